	.target	sm_103a

	.elftype	@"ET_EXEC"


//--------------------- .note.nv.tkinfo           --------------------------
	.section	.note.nv.tkinfo,"",@"SHT_NOTE"
	.sectionflags	@"SHF_NOTE_NV_TKINFO"
	.tkinfo
        /*0018*/ 	.word	0x00000002
        /*0030*/ 	.string	""
        /*0030*/ 	.string	"ptxas"
        /*0030*/ 	.string	"Cuda compilation tools, release 13.0, V13.0.88"
        /*0030*/ 	.string	"Build cuda_13.0.r13.0/compiler.36424714_0"
        /*0030*/ 	.string	"-arch sm_103a -m 64 "



//--------------------- .note.nv.cuinfo           --------------------------
	.section	.note.nv.cuinfo,"",@"SHT_NOTE"
	.sectionflags	@"SHF_NOTE_NV_CUINFO"
        /*0018*/ 	.short	0x0002
        /*001a*/ 	.short	0x0067
        /*001c*/ 	.short	0x0082
	.zero		2


//--------------------- .nv.info                  --------------------------
	.section	.nv.info,"",@"SHT_CUDA_INFO"
	.align	4


	//----- nvinfo : EIATTR_REGCOUNT
	.align		4
        /*0000*/ 	.byte	0x04, 0x2f
        /*0002*/ 	.short	(.L_12 - .L_11)
	.align		4
.L_11:
        /*0004*/ 	.word	index@(_ZN7cutlass13device_kernelIN5flash22FlashAttnBwdPreprocessIN4cute5tupleIJNS3_1CILi64EEENS5_ILi96EEEEEENS_10bfloat16_tEfNS_4arch4Sm90ELb1ELb1EEEEEvNT_6ParamsE)
        /*0008*/ 	.word	0x00000031


	//----- nvinfo : EIATTR_FRAME_SIZE
	.align		4
.L_12:
        /*000c*/ 	.byte	0x04, 0x11
        /*000e*/ 	.short	(.L_14 - .L_13)
	.align		4
.L_13:
        /*0010*/ 	.word	index@(_ZN7cutlass13device_kernelIN5flash22FlashAttnBwdPreprocessIN4cute5tupleIJNS3_1CILi64EEENS5_ILi96EEEEEENS_10bfloat16_tEfNS_4arch4Sm90ELb1ELb1EEEEEvNT_6ParamsE)
        /*0014*/ 	.word	0x00000000


	//----- nvinfo : EIATTR_REGCOUNT
	.align		4
.L_14:
        /*0018*/ 	.byte	0x04, 0x2f
        /*001a*/ 	.short	(.L_16 - .L_15)
	.align		4
.L_15:
        /*001c*/ 	.word	index@(_ZN7cutlass13device_kernelIN5flash11enable_sm90INS1_16FlashAttnBwdSm90INS1_25CollectiveMainloopBwdSm90ILi2ELi2ELi2EN4cute5tupleIJNS5_1CILi1EEES8_S8_EEENS6_IJNS7_ILi64EEENS7_ILi128EEENS7_ILi96EEEEEENS_10bfloat16_tEfNS_4arch4Sm90ELb1ELb0ELb1ELb1ELb1ELb1ELb0ELb0ELi2ELi1ELi2ELi1ELb1EEENS1_24CollectiveEpilogueBwdGQAISD_fSG_Li256ELb1ELb1EEENS1_25SingleTileBwdLPTSchedulerILb1ELi128ELb1EEEEEEEEEvNT_6ParamsE)
        /*0020*/ 	.word	0x00000004


	//----- nvinfo : EIATTR_FRAME_SIZE
	.align		4
.L_16:
        /*0024*/ 	.byte	0x04, 0x11
        /*0026*/ 	.short	(.L_18 - .L_17)
	.align		4
.L_17:
        /*0028*/ 	.word	index@(_ZN7cutlass13device_kernelIN5flash11enable_sm90INS1_16FlashAttnBwdSm90INS1_25CollectiveMainloopBwdSm90ILi2ELi2ELi2EN4cute5tupleIJNS5_1CILi1EEES8_S8_EEENS6_IJNS7_ILi64EEENS7_ILi128EEENS7_ILi96EEEEEENS_10bfloat16_tEfNS_4arch4Sm90ELb1ELb0ELb1ELb1ELb1ELb1ELb0ELb0ELi2ELi1ELi2ELi1ELb1EEENS1_24CollectiveEpilogueBwdGQAISD_fSG_Li256ELb1ELb1EEENS1_25SingleTileBwdLPTSchedulerILb1ELi128ELb1EEEEEEEEEvNT_6ParamsE)
        /*002c*/ 	.word	0x00000000


	//----- nvinfo : EIATTR_REGCOUNT
	.align		4
.L_18:
        /*0030*/ 	.byte	0x04, 0x2f
        /*0032*/ 	.short	(.L_20 - .L_19)
	.align		4
.L_19:
        /*0034*/ 	.word	index@(_ZN7cutlass13device_kernelIN5flash32FlashAttnBwdPostprocessConvertdQIN4cute5tupleIJNS3_1CILi64EEENS5_ILi96EEEEEENS_10bfloat16_tEfNS_4arch4Sm90ELi256ENS3_8TiledMMAINS3_8MMA_AtomIJNS3_4SM904GMMA27MMA_64x16x16_F32BF16BF16_SSILNSF_5MajorE0ELSH_1ELNSF_7ScaleInE1ELSI_1EEEEEENS3_6LayoutINS4_IJNS5_ILi1EEENS5_ILi2EEESM_EEENS4_IJNS5_ILi0EEESM_SP_EEEEENS4_IJNS3_10UnderscoreESS_SS_EEEEELb0EEEEEvNT_6ParamsE)
        /*0038*/ 	.word	0x0000002d


	//----- nvinfo : EIATTR_FRAME_SIZE
	.align		4
.L_20:
        /*003c*/ 	.byte	0x04, 0x11
        /*003e*/ 	.short	(.L_22 - .L_21)
	.align		4
.L_21:
        /*0040*/ 	.word	index@(_ZN7cutlass13device_kernelIN5flash32FlashAttnBwdPostprocessConvertdQIN4cute5tupleIJNS3_1CILi64EEENS5_ILi96EEEEEENS_10bfloat16_tEfNS_4arch4Sm90ELi256ENS3_8TiledMMAINS3_8MMA_AtomIJNS3_4SM904GMMA27MMA_64x16x16_F32BF16BF16_SSILNSF_5MajorE0ELSH_1ELNSF_7ScaleInE1ELSI_1EEEEEENS3_6LayoutINS4_IJNS5_ILi1EEENS5_ILi2EEESM_EEENS4_IJNS5_ILi0EEESM_SP_EEEEENS4_IJNS3_10UnderscoreESS_SS_EEEEELb0EEEEEvNT_6ParamsE)
        /*0044*/ 	.word	0x00000000


	//----- nvinfo : EIATTR_REGCOUNT
	.align		4
.L_22:
        /*0048*/ 	.byte	0x04, 0x2f
        /*004a*/ 	.short	(.L_24 - .L_23)
	.align		4
.L_23:
        /*004c*/ 	.word	index@(_ZN7cutlass13device_kernelIN5flash32FlashAttnBwdPostprocessConvertdQIN4cute5tupleIJNS3_1CILi128EEENS5_ILi96EEEEEENS_10bfloat16_tEfNS_4arch4Sm90ELi256ENS3_8TiledMMAINS3_8MMA_AtomIJNS3_4SM904GMMA27MMA_64x96x16_F32BF16BF16_RSILNSF_5MajorE0ELSH_1ELNSF_7ScaleInE1ELSI_1EEEEEENS3_6LayoutINS4_IJNS5_ILi2EEENS5_ILi1EEESN_EEENS4_IJSN_NS5_ILi0EEESP_EEEEENS4_IJNS3_10UnderscoreESS_SS_EEEEELb0EEEEEvNT_6ParamsE)
        /*0050*/ 	.word	0x00000044


	//----- nvinfo : EIATTR_FRAME_SIZE
	.align		4
.L_24:
        /*0054*/ 	.byte	0x04, 0x11
        /*0056*/ 	.short	(.L_26 - .L_25)
	.align		4
.L_25:
        /*0058*/ 	.word	index@(_ZN7cutlass13device_kernelIN5flash32FlashAttnBwdPostprocessConvertdQIN4cute5tupleIJNS3_1CILi128EEENS5_ILi96EEEEEENS_10bfloat16_tEfNS_4arch4Sm90ELi256ENS3_8TiledMMAINS3_8MMA_AtomIJNS3_4SM904GMMA27MMA_64x96x16_F32BF16BF16_RSILNSF_5MajorE0ELSH_1ELNSF_7ScaleInE1ELSI_1EEEEEENS3_6LayoutINS4_IJNS5_ILi2EEENS5_ILi1EEESN_EEENS4_IJSN_NS5_ILi0EEESP_EEEEENS4_IJNS3_10UnderscoreESS_SS_EEEEELb0EEEEEvNT_6ParamsE)
        /*005c*/ 	.word	0x00000000


	//----- nvinfo : EIATTR_REGCOUNT
	.align		4
.L_26:
        /*0060*/ 	.byte	0x04, 0x2f
        /*0062*/ 	.short	(.L_28 - .L_27)
	.align		4
.L_27:
        /*0064*/ 	.word	index@(_ZN7cutlass13device_kernelIN5flash11enable_sm90INS1_16FlashAttnBwdSm90INS1_25CollectiveMainloopBwdSm90ILi2ELi2ELi2EN4cute5tupleIJNS5_1CILi1EEES8_S8_EEENS6_IJNS7_ILi64EEENS7_ILi128EEENS7_ILi96EEEEEENS_10bfloat16_tEfNS_4arch4Sm90ELb1ELb0ELb1ELb1ELb0ELb1ELb0ELb0ELi2ELi1ELi2ELi1ELb1EEENS1_24CollectiveEpilogueBwdGQAISD_fSG_Li256ELb1ELb0EEENS1_25SingleTileBwdLPTSchedulerILb1ELi128ELb0EEEEEEEEEvNT_6ParamsE)
        /*0068*/ 	.word	0x00000004


	//----- nvinfo : EIATTR_FRAME_SIZE
	.align		4
.L_28:
        /*006c*/ 	.byte	0x04, 0x11
        /*006e*/ 	.short	(.L_30 - .L_29)
	.align		4
.L_29:
        /*0070*/ 	.word	index@(_ZN7cutlass13device_kernelIN5flash11enable_sm90INS1_16FlashAttnBwdSm90INS1_25CollectiveMainloopBwdSm90ILi2ELi2ELi2EN4cute5tupleIJNS5_1CILi1EEES8_S8_EEENS6_IJNS7_ILi64EEENS7_ILi128EEENS7_ILi96EEEEEENS_10bfloat16_tEfNS_4arch4Sm90ELb1ELb0ELb1ELb1ELb0ELb1ELb0ELb0ELi2ELi1ELi2ELi1ELb1EEENS1_24CollectiveEpilogueBwdGQAISD_fSG_Li256ELb1ELb0EEENS1_25SingleTileBwdLPTSchedulerILb1ELi128ELb0EEEEEEEEEvNT_6ParamsE)
        /*0074*/ 	.word	0x00000000


	//----- nvinfo : EIATTR_REGCOUNT
	.align		4
.L_30:
        /*0078*/ 	.byte	0x04, 0x2f
        /*007a*/ 	.short	(.L_32 - .L_31)
	.align		4
.L_31:
        /*007c*/ 	.word	index@(_ZN7cutlass13device_kernelIN5flash11enable_sm90INS1_16FlashAttnBwdSm90INS1_25CollectiveMainloopBwdSm90ILi2ELi2ELi2EN4cute5tupleIJNS5_1CILi1EEES8_S8_EEENS6_IJNS7_ILi64EEENS7_ILi128EEENS7_ILi96EEEEEENS_10bfloat16_tEfNS_4arch4Sm90ELb1ELb0ELb1ELb1ELb1ELb1ELb0ELb0ELi2ELi1ELi2ELi1ELb1EEENS1_21CollectiveEpilogueBwdISD_SE_SG_Li256ELb1ELb0ELi1EEENS1_25SingleTileBwdLPTSchedulerILb1ELi128ELb1EEEEEEEEEvNT_6ParamsE)
        /*0080*/ 	.word	0x00000004


	//----- nvinfo : EIATTR_FRAME_SIZE
	.align		4
.L_32:
        /*0084*/ 	.byte	0x04, 0x11
        /*0086*/ 	.short	(.L_34 - .L_33)
	.align		4
.L_33:
        /*0088*/ 	.word	index@(_ZN7cutlass13device_kernelIN5flash11enable_sm90INS1_16FlashAttnBwdSm90INS1_25CollectiveMainloopBwdSm90ILi2ELi2ELi2EN4cute5tupleIJNS5_1CILi1EEES8_S8_EEENS6_IJNS7_ILi64EEENS7_ILi128EEENS7_ILi96EEEEEENS_10bfloat16_tEfNS_4arch4Sm90ELb1ELb0ELb1ELb1ELb1ELb1ELb0ELb0ELi2ELi1ELi2ELi1ELb1EEENS1_21CollectiveEpilogueBwdISD_SE_SG_Li256ELb1ELb0ELi1EEENS1_25SingleTileBwdLPTSchedulerILb1ELi128ELb1EEEEEEEEEvNT_6ParamsE)
        /*008c*/ 	.word	0x00000000


	//----- nvinfo : EIATTR_REGCOUNT
	.align		4
.L_34:
        /*0090*/ 	.byte	0x04, 0x2f
        /*0092*/ 	.short	(.L_36 - .L_35)
	.align		4
.L_35:
        /*0094*/ 	.word	index@(_ZN7cutlass13device_kernelIN5flash11enable_sm90INS1_16FlashAttnBwdSm90INS1_25CollectiveMainloopBwdSm90ILi2ELi2ELi2EN4cute5tupleIJNS5_1CILi1EEES8_S8_EEENS6_IJNS7_ILi64EEENS7_ILi128EEENS7_ILi96EEEEEENS_10bfloat16_tEfNS_4arch4Sm90ELb1ELb0ELb1ELb1ELb0ELb1ELb0ELb0ELi2ELi1ELi2ELi1ELb1EEENS1_21CollectiveEpilogueBwdISD_SE_SG_Li256ELb1ELb0ELi1EEENS1_25SingleTileBwdLPTSchedulerILb1ELi128ELb0EEEEEEEEEvNT_6ParamsE)
        /*0098*/ 	.word	0x00000004


	//----- nvinfo : EIATTR_FRAME_SIZE
	.align		4
.L_36:
        /*009c*/ 	.byte	0x04, 0x11
        /*009e*/ 	.short	(.L_38 - .L_37)
	.align		4
.L_37:
        /*00a0*/ 	.word	index@(_ZN7cutlass13device_kernelIN5flash11enable_sm90INS1_16FlashAttnBwdSm90INS1_25CollectiveMainloopBwdSm90ILi2ELi2ELi2EN4cute5tupleIJNS5_1CILi1EEES8_S8_EEENS6_IJNS7_ILi64EEENS7_ILi128EEENS7_ILi96EEEEEENS_10bfloat16_tEfNS_4arch4Sm90ELb1ELb0ELb1ELb1ELb0ELb1ELb0ELb0ELi2ELi1ELi2ELi1ELb1EEENS1_21CollectiveEpilogueBwdISD_SE_SG_Li256ELb1ELb0ELi1EEENS1_25SingleTileBwdLPTSchedulerILb1ELi128ELb0EEEEEEEEEvNT_6ParamsE)
        /*00a4*/ 	.word	0x00000000


	//----- nvinfo : EIATTR_REGCOUNT
	.align		4
.L_38:
        /*00a8*/ 	.byte	0x04, 0x2f
        /*00aa*/ 	.short	(.L_40 - .L_39)
	.align		4
.L_39:
        /*00ac*/ 	.word	index@(_ZN7cutlass13device_kernelIN5flash22FlashAttnBwdPreprocessIN4cute5tupleIJNS3_1CILi64EEENS5_ILi96EEEEEENS_10bfloat16_tEfNS_4arch4Sm90ELb1ELb0EEEEEvNT_6ParamsE)
        /*00b0*/ 	.word	0x0000002c


	//----- nvinfo : EIATTR_FRAME_SIZE
	.align		4
.L_40:
        /*00b4*/ 	.byte	0x04, 0x11
        /*00b6*/ 	.short	(.L_42 - .L_41)
	.align		4
.L_41:
        /*00b8*/ 	.word	index@(_ZN7cutlass13device_kernelIN5flash22FlashAttnBwdPreprocessIN4cute5tupleIJNS3_1CILi64EEENS5_ILi96EEEEEENS_10bfloat16_tEfNS_4arch4Sm90ELb1ELb0EEEEEvNT_6ParamsE)
        /*00bc*/ 	.word	0x00000000


	//----- nvinfo : EIATTR_REGCOUNT
	.align		4
.L_42:
        /*00c0*/ 	.byte	0x04, 0x2f
        /*00c2*/ 	.short	(.L_44 - .L_43)
	.align		4
.L_43:
        /*00c4*/ 	.word	index@(_ZN7cutlass13device_kernelIN5flash11enable_sm90INS1_16FlashAttnBwdSm90INS1_25CollectiveMainloopBwdSm90ILi2ELi2ELi2EN4cute5tupleIJNS5_1CILi1EEES8_S8_EEENS6_IJNS7_ILi64EEENS7_ILi128EEENS7_ILi96EEEEEENS_10bfloat16_tEfNS_4arch4Sm90ELb1ELb0ELb1ELb0ELb1ELb1ELb0ELb0ELi2ELi1ELi2ELi1ELb1EEENS1_24CollectiveEpilogueBwdGQAISD_fSG_Li256ELb0ELb1EEENS1_25SingleTileBwdLPTSchedulerILb0ELi128ELb1EEEEEEEEEvNT_6ParamsE)
        /*00c8*/ 	.word	0x00000004


	//----- nvinfo : EIATTR_FRAME_SIZE
	.align		4
.L_44:
        /*00cc*/ 	.byte	0x04, 0x11
        /*00ce*/ 	.short	(.L_46 - .L_45)
	.align		4
.L_45:
        /*00d0*/ 	.word	index@(_ZN7cutlass13device_kernelIN5flash11enable_sm90INS1_16FlashAttnBwdSm90INS1_25CollectiveMainloopBwdSm90ILi2ELi2ELi2EN4cute5tupleIJNS5_1CILi1EEES8_S8_EEENS6_IJNS7_ILi64EEENS7_ILi128EEENS7_ILi96EEEEEENS_10bfloat16_tEfNS_4arch4Sm90ELb1ELb0ELb1ELb0ELb1ELb1ELb0ELb0ELi2ELi1ELi2ELi1ELb1EEENS1_24CollectiveEpilogueBwdGQAISD_fSG_Li256ELb0ELb1EEENS1_25SingleTileBwdLPTSchedulerILb0ELi128ELb1EEEEEEEEEvNT_6ParamsE)
        /*00d4*/ 	.word	0x00000000


	//----- nvinfo : EIATTR_REGCOUNT
	.align		4
.L_46:
        /*00d8*/ 	.byte	0x04, 0x2f
        /*00da*/ 	.short	(.L_48 - .L_47)
	.align		4
.L_47:
        /*00dc*/ 	.word	index@(_ZN7cutlass13device_kernelIN5flash11enable_sm90INS1_16FlashAttnBwdSm90INS1_25CollectiveMainloopBwdSm90ILi2ELi2ELi2EN4cute5tupleIJNS5_1CILi1EEES8_S8_EEENS6_IJNS7_ILi64EEENS7_ILi128EEENS7_ILi96EEEEEENS_10bfloat16_tEfNS_4arch4Sm90ELb1ELb0ELb1ELb0ELb0ELb1ELb0ELb0ELi2ELi1ELi2ELi1ELb1EEENS1_24CollectiveEpilogueBwdGQAISD_fSG_Li256ELb0ELb0EEENS1_25SingleTileBwdLPTSchedulerILb0ELi128ELb0EEEEEEEEEvNT_6ParamsE)
        /*00e0*/ 	.word	0x00000004


	//----- nvinfo : EIATTR_FRAME_SIZE
	.align		4
.L_48:
        /*00e4*/ 	.byte	0x04, 0x11
        /*00e6*/ 	.short	(.L_50 - .L_49)
	.align		4
.L_49:
        /*00e8*/ 	.word	index@(_ZN7cutlass13device_kernelIN5flash11enable_sm90INS1_16FlashAttnBwdSm90INS1_25CollectiveMainloopBwdSm90ILi2ELi2ELi2EN4cute5tupleIJNS5_1CILi1EEES8_S8_EEENS6_IJNS7_ILi64EEENS7_ILi128EEENS7_ILi96EEEEEENS_10bfloat16_tEfNS_4arch4Sm90ELb1ELb0ELb1ELb0ELb0ELb1ELb0ELb0ELi2ELi1ELi2ELi1ELb1EEENS1_24CollectiveEpilogueBwdGQAISD_fSG_Li256ELb0ELb0EEENS1_25SingleTileBwdLPTSchedulerILb0ELi128ELb0EEEEEEEEEvNT_6ParamsE)
        /*00ec*/ 	.word	0x00000000


	//----- nvinfo : EIATTR_REGCOUNT
	.align		4
.L_50:
        /*00f0*/ 	.byte	0x04, 0x2f
        /*00f2*/ 	.short	(.L_52 - .L_51)
	.align		4
.L_51:
        /*00f4*/ 	.word	index@(_ZN7cutlass13device_kernelIN5flash11enable_sm90INS1_16FlashAttnBwdSm90INS1_25CollectiveMainloopBwdSm90ILi2ELi2ELi2EN4cute5tupleIJNS5_1CILi1EEES8_S8_EEENS6_IJNS7_ILi64EEENS7_ILi128EEENS7_ILi96EEEEEENS_10bfloat16_tEfNS_4arch4Sm90ELb1ELb0ELb1ELb0ELb1ELb1ELb0ELb0ELi2ELi1ELi2ELi1ELb1EEENS1_21CollectiveEpilogueBwdISD_SE_SG_Li256ELb0ELb0ELi1EEENS1_25SingleTileBwdLPTSchedulerILb0ELi128ELb1EEEEEEEEEvNT_6ParamsE)
        /*00f8*/ 	.word	0x00000004


	//----- nvinfo : EIATTR_FRAME_SIZE
	.align		4
.L_52:
        /*00fc*/ 	.byte	0x04, 0x11
        /*00fe*/ 	.short	(.L_54 - .L_53)
	.align		4
.L_53:
        /*0100*/ 	.word	index@(_ZN7cutlass13device_kernelIN5flash11enable_sm90INS1_16FlashAttnBwdSm90INS1_25CollectiveMainloopBwdSm90ILi2ELi2ELi2EN4cute5tupleIJNS5_1CILi1EEES8_S8_EEENS6_IJNS7_ILi64EEENS7_ILi128EEENS7_ILi96EEEEEENS_10bfloat16_tEfNS_4arch4Sm90ELb1ELb0ELb1ELb0ELb1ELb1ELb0ELb0ELi2ELi1ELi2ELi1ELb1EEENS1_21CollectiveEpilogueBwdISD_SE_SG_Li256ELb0ELb0ELi1EEENS1_25SingleTileBwdLPTSchedulerILb0ELi128ELb1EEEEEEEEEvNT_6ParamsE)
        /*0104*/ 	.word	0x00000000


	//----- nvinfo : EIATTR_REGCOUNT
	.align		4
.L_54:
        /*0108*/ 	.byte	0x04, 0x2f
        /*010a*/ 	.short	(.L_56 - .L_55)
	.align		4
.L_55:
        /*010c*/ 	.word	index@(_ZN7cutlass13device_kernelIN5flash11enable_sm90INS1_16FlashAttnBwdSm90INS1_25CollectiveMainloopBwdSm90ILi2ELi2ELi2EN4cute5tupleIJNS5_1CILi1EEES8_S8_EEENS6_IJNS7_ILi64EEENS7_ILi128EEENS7_ILi96EEEEEENS_10bfloat16_tEfNS_4arch4Sm90ELb1ELb0ELb1ELb0ELb0ELb1ELb0ELb0ELi2ELi1ELi2ELi1ELb1EEENS1_21CollectiveEpilogueBwdISD_SE_SG_Li256ELb0ELb0ELi1EEENS1_25SingleTileBwdLPTSchedulerILb0ELi128ELb0EEEEEEEEEvNT_6ParamsE)
        /*0110*/ 	.word	0x00000004


	//----- nvinfo : EIATTR_FRAME_SIZE
	.align		4
.L_56:
        /*0114*/ 	.byte	0x04, 0x11
        /*0116*/ 	.short	(.L_58 - .L_57)
	.align		4
.L_57:
        /*0118*/ 	.word	index@(_ZN7cutlass13device_kernelIN5flash11enable_sm90INS1_16FlashAttnBwdSm90INS1_25CollectiveMainloopBwdSm90ILi2ELi2ELi2EN4cute5tupleIJNS5_1CILi1EEES8_S8_EEENS6_IJNS7_ILi64EEENS7_ILi128EEENS7_ILi96EEEEEENS_10bfloat16_tEfNS_4arch4Sm90ELb1ELb0ELb1ELb0ELb0ELb1ELb0ELb0ELi2ELi1ELi2ELi1ELb1EEENS1_21CollectiveEpilogueBwdISD_SE_SG_Li256ELb0ELb0ELi1EEENS1_25SingleTileBwdLPTSchedulerILb0ELi128ELb0EEEEEEEEEvNT_6ParamsE)
        /*011c*/ 	.word	0x00000000


	//----- nvinfo : EIATTR_REGCOUNT
	.align		4
.L_58:
        /*0120*/ 	.byte	0x04, 0x2f
        /*0122*/ 	.short	(.L_60 - .L_59)
	.align		4
.L_59:
        /*0124*/ 	.word	index@(_ZN7cutlass13device_kernelIN5flash11enable_sm90INS1_16FlashAttnBwdSm90INS1_25CollectiveMainloopBwdSm90ILi2ELi2ELi2EN4cute5tupleIJNS5_1CILi1EEES8_S8_EEENS6_IJNS7_ILi64EEENS7_ILi128EEENS7_ILi96EEEEEENS_10bfloat16_tEfNS_4arch4Sm90ELb0ELb1ELb1ELb1ELb1ELb1ELb0ELb0ELi2ELi1ELi2ELi1ELb1EEENS1_24CollectiveEpilogueBwdGQAISD_fSG_Li256ELb1ELb1EEENS1_19SingleTileSchedulerILb1ELb0ELb0ELi128EEEEEEEEEvNT_6ParamsE)
        /*0128*/ 	.word	0x00000004


	//----- nvinfo : EIATTR_FRAME_SIZE
	.align		4
.L_60:
        /*012c*/ 	.byte	0x04, 0x11
        /*012e*/ 	.short	(.L_62 - .L_61)
	.align		4
.L_61:
        /*0130*/ 	.word	index@(_ZN7cutlass13device_kernelIN5flash11enable_sm90INS1_16FlashAttnBwdSm90INS1_25CollectiveMainloopBwdSm90ILi2ELi2ELi2EN4cute5tupleIJNS5_1CILi1EEES8_S8_EEENS6_IJNS7_ILi64EEENS7_ILi128EEENS7_ILi96EEEEEENS_10bfloat16_tEfNS_4arch4Sm90ELb0ELb1ELb1ELb1ELb1ELb1ELb0ELb0ELi2ELi1ELi2ELi1ELb1EEENS1_24CollectiveEpilogueBwdGQAISD_fSG_Li256ELb1ELb1EEENS1_19SingleTileSchedulerILb1ELb0ELb0ELi128EEEEEEEEEvNT_6ParamsE)
        /*0134*/ 	.word	0x00000000


	//----- nvinfo : EIATTR_REGCOUNT
	.align		4
.L_62:
        /*0138*/ 	.byte	0x04, 0x2f
        /*013a*/ 	.short	(.L_64 - .L_63)
	.align		4
.L_63:
        /*013c*/ 	.word	index@(_ZN7cutlass13device_kernelIN5flash11enable_sm90INS1_16FlashAttnBwdSm90INS1_25CollectiveMainloopBwdSm90ILi2ELi2ELi2EN4cute5tupleIJNS5_1CILi1EEES8_S8_EEENS6_IJNS7_ILi64EEENS7_ILi128EEENS7_ILi96EEEEEENS_10bfloat16_tEfNS_4arch4Sm90ELb0ELb1ELb1ELb1ELb0ELb1ELb0ELb0ELi2ELi1ELi2ELi1ELb1EEENS1_24CollectiveEpilogueBwdGQAISD_fSG_Li256ELb1ELb0EEENS1_19SingleTileSchedulerILb1ELb0ELb0ELi128EEEEEEEEEvNT_6ParamsE)
        /*0140*/ 	.word	0x00000004


	//----- nvinfo : EIATTR_FRAME_SIZE
	.align		4
.L_64:
        /*0144*/ 	.byte	0x04, 0x11
        /*0146*/ 	.short	(.L_66 - .L_65)
	.align		4
.L_65:
        /*0148*/ 	.word	index@(_ZN7cutlass13device_kernelIN5flash11enable_sm90INS1_16FlashAttnBwdSm90INS1_25CollectiveMainloopBwdSm90ILi2ELi2ELi2EN4cute5tupleIJNS5_1CILi1EEES8_S8_EEENS6_IJNS7_ILi64EEENS7_ILi128EEENS7_ILi96EEEEEENS_10bfloat16_tEfNS_4arch4Sm90ELb0ELb1ELb1ELb1ELb0ELb1ELb0ELb0ELi2ELi1ELi2ELi1ELb1EEENS1_24CollectiveEpilogueBwdGQAISD_fSG_Li256ELb1ELb0EEENS1_19SingleTileSchedulerILb1ELb0ELb0ELi128EEEEEEEEEvNT_6ParamsE)
        /*014c*/ 	.word	0x00000000


	//----- nvinfo : EIATTR_REGCOUNT
	.align		4
.L_66:
        /*0150*/ 	.byte	0x04, 0x2f
        /*0152*/ 	.short	(.L_68 - .L_67)
	.align		4
.L_67:
        /*0154*/ 	.word	index@(_ZN7cutlass13device_kernelIN5flash11enable_sm90INS1_16FlashAttnBwdSm90INS1_25CollectiveMainloopBwdSm90ILi2ELi2ELi2EN4cute5tupleIJNS5_1CILi1EEES8_S8_EEENS6_IJNS7_ILi64EEENS7_ILi128EEENS7_ILi96EEEEEENS_10bfloat16_tEfNS_4arch4Sm90ELb0ELb1ELb1ELb1ELb1ELb1ELb0ELb0ELi2ELi1ELi2ELi1ELb1EEENS1_21CollectiveEpilogueBwdISD_SE_SG_Li256ELb1ELb0ELi1EEENS1_19SingleTileSchedulerILb1ELb0ELb0ELi128EEEEEEEEEvNT_6ParamsE)
        /*0158*/ 	.word	0x00000004


	//----- nvinfo : EIATTR_FRAME_SIZE
	.align		4
.L_68:
        /*015c*/ 	.byte	0x04, 0x11
        /*015e*/ 	.short	(.L_70 - .L_69)
	.align		4
.L_69:
        /*0160*/ 	.word	index@(_ZN7cutlass13device_kernelIN5flash11enable_sm90INS1_16FlashAttnBwdSm90INS1_25CollectiveMainloopBwdSm90ILi2ELi2ELi2EN4cute5tupleIJNS5_1CILi1EEES8_S8_EEENS6_IJNS7_ILi64EEENS7_ILi128EEENS7_ILi96EEEEEENS_10bfloat16_tEfNS_4arch4Sm90ELb0ELb1ELb1ELb1ELb1ELb1ELb0ELb0ELi2ELi1ELi2ELi1ELb1EEENS1_21CollectiveEpilogueBwdISD_SE_SG_Li256ELb1ELb0ELi1EEENS1_19SingleTileSchedulerILb1ELb0ELb0ELi128EEEEEEEEEvNT_6ParamsE)
        /*0164*/ 	.word	0x00000000


	//----- nvinfo : EIATTR_REGCOUNT
	.align		4
.L_70:
        /*0168*/ 	.byte	0x04, 0x2f
        /*016a*/ 	.short	(.L_72 - .L_71)
	.align		4
.L_71:
        /*016c*/ 	.word	index@(_ZN7cutlass13device_kernelIN5flash11enable_sm90INS1_16FlashAttnBwdSm90INS1_25CollectiveMainloopBwdSm90ILi2ELi2ELi2EN4cute5tupleIJNS5_1CILi1EEES8_S8_EEENS6_IJNS7_ILi64EEENS7_ILi128EEENS7_ILi96EEEEEENS_10bfloat16_tEfNS_4arch4Sm90ELb0ELb1ELb1ELb1ELb0ELb1ELb0ELb0ELi2ELi1ELi2ELi1ELb1EEENS1_21CollectiveEpilogueBwdISD_SE_SG_Li256ELb1ELb0ELi1EEENS1_19SingleTileSchedulerILb1ELb0ELb0ELi128EEEEEEEEEvNT_6ParamsE)
        /*0170*/ 	.word	0x00000004


	//----- nvinfo : EIATTR_FRAME_SIZE
	.align		4
.L_72:
        /*0174*/ 	.byte	0x04, 0x11
        /*0176*/ 	.short	(.L_74 - .L_73)
	.align		4
.L_73:
        /*0178*/ 	.word	index@(_ZN7cutlass13device_kernelIN5flash11enable_sm90INS1_16FlashAttnBwdSm90INS1_25CollectiveMainloopBwdSm90ILi2ELi2ELi2EN4cute5tupleIJNS5_1CILi1EEES8_S8_EEENS6_IJNS7_ILi64EEENS7_ILi128EEENS7_ILi96EEEEEENS_10bfloat16_tEfNS_4arch4Sm90ELb0ELb1ELb1ELb1ELb0ELb1ELb0ELb0ELi2ELi1ELi2ELi1ELb1EEENS1_21CollectiveEpilogueBwdISD_SE_SG_Li256ELb1ELb0ELi1EEENS1_19SingleTileSchedulerILb1ELb0ELb0ELi128EEEEEEEEEvNT_6ParamsE)
        /*017c*/ 	.word	0x00000000


	//----- nvinfo : EIATTR_REGCOUNT
	.align		4
.L_74:
        /*0180*/ 	.byte	0x04, 0x2f
        /*0182*/ 	.short	(.L_76 - .L_75)
	.align		4
.L_75:
        /*0184*/ 	.word	index@(_ZN7cutlass13device_kernelIN5flash11enable_sm90INS1_16FlashAttnBwdSm90INS1_25CollectiveMainloopBwdSm90ILi2ELi2ELi2EN4cute5tupleIJNS5_1CILi1EEES8_S8_EEENS6_IJNS7_ILi64EEENS7_ILi128EEENS7_ILi96EEEEEENS_10bfloat16_tEfNS_4arch4Sm90ELb0ELb1ELb1ELb0ELb1ELb1ELb0ELb0ELi2ELi1ELi2ELi1ELb1EEENS1_24CollectiveEpilogueBwdGQAISD_fSG_Li256ELb0ELb1EEENS1_19SingleTileSchedulerILb0ELb0ELb0ELi128EEEEEEEEEvNT_6ParamsE)
        /*0188*/ 	.word	0x00000004


	//----- nvinfo : EIATTR_FRAME_SIZE
	.align		4
.L_76:
        /*018c*/ 	.byte	0x04, 0x11
        /*018e*/ 	.short	(.L_78 - .L_77)
	.align		4
.L_77:
        /*0190*/ 	.word	index@(_ZN7cutlass13device_kernelIN5flash11enable_sm90INS1_16FlashAttnBwdSm90INS1_25CollectiveMainloopBwdSm90ILi2ELi2ELi2EN4cute5tupleIJNS5_1CILi1EEES8_S8_EEENS6_IJNS7_ILi64EEENS7_ILi128EEENS7_ILi96EEEEEENS_10bfloat16_tEfNS_4arch4Sm90ELb0ELb1ELb1ELb0ELb1ELb1ELb0ELb0ELi2ELi1ELi2ELi1ELb1EEENS1_24CollectiveEpilogueBwdGQAISD_fSG_Li256ELb0ELb1EEENS1_19SingleTileSchedulerILb0ELb0ELb0ELi128EEEEEEEEEvNT_6ParamsE)
        /*0194*/ 	.word	0x00000000


	//----- nvinfo : EIATTR_REGCOUNT
	.align		4
.L_78:
        /*0198*/ 	.byte	0x04, 0x2f
        /*019a*/ 	.short	(.L_80 - .L_79)
	.align		4
.L_79:
        /*019c*/ 	.word	index@(_ZN7cutlass13device_kernelIN5flash11enable_sm90INS1_16FlashAttnBwdSm90INS1_25CollectiveMainloopBwdSm90ILi2ELi2ELi2EN4cute5tupleIJNS5_1CILi1EEES8_S8_EEENS6_IJNS7_ILi64EEENS7_ILi128EEENS7_ILi96EEEEEENS_10bfloat16_tEfNS_4arch4Sm90ELb0ELb1ELb1ELb0ELb0ELb1ELb0ELb0ELi2ELi1ELi2ELi1ELb1EEENS1_24CollectiveEpilogueBwdGQAISD_fSG_Li256ELb0ELb0EEENS1_19SingleTileSchedulerILb0ELb0ELb0ELi128EEEEEEEEEvNT_6ParamsE)
        /*01a0*/ 	.word	0x00000004


	//----- nvinfo : EIATTR_FRAME_SIZE
	.align		4
.L_80:
        /*01a4*/ 	.byte	0x04, 0x11
        /*01a6*/ 	.short	(.L_82 - .L_81)
	.align		4
.L_81:
        /*01a8*/ 	.word	index@(_ZN7cutlass13device_kernelIN5flash11enable_sm90INS1_16FlashAttnBwdSm90INS1_25CollectiveMainloopBwdSm90ILi2ELi2ELi2EN4cute5tupleIJNS5_1CILi1EEES8_S8_EEENS6_IJNS7_ILi64EEENS7_ILi128EEENS7_ILi96EEEEEENS_10bfloat16_tEfNS_4arch4Sm90ELb0ELb1ELb1ELb0ELb0ELb1ELb0ELb0ELi2ELi1ELi2ELi1ELb1EEENS1_24CollectiveEpilogueBwdGQAISD_fSG_Li256ELb0ELb0EEENS1_19SingleTileSchedulerILb0ELb0ELb0ELi128EEEEEEEEEvNT_6ParamsE)
        /*01ac*/ 	.word	0x00000000


	//----- nvinfo : EIATTR_REGCOUNT
	.align		4
.L_82:
        /*01b0*/ 	.byte	0x04, 0x2f
        /*01b2*/ 	.short	(.L_84 - .L_83)
	.align		4
.L_83:
        /*01b4*/ 	.word	index@(_ZN7cutlass13device_kernelIN5flash11enable_sm90INS1_16FlashAttnBwdSm90INS1_25CollectiveMainloopBwdSm90ILi2ELi2ELi2EN4cute5tupleIJNS5_1CILi1EEES8_S8_EEENS6_IJNS7_ILi64EEENS7_ILi128EEENS7_ILi96EEEEEENS_10bfloat16_tEfNS_4arch4Sm90ELb0ELb1ELb1ELb0ELb1ELb1ELb0ELb0ELi2ELi1ELi2ELi1ELb1EEENS1_21CollectiveEpilogueBwdISD_SE_SG_Li256ELb0ELb0ELi1EEENS1_19SingleTileSchedulerILb0ELb0ELb0ELi128EEEEEEEEEvNT_6ParamsE)
        /*01b8*/ 	.word	0x00000004


	//----- nvinfo : EIATTR_FRAME_SIZE
	.align		4
.L_84:
        /*01bc*/ 	.byte	0x04, 0x11
        /*01be*/ 	.short	(.L_86 - .L_85)
	.align		4
.L_85:
        /*01c0*/ 	.word	index@(_ZN7cutlass13device_kernelIN5flash11enable_sm90INS1_16FlashAttnBwdSm90INS1_25CollectiveMainloopBwdSm90ILi2ELi2ELi2EN4cute5tupleIJNS5_1CILi1EEES8_S8_EEENS6_IJNS7_ILi64EEENS7_ILi128EEENS7_ILi96EEEEEENS_10bfloat16_tEfNS_4arch4Sm90ELb0ELb1ELb1ELb0ELb1ELb1ELb0ELb0ELi2ELi1ELi2ELi1ELb1EEENS1_21CollectiveEpilogueBwdISD_SE_SG_Li256ELb0ELb0ELi1EEENS1_19SingleTileSchedulerILb0ELb0ELb0ELi128EEEEEEEEEvNT_6ParamsE)
        /*01c4*/ 	.word	0x00000000


	//----- nvinfo : EIATTR_REGCOUNT
	.align		4
.L_86:
        /*01c8*/ 	.byte	0x04, 0x2f
        /*01ca*/ 	.short	(.L_88 - .L_87)
	.align		4
.L_87:
        /*01cc*/ 	.word	index@(_ZN7cutlass13device_kernelIN5flash11enable_sm90INS1_16FlashAttnBwdSm90INS1_25CollectiveMainloopBwdSm90ILi2ELi2ELi2EN4cute5tupleIJNS5_1CILi1EEES8_S8_EEENS6_IJNS7_ILi64EEENS7_ILi128EEENS7_ILi96EEEEEENS_10bfloat16_tEfNS_4arch4Sm90ELb0ELb1ELb1ELb0ELb0ELb1ELb0ELb0ELi2ELi1ELi2ELi1ELb1EEENS1_21CollectiveEpilogueBwdISD_SE_SG_Li256ELb0ELb0ELi1EEENS1_19SingleTileSchedulerILb0ELb0ELb0ELi128EEEEEEEEEvNT_6ParamsE)
        /*01d0*/ 	.word	0x00000004


	//----- nvinfo : EIATTR_FRAME_SIZE
	.align		4
.L_88:
        /*01d4*/ 	.byte	0x04, 0x11
        /*01d6*/ 	.short	(.L_90 - .L_89)
	.align		4
.L_89:
        /*01d8*/ 	.word	index@(_ZN7cutlass13device_kernelIN5flash11enable_sm90INS1_16FlashAttnBwdSm90INS1_25CollectiveMainloopBwdSm90ILi2ELi2ELi2EN4cute5tupleIJNS5_1CILi1EEES8_S8_EEENS6_IJNS7_ILi64EEENS7_ILi128EEENS7_ILi96EEEEEENS_10bfloat16_tEfNS_4arch4Sm90ELb0ELb1ELb1ELb0ELb0ELb1ELb0ELb0ELi2ELi1ELi2ELi1ELb1EEENS1_21CollectiveEpilogueBwdISD_SE_SG_Li256ELb0ELb0ELi1EEENS1_19SingleTileSchedulerILb0ELb0ELb0ELi128EEEEEEEEEvNT_6ParamsE)
        /*01dc*/ 	.word	0x00000000


	//----- nvinfo : EIATTR_REGCOUNT
	.align		4
.L_90:
        /*01e0*/ 	.byte	0x04, 0x2f
        /*01e2*/ 	.short	(.L_92 - .L_91)
	.align		4
.L_91:
        /*01e4*/ 	.word	index@(_ZN7cutlass13device_kernelIN5flash11enable_sm90INS1_16FlashAttnBwdSm90INS1_25CollectiveMainloopBwdSm90ILi2ELi2ELi2EN4cute5tupleIJNS5_1CILi1EEES8_S8_EEENS6_IJNS7_ILi64EEENS7_ILi128EEENS7_ILi96EEEEEENS_10bfloat16_tEfNS_4arch4Sm90ELb0ELb0ELb1ELb1ELb1ELb1ELb0ELb0ELi2ELi1ELi2ELi1ELb1EEENS1_24CollectiveEpilogueBwdGQAISD_fSG_Li256ELb1ELb1EEENS1_19SingleTileSchedulerILb1ELb0ELb0ELi128EEEEEEEEEvNT_6ParamsE)
        /*01e8*/ 	.word	0x00000004


	//----- nvinfo : EIATTR_FRAME_SIZE
	.align		4
.L_92:
        /*01ec*/ 	.byte	0x04, 0x11
        /*01ee*/ 	.short	(.L_94 - .L_93)
	.align		4
.L_93:
        /*01f0*/ 	.word	index@(_ZN7cutlass13device_kernelIN5flash11enable_sm90INS1_16FlashAttnBwdSm90INS1_25CollectiveMainloopBwdSm90ILi2ELi2ELi2EN4cute5tupleIJNS5_1CILi1EEES8_S8_EEENS6_IJNS7_ILi64EEENS7_ILi128EEENS7_ILi96EEEEEENS_10bfloat16_tEfNS_4arch4Sm90ELb0ELb0ELb1ELb1ELb1ELb1ELb0ELb0ELi2ELi1ELi2ELi1ELb1EEENS1_24CollectiveEpilogueBwdGQAISD_fSG_Li256ELb1ELb1EEENS1_19SingleTileSchedulerILb1ELb0ELb0ELi128EEEEEEEEEvNT_6ParamsE)
        /*01f4*/ 	.word	0x00000000


	//----- nvinfo : EIATTR_REGCOUNT
	.align		4
.L_94:
        /*01f8*/ 	.byte	0x04, 0x2f
        /*01fa*/ 	.short	(.L_96 - .L_95)
	.align		4
.L_95:
        /*01fc*/ 	.word	index@(_ZN7cutlass13device_kernelIN5flash11enable_sm90INS1_16FlashAttnBwdSm90INS1_25CollectiveMainloopBwdSm90ILi2ELi2ELi2EN4cute5tupleIJNS5_1CILi1EEES8_S8_EEENS6_IJNS7_ILi64EEENS7_ILi128EEENS7_ILi96EEEEEENS_10bfloat16_tEfNS_4arch4Sm90ELb0ELb0ELb1ELb1ELb0ELb1ELb0ELb0ELi2ELi1ELi2ELi1ELb1EEENS1_24CollectiveEpilogueBwdGQAISD_fSG_Li256ELb1ELb0EEENS1_19SingleTileSchedulerILb1ELb0ELb0ELi128EEEEEEEEEvNT_6ParamsE)
        /*0200*/ 	.word	0x00000004


	//----- nvinfo : EIATTR_FRAME_SIZE
	.align		4
.L_96:
        /*0204*/ 	.byte	0x04, 0x11
        /*0206*/ 	.short	(.L_98 - .L_97)
	.align		4
.L_97:
        /*0208*/ 	.word	index@(_ZN7cutlass13device_kernelIN5flash11enable_sm90INS1_16FlashAttnBwdSm90INS1_25CollectiveMainloopBwdSm90ILi2ELi2ELi2EN4cute5tupleIJNS5_1CILi1EEES8_S8_EEENS6_IJNS7_ILi64EEENS7_ILi128EEENS7_ILi96EEEEEENS_10bfloat16_tEfNS_4arch4Sm90ELb0ELb0ELb1ELb1ELb0ELb1ELb0ELb0ELi2ELi1ELi2ELi1ELb1EEENS1_24CollectiveEpilogueBwdGQAISD_fSG_Li256ELb1ELb0EEENS1_19SingleTileSchedulerILb1ELb0ELb0ELi128EEEEEEEEEvNT_6ParamsE)
        /*020c*/ 	.word	0x00000000


	//----- nvinfo : EIATTR_REGCOUNT
	.align		4
.L_98:
        /*0210*/ 	.byte	0x04, 0x2f
        /*0212*/ 	.short	(.L_100 - .L_99)
	.align		4
.L_99:
        /*0214*/ 	.word	index@(_ZN7cutlass13device_kernelIN5flash11enable_sm90INS1_16FlashAttnBwdSm90INS1_25CollectiveMainloopBwdSm90ILi2ELi2ELi2EN4cute5tupleIJNS5_1CILi1EEES8_S8_EEENS6_IJNS7_ILi64EEENS7_ILi128EEENS7_ILi96EEEEEENS_10bfloat16_tEfNS_4arch4Sm90ELb0ELb0ELb1ELb1ELb1ELb1ELb0ELb0ELi2ELi1ELi2ELi1ELb1EEENS1_21CollectiveEpilogueBwdISD_SE_SG_Li256ELb1ELb0ELi1EEENS1_19SingleTileSchedulerILb1ELb0ELb0ELi128EEEEEEEEEvNT_6ParamsE)
        /*0218*/ 	.word	0x00000004


	//----- nvinfo : EIATTR_FRAME_SIZE
	.align		4
.L_100:
        /*021c*/ 	.byte	0x04, 0x11
        /*021e*/ 	.short	(.L_102 - .L_101)
	.align		4
.L_101:
        /*0220*/ 	.word	index@(_ZN7cutlass13device_kernelIN5flash11enable_sm90INS1_16FlashAttnBwdSm90INS1_25CollectiveMainloopBwdSm90ILi2ELi2ELi2EN4cute5tupleIJNS5_1CILi1EEES8_S8_EEENS6_IJNS7_ILi64EEENS7_ILi128EEENS7_ILi96EEEEEENS_10bfloat16_tEfNS_4arch4Sm90ELb0ELb0ELb1ELb1ELb1ELb1ELb0ELb0ELi2ELi1ELi2ELi1ELb1EEENS1_21CollectiveEpilogueBwdISD_SE_SG_Li256ELb1ELb0ELi1EEENS1_19SingleTileSchedulerILb1ELb0ELb0ELi128EEEEEEEEEvNT_6ParamsE)
        /*0224*/ 	.word	0x00000000


	//----- nvinfo : EIATTR_REGCOUNT
	.align		4
.L_102:
        /*0228*/ 	.byte	0x04, 0x2f
        /*022a*/ 	.short	(.L_104 - .L_103)
	.align		4
.L_103:
        /*022c*/ 	.word	index@(_ZN7cutlass13device_kernelIN5flash11enable_sm90INS1_16FlashAttnBwdSm90INS1_25CollectiveMainloopBwdSm90ILi2ELi2ELi2EN4cute5tupleIJNS5_1CILi1EEES8_S8_EEENS6_IJNS7_ILi64EEENS7_ILi128EEENS7_ILi96EEEEEENS_10bfloat16_tEfNS_4arch4Sm90ELb0ELb0ELb1ELb1ELb0ELb1ELb0ELb0ELi2ELi1ELi2ELi1ELb1EEENS1_21CollectiveEpilogueBwdISD_SE_SG_Li256ELb1ELb0ELi1EEENS1_19SingleTileSchedulerILb1ELb0ELb0ELi128EEEEEEEEEvNT_6ParamsE)
        /*0230*/ 	.word	0x00000004


	//----- nvinfo : EIATTR_FRAME_SIZE
	.align		4
.L_104:
        /*0234*/ 	.byte	0x04, 0x11
        /*0236*/ 	.short	(.L_106 - .L_105)
	.align		4
.L_105:
        /*0238*/ 	.word	index@(_ZN7cutlass13device_kernelIN5flash11enable_sm90INS1_16FlashAttnBwdSm90INS1_25CollectiveMainloopBwdSm90ILi2ELi2ELi2EN4cute5tupleIJNS5_1CILi1EEES8_S8_EEENS6_IJNS7_ILi64EEENS7_ILi128EEENS7_ILi96EEEEEENS_10bfloat16_tEfNS_4arch4Sm90ELb0ELb0ELb1ELb1ELb0ELb1ELb0ELb0ELi2ELi1ELi2ELi1ELb1EEENS1_21CollectiveEpilogueBwdISD_SE_SG_Li256ELb1ELb0ELi1EEENS1_19SingleTileSchedulerILb1ELb0ELb0ELi128EEEEEEEEEvNT_6ParamsE)
        /*023c*/ 	.word	0x00000000


	//----- nvinfo : EIATTR_REGCOUNT
	.align		4
.L_106:
        /*0240*/ 	.byte	0x04, 0x2f
        /*0242*/ 	.short	(.L_108 - .L_107)
	.align		4
.L_107:
        /*0244*/ 	.word	index@(_ZN7cutlass13device_kernelIN5flash11enable_sm90INS1_16FlashAttnBwdSm90INS1_25CollectiveMainloopBwdSm90ILi2ELi2ELi2EN4cute5tupleIJNS5_1CILi1EEES8_S8_EEENS6_IJNS7_ILi64EEENS7_ILi128EEENS7_ILi96EEEEEENS_10bfloat16_tEfNS_4arch4Sm90ELb0ELb0ELb1ELb0ELb1ELb1ELb0ELb0ELi2ELi1ELi2ELi1ELb1EEENS1_24CollectiveEpilogueBwdGQAISD_fSG_Li256ELb0ELb1EEENS1_19SingleTileSchedulerILb0ELb0ELb0ELi128EEEEEEEEEvNT_6ParamsE)
        /*0248*/ 	.word	0x00000004


	//----- nvinfo : EIATTR_FRAME_SIZE
	.align		4
.L_108:
        /*024c*/ 	.byte	0x04, 0x11
        /*024e*/ 	.short	(.L_110 - .L_109)
	.align		4
.L_109:
        /*0250*/ 	.word	index@(_ZN7cutlass13device_kernelIN5flash11enable_sm90INS1_16FlashAttnBwdSm90INS1_25CollectiveMainloopBwdSm90ILi2ELi2ELi2EN4cute5tupleIJNS5_1CILi1EEES8_S8_EEENS6_IJNS7_ILi64EEENS7_ILi128EEENS7_ILi96EEEEEENS_10bfloat16_tEfNS_4arch4Sm90ELb0ELb0ELb1ELb0ELb1ELb1ELb0ELb0ELi2ELi1ELi2ELi1ELb1EEENS1_24CollectiveEpilogueBwdGQAISD_fSG_Li256ELb0ELb1EEENS1_19SingleTileSchedulerILb0ELb0ELb0ELi128EEEEEEEEEvNT_6ParamsE)
        /*0254*/ 	.word	0x00000000


	//----- nvinfo : EIATTR_REGCOUNT
	.align		4
.L_110:
        /*0258*/ 	.byte	0x04, 0x2f
        /*025a*/ 	.short	(.L_112 - .L_111)
	.align		4
.L_111:
        /*025c*/ 	.word	index@(_ZN7cutlass13device_kernelIN5flash11enable_sm90INS1_16FlashAttnBwdSm90INS1_25CollectiveMainloopBwdSm90ILi2ELi2ELi2EN4cute5tupleIJNS5_1CILi1EEES8_S8_EEENS6_IJNS7_ILi64EEENS7_ILi128EEENS7_ILi96EEEEEENS_10bfloat16_tEfNS_4arch4Sm90ELb0ELb0ELb1ELb0ELb0ELb1ELb0ELb0ELi2ELi1ELi2ELi1ELb1EEENS1_24CollectiveEpilogueBwdGQAISD_fSG_Li256ELb0ELb0EEENS1_19SingleTileSchedulerILb0ELb0ELb0ELi128EEEEEEEEEvNT_6ParamsE)
        /*0260*/ 	.word	0x00000004


	//----- nvinfo : EIATTR_FRAME_SIZE
	.align		4
.L_112:
        /*0264*/ 	.byte	0x04, 0x11
        /*0266*/ 	.short	(.L_114 - .L_113)
	.align		4
.L_113:
        /*0268*/ 	.word	index@(_ZN7cutlass13device_kernelIN5flash11enable_sm90INS1_16FlashAttnBwdSm90INS1_25CollectiveMainloopBwdSm90ILi2ELi2ELi2EN4cute5tupleIJNS5_1CILi1EEES8_S8_EEENS6_IJNS7_ILi64EEENS7_ILi128EEENS7_ILi96EEEEEENS_10bfloat16_tEfNS_4arch4Sm90ELb0ELb0ELb1ELb0ELb0ELb1ELb0ELb0ELi2ELi1ELi2ELi1ELb1EEENS1_24CollectiveEpilogueBwdGQAISD_fSG_Li256ELb0ELb0EEENS1_19SingleTileSchedulerILb0ELb0ELb0ELi128EEEEEEEEEvNT_6ParamsE)
        /*026c*/ 	.word	0x00000000


	//----- nvinfo : EIATTR_REGCOUNT
	.align		4
.L_114:
        /*0270*/ 	.byte	0x04, 0x2f
        /*0272*/ 	.short	(.L_116 - .L_115)
	.align		4
.L_115:
        /*0274*/ 	.word	index@(_ZN7cutlass13device_kernelIN5flash11enable_sm90INS1_16FlashAttnBwdSm90INS1_25CollectiveMainloopBwdSm90ILi2ELi2ELi2EN4cute5tupleIJNS5_1CILi1EEES8_S8_EEENS6_IJNS7_ILi64EEENS7_ILi128EEENS7_ILi96EEEEEENS_10bfloat16_tEfNS_4arch4Sm90ELb0ELb0ELb1ELb0ELb1ELb1ELb0ELb0ELi2ELi1ELi2ELi1ELb1EEENS1_21CollectiveEpilogueBwdISD_SE_SG_Li256ELb0ELb0ELi1EEENS1_19SingleTileSchedulerILb0ELb0ELb0ELi128EEEEEEEEEvNT_6ParamsE)
        /*0278*/ 	.word	0x00000004


	//----- nvinfo : EIATTR_FRAME_SIZE
	.align		4
.L_116:
        /*027c*/ 	.byte	0x04, 0x11
        /*027e*/ 	.short	(.L_118 - .L_117)
	.align		4
.L_117:
        /*0280*/ 	.word	index@(_ZN7cutlass13device_kernelIN5flash11enable_sm90INS1_16FlashAttnBwdSm90INS1_25CollectiveMainloopBwdSm90ILi2ELi2ELi2EN4cute5tupleIJNS5_1CILi1EEES8_S8_EEENS6_IJNS7_ILi64EEENS7_ILi128EEENS7_ILi96EEEEEENS_10bfloat16_tEfNS_4arch4Sm90ELb0ELb0ELb1ELb0ELb1ELb1ELb0ELb0ELi2ELi1ELi2ELi1ELb1EEENS1_21CollectiveEpilogueBwdISD_SE_SG_Li256ELb0ELb0ELi1EEENS1_19SingleTileSchedulerILb0ELb0ELb0ELi128EEEEEEEEEvNT_6ParamsE)
        /*0284*/ 	.word	0x00000000


	//----- nvinfo : EIATTR_REGCOUNT
	.align		4
.L_118:
        /*0288*/ 	.byte	0x04, 0x2f
        /*028a*/ 	.short	(.L_120 - .L_119)
	.align		4
.L_119:
        /*028c*/ 	.word	index@(_ZN7cutlass13device_kernelIN5flash11enable_sm90INS1_16FlashAttnBwdSm90INS1_25CollectiveMainloopBwdSm90ILi2ELi2ELi2EN4cute5tupleIJNS5_1CILi1EEES8_S8_EEENS6_IJNS7_ILi64EEENS7_ILi128EEENS7_ILi96EEEEEENS_10bfloat16_tEfNS_4arch4Sm90ELb0ELb0ELb1ELb0ELb0ELb1ELb0ELb0ELi2ELi1ELi2ELi1ELb1EEENS1_21CollectiveEpilogueBwdISD_SE_SG_Li256ELb0ELb0ELi1EEENS1_19SingleTileSchedulerILb0ELb0ELb0ELi128EEEEEEEEEvNT_6ParamsE)
        /*0290*/ 	.word	0x00000004


	//----- nvinfo : EIATTR_FRAME_SIZE
	.align		4
.L_120:
        /*0294*/ 	.byte	0x04, 0x11
        /*0296*/ 	.short	(.L_122 - .L_121)
	.align		4
.L_121:
        /*0298*/ 	.word	index@(_ZN7cutlass13device_kernelIN5flash11enable_sm90INS1_16FlashAttnBwdSm90INS1_25CollectiveMainloopBwdSm90ILi2ELi2ELi2EN4cute5tupleIJNS5_1CILi1EEES8_S8_EEENS6_IJNS7_ILi64EEENS7_ILi128EEENS7_ILi96EEEEEENS_10bfloat16_tEfNS_4arch4Sm90ELb0ELb0ELb1ELb0ELb0ELb1ELb0ELb0ELi2ELi1ELi2ELi1ELb1EEENS1_21CollectiveEpilogueBwdISD_SE_SG_Li256ELb0ELb0ELi1EEENS1_19SingleTileSchedulerILb0ELb0ELb0ELi128EEEEEEEEEvNT_6ParamsE)
        /*029c*/ 	.word	0x00000000


	//----- nvinfo : EIATTR_MIN_STACK_SIZE
	.align		4
.L_122:
        /*02a0*/ 	.byte	0x04, 0x12
        /*02a2*/ 	.short	(.L_124 - .L_123)
	.align		4
.L_123:
        /*02a4*/ 	.word	index@(_ZN7cutlass13device_kernelIN5flash11enable_sm90INS1_16FlashAttnBwdSm90INS1_25CollectiveMainloopBwdSm90ILi2ELi2ELi2EN4cute5tupleIJNS5_1CILi1EEES8_S8_EEENS6_IJNS7_ILi64EEENS7_ILi128EEENS7_ILi96EEEEEENS_10bfloat16_tEfNS_4arch4Sm90ELb0ELb0ELb1ELb0ELb0ELb1ELb0ELb0ELi2ELi1ELi2ELi1ELb1EEENS1_21CollectiveEpilogueBwdISD_SE_SG_Li256ELb0ELb0ELi1EEENS1_19SingleTileSchedulerILb0ELb0ELb0ELi128EEEEEEEEEvNT_6ParamsE)
        /*02a8*/ 	.word	0x00000000


	//----- nvinfo : EIATTR_MIN_STACK_SIZE
	.align		4
.L_124:
        /*02ac*/ 	.byte	0x04, 0x12
        /*02ae*/ 	.short	(.L_126 - .L_125)
	.align		4
.L_125:
        /*02b0*/ 	.word	index@(_ZN7cutlass13device_kernelIN5flash11enable_sm90INS1_16FlashAttnBwdSm90INS1_25CollectiveMainloopBwdSm90ILi2ELi2ELi2EN4cute5tupleIJNS5_1CILi1EEES8_S8_EEENS6_IJNS7_ILi64EEENS7_ILi128EEENS7_ILi96EEEEEENS_10bfloat16_tEfNS_4arch4Sm90ELb0ELb0ELb1ELb0ELb1ELb1ELb0ELb0ELi2ELi1ELi2ELi1ELb1EEENS1_21CollectiveEpilogueBwdISD_SE_SG_Li256ELb0ELb0ELi1EEENS1_19SingleTileSchedulerILb0ELb0ELb0ELi128EEEEEEEEEvNT_6ParamsE)
        /*02b4*/ 	.word	0x00000000


	//----- nvinfo : EIATTR_MIN_STACK_SIZE
	.align		4
.L_126:
        /*02b8*/ 	.byte	0x04, 0x12
        /*02ba*/ 	.short	(.L_128 - .L_127)
	.align		4
.L_127:
        /*02bc*/ 	.word	index@(_ZN7cutlass13device_kernelIN5flash11enable_sm90INS1_16FlashAttnBwdSm90INS1_25CollectiveMainloopBwdSm90ILi2ELi2ELi2EN4cute5tupleIJNS5_1CILi1EEES8_S8_EEENS6_IJNS7_ILi64EEENS7_ILi128EEENS7_ILi96EEEEEENS_10bfloat16_tEfNS_4arch4Sm90ELb0ELb0ELb1ELb0ELb0ELb1ELb0ELb0ELi2ELi1ELi2ELi1ELb1EEENS1_24CollectiveEpilogueBwdGQAISD_fSG_Li256ELb0ELb0EEENS1_19SingleTileSchedulerILb0ELb0ELb0ELi128EEEEEEEEEvNT_6ParamsE)
        /*02c0*/ 	.word	0x00000000


	//----- nvinfo : EIATTR_MIN_STACK_SIZE
	.align		4
.L_128:
        /*02c4*/ 	.byte	0x04, 0x12
        /*02c6*/ 	.short	(.L_130 - .L_129)
	.align		4
.L_129:
        /*02c8*/ 	.word	index@(_ZN7cutlass13device_kernelIN5flash11enable_sm90INS1_16FlashAttnBwdSm90INS1_25CollectiveMainloopBwdSm90ILi2ELi2ELi2EN4cute5tupleIJNS5_1CILi1EEES8_S8_EEENS6_IJNS7_ILi64EEENS7_ILi128EEENS7_ILi96EEEEEENS_10bfloat16_tEfNS_4arch4Sm90ELb0ELb0ELb1ELb0ELb1ELb1ELb0ELb0ELi2ELi1ELi2ELi1ELb1EEENS1_24CollectiveEpilogueBwdGQAISD_fSG_Li256ELb0ELb1EEENS1_19SingleTileSchedulerILb0ELb0ELb0ELi128EEEEEEEEEvNT_6ParamsE)
        /*02cc*/ 	.word	0x00000000


	//----- nvinfo : EIATTR_MIN_STACK_SIZE
	.align		4
.L_130:
        /*02d0*/ 	.byte	0x04, 0x12
        /*02d2*/ 	.short	(.L_132 - .L_131)
	.align		4
.L_131:
        /*02d4*/ 	.word	index@(_ZN7cutlass13device_kernelIN5flash11enable_sm90INS1_16FlashAttnBwdSm90INS1_25CollectiveMainloopBwdSm90ILi2ELi2ELi2EN4cute5tupleIJNS5_1CILi1EEES8_S8_EEENS6_IJNS7_ILi64EEENS7_ILi128EEENS7_ILi96EEEEEENS_10bfloat16_tEfNS_4arch4Sm90ELb0ELb0ELb1ELb1ELb0ELb1ELb0ELb0ELi2ELi1ELi2ELi1ELb1EEENS1_21CollectiveEpilogueBwdISD_SE_SG_Li256ELb1ELb0ELi1EEENS1_19SingleTileSchedulerILb1ELb0ELb0ELi128EEEEEEEEEvNT_6ParamsE)
        /*02d8*/ 	.word	0x00000000


	//----- nvinfo : EIATTR_MIN_STACK_SIZE
	.align		4
.L_132:
        /*02dc*/ 	.byte	0x04, 0x12
        /*02de*/ 	.short	(.L_134 - .L_133)
	.align		4
.L_133:
        /*02e0*/ 	.word	index@(_ZN7cutlass13device_kernelIN5flash11enable_sm90INS1_16FlashAttnBwdSm90INS1_25CollectiveMainloopBwdSm90ILi2ELi2ELi2EN4cute5tupleIJNS5_1CILi1EEES8_S8_EEENS6_IJNS7_ILi64EEENS7_ILi128EEENS7_ILi96EEEEEENS_10bfloat16_tEfNS_4arch4Sm90ELb0ELb0ELb1ELb1ELb1ELb1ELb0ELb0ELi2ELi1ELi2ELi1ELb1EEENS1_21CollectiveEpilogueBwdISD_SE_SG_Li256ELb1ELb0ELi1EEENS1_19SingleTileSchedulerILb1ELb0ELb0ELi128EEEEEEEEEvNT_6ParamsE)
        /*02e4*/ 	.word	0x00000000


	//----- nvinfo : EIATTR_MIN_STACK_SIZE
	.align		4
.L_134:
        /*02e8*/ 	.byte	0x04, 0x12
        /*02ea*/ 	.short	(.L_136 - .L_135)
	.align		4
.L_135:
        /*02ec*/ 	.word	index@(_ZN7cutlass13device_kernelIN5flash11enable_sm90INS1_16FlashAttnBwdSm90INS1_25CollectiveMainloopBwdSm90ILi2ELi2ELi2EN4cute5tupleIJNS5_1CILi1EEES8_S8_EEENS6_IJNS7_ILi64EEENS7_ILi128EEENS7_ILi96EEEEEENS_10bfloat16_tEfNS_4arch4Sm90ELb0ELb0ELb1ELb1ELb0ELb1ELb0ELb0ELi2ELi1ELi2ELi1ELb1EEENS1_24CollectiveEpilogueBwdGQAISD_fSG_Li256ELb1ELb0EEENS1_19SingleTileSchedulerILb1ELb0ELb0ELi128EEEEEEEEEvNT_6ParamsE)
        /*02f0*/ 	.word	0x00000000


	//----- nvinfo : EIATTR_MIN_STACK_SIZE
	.align		4
.L_136:
        /*02f4*/ 	.byte	0x04, 0x12
        /*02f6*/ 	.short	(.L_138 - .L_137)
	.align		4
.L_137:
        /*02f8*/ 	.word	index@(_ZN7cutlass13device_kernelIN5flash11enable_sm90INS1_16FlashAttnBwdSm90INS1_25CollectiveMainloopBwdSm90ILi2ELi2ELi2EN4cute5tupleIJNS5_1CILi1EEES8_S8_EEENS6_IJNS7_ILi64EEENS7_ILi128EEENS7_ILi96EEEEEENS_10bfloat16_tEfNS_4arch4Sm90ELb0ELb0ELb1ELb1ELb1ELb1ELb0ELb0ELi2ELi1ELi2ELi1ELb1EEENS1_24CollectiveEpilogueBwdGQAISD_fSG_Li256ELb1ELb1EEENS1_19SingleTileSchedulerILb1ELb0ELb0ELi128EEEEEEEEEvNT_6ParamsE)
        /*02fc*/ 	.word	0x00000000


	//----- nvinfo : EIATTR_MIN_STACK_SIZE
	.align		4
.L_138:
        /*0300*/ 	.byte	0x04, 0x12
        /*0302*/ 	.short	(.L_140 - .L_139)
	.align		4
.L_139:
        /*0304*/ 	.word	index@(_ZN7cutlass13device_kernelIN5flash11enable_sm90INS1_16FlashAttnBwdSm90INS1_25CollectiveMainloopBwdSm90ILi2ELi2ELi2EN4cute5tupleIJNS5_1CILi1EEES8_S8_EEENS6_IJNS7_ILi64EEENS7_ILi128EEENS7_ILi96EEEEEENS_10bfloat16_tEfNS_4arch4Sm90ELb0ELb1ELb1ELb0ELb0ELb1ELb0ELb0ELi2ELi1ELi2ELi1ELb1EEENS1_21CollectiveEpilogueBwdISD_SE_SG_Li256ELb0ELb0ELi1EEENS1_19SingleTileSchedulerILb0ELb0ELb0ELi128EEEEEEEEEvNT_6ParamsE)
        /*0308*/ 	.word	0x00000000


	//----- nvinfo : EIATTR_MIN_STACK_SIZE
	.align		4
.L_140:
        /*030c*/ 	.byte	0x04, 0x12
        /*030e*/ 	.short	(.L_142 - .L_141)
	.align		4
.L_141:
        /*0310*/ 	.word	index@(_ZN7cutlass13device_kernelIN5flash11enable_sm90INS1_16FlashAttnBwdSm90INS1_25CollectiveMainloopBwdSm90ILi2ELi2ELi2EN4cute5tupleIJNS5_1CILi1EEES8_S8_EEENS6_IJNS7_ILi64EEENS7_ILi128EEENS7_ILi96EEEEEENS_10bfloat16_tEfNS_4arch4Sm90ELb0ELb1ELb1ELb0ELb1ELb1ELb0ELb0ELi2ELi1ELi2ELi1ELb1EEENS1_21CollectiveEpilogueBwdISD_SE_SG_Li256ELb0ELb0ELi1EEENS1_19SingleTileSchedulerILb0ELb0ELb0ELi128EEEEEEEEEvNT_6ParamsE)
        /*0314*/ 	.word	0x00000000


	//----- nvinfo : EIATTR_MIN_STACK_SIZE
	.align		4
.L_142:
        /*0318*/ 	.byte	0x04, 0x12
        /*031a*/ 	.short	(.L_144 - .L_143)
	.align		4
.L_143:
        /*031c*/ 	.word	index@(_ZN7cutlass13device_kernelIN5flash11enable_sm90INS1_16FlashAttnBwdSm90INS1_25CollectiveMainloopBwdSm90ILi2ELi2ELi2EN4cute5tupleIJNS5_1CILi1EEES8_S8_EEENS6_IJNS7_ILi64EEENS7_ILi128EEENS7_ILi96EEEEEENS_10bfloat16_tEfNS_4arch4Sm90ELb0ELb1ELb1ELb0ELb0ELb1ELb0ELb0ELi2ELi1ELi2ELi1ELb1EEENS1_24CollectiveEpilogueBwdGQAISD_fSG_Li256ELb0ELb0EEENS1_19SingleTileSchedulerILb0ELb0ELb0ELi128EEEEEEEEEvNT_6ParamsE)
        /*0320*/ 	.word	0x00000000


	//----- nvinfo : EIATTR_MIN_STACK_SIZE
	.align		4
.L_144:
        /*0324*/ 	.byte	0x04, 0x12
        /*0326*/ 	.short	(.L_146 - .L_145)
	.align		4
.L_145:
        /*0328*/ 	.word	index@(_ZN7cutlass13device_kernelIN5flash11enable_sm90INS1_16FlashAttnBwdSm90INS1_25CollectiveMainloopBwdSm90ILi2ELi2ELi2EN4cute5tupleIJNS5_1CILi1EEES8_S8_EEENS6_IJNS7_ILi64EEENS7_ILi128EEENS7_ILi96EEEEEENS_10bfloat16_tEfNS_4arch4Sm90ELb0ELb1ELb1ELb0ELb1ELb1ELb0ELb0ELi2ELi1ELi2ELi1ELb1EEENS1_24CollectiveEpilogueBwdGQAISD_fSG_Li256ELb0ELb1EEENS1_19SingleTileSchedulerILb0ELb0ELb0ELi128EEEEEEEEEvNT_6ParamsE)
        /*032c*/ 	.word	0x00000000


	//----- nvinfo : EIATTR_MIN_STACK_SIZE
	.align		4
.L_146:
        /*0330*/ 	.byte	0x04, 0x12
        /*0332*/ 	.short	(.L_148 - .L_147)
	.align		4
.L_147:
        /*0334*/ 	.word	index@(_ZN7cutlass13device_kernelIN5flash11enable_sm90INS1_16FlashAttnBwdSm90INS1_25CollectiveMainloopBwdSm90ILi2ELi2ELi2EN4cute5tupleIJNS5_1CILi1EEES8_S8_EEENS6_IJNS7_ILi64EEENS7_ILi128EEENS7_ILi96EEEEEENS_10bfloat16_tEfNS_4arch4Sm90ELb0ELb1ELb1ELb1ELb0ELb1ELb0ELb0ELi2ELi1ELi2ELi1ELb1EEENS1_21CollectiveEpilogueBwdISD_SE_SG_Li256ELb1ELb0ELi1EEENS1_19SingleTileSchedulerILb1ELb0ELb0ELi128EEEEEEEEEvNT_6ParamsE)
        /*0338*/ 	.word	0x00000000


	//----- nvinfo : EIATTR_MIN_STACK_SIZE
	.align		4
.L_148:
        /*033c*/ 	.byte	0x04, 0x12
        /*033e*/ 	.short	(.L_150 - .L_149)
	.align		4
.L_149:
        /*0340*/ 	.word	index@(_ZN7cutlass13device_kernelIN5flash11enable_sm90INS1_16FlashAttnBwdSm90INS1_25CollectiveMainloopBwdSm90ILi2ELi2ELi2EN4cute5tupleIJNS5_1CILi1EEES8_S8_EEENS6_IJNS7_ILi64EEENS7_ILi128EEENS7_ILi96EEEEEENS_10bfloat16_tEfNS_4arch4Sm90ELb0ELb1ELb1ELb1ELb1ELb1ELb0ELb0ELi2ELi1ELi2ELi1ELb1EEENS1_21CollectiveEpilogueBwdISD_SE_SG_Li256ELb1ELb0ELi1EEENS1_19SingleTileSchedulerILb1ELb0ELb0ELi128EEEEEEEEEvNT_6ParamsE)
        /*0344*/ 	.word	0x00000000


	//----- nvinfo : EIATTR_MIN_STACK_SIZE
	.align		4
.L_150:
        /*0348*/ 	.byte	0x04, 0x12
        /*034a*/ 	.short	(.L_152 - .L_151)
	.align		4
.L_151:
        /*034c*/ 	.word	index@(_ZN7cutlass13device_kernelIN5flash11enable_sm90INS1_16FlashAttnBwdSm90INS1_25CollectiveMainloopBwdSm90ILi2ELi2ELi2EN4cute5tupleIJNS5_1CILi1EEES8_S8_EEENS6_IJNS7_ILi64EEENS7_ILi128EEENS7_ILi96EEEEEENS_10bfloat16_tEfNS_4arch4Sm90ELb0ELb1ELb1ELb1ELb0ELb1ELb0ELb0ELi2ELi1ELi2ELi1ELb1EEENS1_24CollectiveEpilogueBwdGQAISD_fSG_Li256ELb1ELb0EEENS1_19SingleTileSchedulerILb1ELb0ELb0ELi128EEEEEEEEEvNT_6ParamsE)
        /*0350*/ 	.word	0x00000000


	//----- nvinfo : EIATTR_MIN_STACK_SIZE
	.align		4
.L_152:
        /*0354*/ 	.byte	0x04, 0x12
        /*0356*/ 	.short	(.L_154 - .L_153)
	.align		4
.L_153:
        /*0358*/ 	.word	index@(_ZN7cutlass13device_kernelIN5flash11enable_sm90INS1_16FlashAttnBwdSm90INS1_25CollectiveMainloopBwdSm90ILi2ELi2ELi2EN4cute5tupleIJNS5_1CILi1EEES8_S8_EEENS6_IJNS7_ILi64EEENS7_ILi128EEENS7_ILi96EEEEEENS_10bfloat16_tEfNS_4arch4Sm90ELb0ELb1ELb1ELb1ELb1ELb1ELb0ELb0ELi2ELi1ELi2ELi1ELb1EEENS1_24CollectiveEpilogueBwdGQAISD_fSG_Li256ELb1ELb1EEENS1_19SingleTileSchedulerILb1ELb0ELb0ELi128EEEEEEEEEvNT_6ParamsE)
        /*035c*/ 	.word	0x00000000


	//----- nvinfo : EIATTR_MIN_STACK_SIZE
	.align		4
.L_154:
        /*0360*/ 	.byte	0x04, 0x12
        /*0362*/ 	.short	(.L_156 - .L_155)
	.align		4
.L_155:
        /*0364*/ 	.word	index@(_ZN7cutlass13device_kernelIN5flash11enable_sm90INS1_16FlashAttnBwdSm90INS1_25CollectiveMainloopBwdSm90ILi2ELi2ELi2EN4cute5tupleIJNS5_1CILi1EEES8_S8_EEENS6_IJNS7_ILi64EEENS7_ILi128EEENS7_ILi96EEEEEENS_10bfloat16_tEfNS_4arch4Sm90ELb1ELb0ELb1ELb0ELb0ELb1ELb0ELb0ELi2ELi1ELi2ELi1ELb1EEENS1_21CollectiveEpilogueBwdISD_SE_SG_Li256ELb0ELb0ELi1EEENS1_25SingleTileBwdLPTSchedulerILb0ELi128ELb0EEEEEEEEEvNT_6ParamsE)
        /*0368*/ 	.word	0x00000000


	//----- nvinfo : EIATTR_MIN_STACK_SIZE
	.align		4
.L_156:
        /*036c*/ 	.byte	0x04, 0x12
        /*036e*/ 	.short	(.L_158 - .L_157)
	.align		4
.L_157:
        /*0370*/ 	.word	index@(_ZN7cutlass13device_kernelIN5flash11enable_sm90INS1_16FlashAttnBwdSm90INS1_25CollectiveMainloopBwdSm90ILi2ELi2ELi2EN4cute5tupleIJNS5_1CILi1EEES8_S8_EEENS6_IJNS7_ILi64EEENS7_ILi128EEENS7_ILi96EEEEEENS_10bfloat16_tEfNS_4arch4Sm90ELb1ELb0ELb1ELb0ELb1ELb1ELb0ELb0ELi2ELi1ELi2ELi1ELb1EEENS1_21CollectiveEpilogueBwdISD_SE_SG_Li256ELb0ELb0ELi1EEENS1_25SingleTileBwdLPTSchedulerILb0ELi128ELb1EEEEEEEEEvNT_6ParamsE)
        /*0374*/ 	.word	0x00000000


	//----- nvinfo : EIATTR_MIN_STACK_SIZE
	.align		4
.L_158:
        /*0378*/ 	.byte	0x04, 0x12
        /*037a*/ 	.short	(.L_160 - .L_159)
	.align		4
.L_159:
        /*037c*/ 	.word	index@(_ZN7cutlass13device_kernelIN5flash11enable_sm90INS1_16FlashAttnBwdSm90INS1_25CollectiveMainloopBwdSm90ILi2ELi2ELi2EN4cute5tupleIJNS5_1CILi1EEES8_S8_EEENS6_IJNS7_ILi64EEENS7_ILi128EEENS7_ILi96EEEEEENS_10bfloat16_tEfNS_4arch4Sm90ELb1ELb0ELb1ELb0ELb0ELb1ELb0ELb0ELi2ELi1ELi2ELi1ELb1EEENS1_24CollectiveEpilogueBwdGQAISD_fSG_Li256ELb0ELb0EEENS1_25SingleTileBwdLPTSchedulerILb0ELi128ELb0EEEEEEEEEvNT_6ParamsE)
        /*0380*/ 	.word	0x00000000


	//----- nvinfo : EIATTR_MIN_STACK_SIZE
	.align		4
.L_160:
        /*0384*/ 	.byte	0x04, 0x12
        /*0386*/ 	.short	(.L_162 - .L_161)
	.align		4
.L_161:
        /*0388*/ 	.word	index@(_ZN7cutlass13device_kernelIN5flash11enable_sm90INS1_16FlashAttnBwdSm90INS1_25CollectiveMainloopBwdSm90ILi2ELi2ELi2EN4cute5tupleIJNS5_1CILi1EEES8_S8_EEENS6_IJNS7_ILi64EEENS7_ILi128EEENS7_ILi96EEEEEENS_10bfloat16_tEfNS_4arch4Sm90ELb1ELb0ELb1ELb0ELb1ELb1ELb0ELb0ELi2ELi1ELi2ELi1ELb1EEENS1_24CollectiveEpilogueBwdGQAISD_fSG_Li256ELb0ELb1EEENS1_25SingleTileBwdLPTSchedulerILb0ELi128ELb1EEEEEEEEEvNT_6ParamsE)
        /*038c*/ 	.word	0x00000000


	//----- nvinfo : EIATTR_MIN_STACK_SIZE
	.align		4
.L_162:
        /*0390*/ 	.byte	0x04, 0x12
        /*0392*/ 	.short	(.L_164 - .L_163)
	.align		4
.L_163:
        /*0394*/ 	.word	index@(_ZN7cutlass13device_kernelIN5flash22FlashAttnBwdPreprocessIN4cute5tupleIJNS3_1CILi64EEENS5_ILi96EEEEEENS_10bfloat16_tEfNS_4arch4Sm90ELb1ELb0EEEEEvNT_6ParamsE)
        /*0398*/ 	.word	0x00000000


	//----- nvinfo : EIATTR_MIN_STACK_SIZE
	.align		4
.L_164:
        /*039c*/ 	.byte	0x04, 0x12
        /*039e*/ 	.short	(.L_166 - .L_165)
	.align		4
.L_165:
        /*03a0*/ 	.word	index@(_ZN7cutlass13device_kernelIN5flash11enable_sm90INS1_16FlashAttnBwdSm90INS1_25CollectiveMainloopBwdSm90ILi2ELi2ELi2EN4cute5tupleIJNS5_1CILi1EEES8_S8_EEENS6_IJNS7_ILi64EEENS7_ILi128EEENS7_ILi96EEEEEENS_10bfloat16_tEfNS_4arch4Sm90ELb1ELb0ELb1ELb1ELb0ELb1ELb0ELb0ELi2ELi1ELi2ELi1ELb1EEENS1_21CollectiveEpilogueBwdISD_SE_SG_Li256ELb1ELb0ELi1EEENS1_25SingleTileBwdLPTSchedulerILb1ELi128ELb0EEEEEEEEEvNT_6ParamsE)
        /*03a4*/ 	.word	0x00000000


	//----- nvinfo : EIATTR_MIN_STACK_SIZE
	.align		4
.L_166:
        /*03a8*/ 	.byte	0x04, 0x12
        /*03aa*/ 	.short	(.L_168 - .L_167)
	.align		4
.L_167:
        /*03ac*/ 	.word	index@(_ZN7cutlass13device_kernelIN5flash11enable_sm90INS1_16FlashAttnBwdSm90INS1_25CollectiveMainloopBwdSm90ILi2ELi2ELi2EN4cute5tupleIJNS5_1CILi1EEES8_S8_EEENS6_IJNS7_ILi64EEENS7_ILi128EEENS7_ILi96EEEEEENS_10bfloat16_tEfNS_4arch4Sm90ELb1ELb0ELb1ELb1ELb1ELb1ELb0ELb0ELi2ELi1ELi2ELi1ELb1EEENS1_21CollectiveEpilogueBwdISD_SE_SG_Li256ELb1ELb0ELi1EEENS1_25SingleTileBwdLPTSchedulerILb1ELi128ELb1EEEEEEEEEvNT_6ParamsE)
        /*03b0*/ 	.word	0x00000000


	//----- nvinfo : EIATTR_MIN_STACK_SIZE
	.align		4
.L_168:
        /*03b4*/ 	.byte	0x04, 0x12
        /*03b6*/ 	.short	(.L_170 - .L_169)
	.align		4
.L_169:
        /*03b8*/ 	.word	index@(_ZN7cutlass13device_kernelIN5flash11enable_sm90INS1_16FlashAttnBwdSm90INS1_25CollectiveMainloopBwdSm90ILi2ELi2ELi2EN4cute5tupleIJNS5_1CILi1EEES8_S8_EEENS6_IJNS7_ILi64EEENS7_ILi128EEENS7_ILi96EEEEEENS_10bfloat16_tEfNS_4arch4Sm90ELb1ELb0ELb1ELb1ELb0ELb1ELb0ELb0ELi2ELi1ELi2ELi1ELb1EEENS1_24CollectiveEpilogueBwdGQAISD_fSG_Li256ELb1ELb0EEENS1_25SingleTileBwdLPTSchedulerILb1ELi128ELb0EEEEEEEEEvNT_6ParamsE)
        /*03bc*/ 	.word	0x00000000


	//----- nvinfo : EIATTR_MIN_STACK_SIZE
	.align		4
.L_170:
        /*03c0*/ 	.byte	0x04, 0x12
        /*03c2*/ 	.short	(.L_172 - .L_171)
	.align		4
.L_171:
        /*03c4*/ 	.word	index@(_ZN7cutlass13device_kernelIN5flash32FlashAttnBwdPostprocessConvertdQIN4cute5tupleIJNS3_1CILi128EEENS5_ILi96EEEEEENS_10bfloat16_tEfNS_4arch4Sm90ELi256ENS3_8TiledMMAINS3_8MMA_AtomIJNS3_4SM904GMMA27MMA_64x96x16_F32BF16BF16_RSILNSF_5MajorE0ELSH_1ELNSF_7ScaleInE1ELSI_1EEEEEENS3_6LayoutINS4_IJNS5_ILi2EEENS5_ILi1EEESN_EEENS4_IJSN_NS5_ILi0EEESP_EEEEENS4_IJNS3_10UnderscoreESS_SS_EEEEELb0EEEEEvNT_6ParamsE)
        /*03c8*/ 	.word	0x00000000


	//----- nvinfo : EIATTR_MIN_STACK_SIZE
	.align		4
.L_172:
        /*03cc*/ 	.byte	0x04, 0x12
        /*03ce*/ 	.short	(.L_174 - .L_173)
	.align		4
.L_173:
        /*03d0*/ 	.word	index@(_ZN7cutlass13device_kernelIN5flash32FlashAttnBwdPostprocessConvertdQIN4cute5tupleIJNS3_1CILi64EEENS5_ILi96EEEEEENS_10bfloat16_tEfNS_4arch4Sm90ELi256ENS3_8TiledMMAINS3_8MMA_AtomIJNS3_4SM904GMMA27MMA_64x16x16_F32BF16BF16_SSILNSF_5MajorE0ELSH_1ELNSF_7ScaleInE1ELSI_1EEEEEENS3_6LayoutINS4_IJNS5_ILi1EEENS5_ILi2EEESM_EEENS4_IJNS5_ILi0EEESM_SP_EEEEENS4_IJNS3_10UnderscoreESS_SS_EEEEELb0EEEEEvNT_6ParamsE)
        /*03d4*/ 	.word	0x00000000


	//----- nvinfo : EIATTR_MIN_STACK_SIZE
	.align		4
.L_174:
        /*03d8*/ 	.byte	0x04, 0x12
        /*03da*/ 	.short	(.L_176 - .L_175)
	.align		4
.L_175:
        /*03dc*/ 	.word	index@(_ZN7cutlass13device_kernelIN5flash11enable_sm90INS1_16FlashAttnBwdSm90INS1_25CollectiveMainloopBwdSm90ILi2ELi2ELi2EN4cute5tupleIJNS5_1CILi1EEES8_S8_EEENS6_IJNS7_ILi64EEENS7_ILi128EEENS7_ILi96EEEEEENS_10bfloat16_tEfNS_4arch4Sm90ELb1ELb0ELb1ELb1ELb1ELb1ELb0ELb0ELi2ELi1ELi2ELi1ELb1EEENS1_24CollectiveEpilogueBwdGQAISD_fSG_Li256ELb1ELb1EEENS1_25SingleTileBwdLPTSchedulerILb1ELi128ELb1EEEEEEEEEvNT_6ParamsE)
        /*03e0*/ 	.word	0x00000000


	//----- nvinfo : EIATTR_MIN_STACK_SIZE
	.align		4
.L_176:
        /*03e4*/ 	.byte	0x04, 0x12
        /*03e6*/ 	.short	(.L_178 - .L_177)
	.align		4
.L_177:
        /*03e8*/ 	.word	index@(_ZN7cutlass13device_kernelIN5flash22FlashAttnBwdPreprocessIN4cute5tupleIJNS3_1CILi64EEENS5_ILi96EEEEEENS_10bfloat16_tEfNS_4arch4Sm90ELb1ELb1EEEEEvNT_6ParamsE)
        /*03ec*/ 	.word	0x00000000
.L_178:


//--------------------- .nv.compat                --------------------------
	.section	.nv.compat,"",@"SHT_CUDA_COMPAT_INFO"
	.align	4
        /*0000*/ 	.byte	0x02, 0x09, 0x01, 0x00, 0x02, 0x02, 0x02, 0x00, 0x02, 0x05, 0x05, 0x00, 0x03, 0x07, 0x01, 0x01
        /*0010*/ 	.byte	0x02, 0x03, 0x00, 0x00, 0x02, 0x06, 0x01, 0x00, 0x04, 0x0b, 0x08, 0x00, 0x00, 0x00, 0x00, 0x00
        /*0020*/ 	.byte	0x00, 0x00, 0x00, 0x00


//--------------------- .nv.info._ZN7cutlass13device_kernelIN5flash11enable_sm90INS1_16FlashAttnBwdSm90INS1_25CollectiveMainloopBwdSm90ILi2ELi2ELi2EN4cute5tupleIJNS5_1CILi1EEES8_S8_EEENS6_IJNS7_ILi64EEENS7_ILi128EEENS7_ILi96EEEEEENS_10bfloat16_tEfNS_4arch4Sm90ELb0ELb0ELb1ELb0ELb0ELb1ELb0ELb0ELi2ELi1ELi2ELi1ELb1EEENS1_21CollectiveEpilogueBwdISD_SE_SG_Li256ELb0ELb0ELi1EEENS1_19SingleTileSchedulerILb0ELb0ELb0ELi128EEEEEEEEEvNT_6ParamsE --------------------------
	.section	.nv.info._ZN7cutlass13device_kernelIN5flash11enable_sm90INS1_16FlashAttnBwdSm90INS1_25CollectiveMainloopBwdSm90ILi2ELi2ELi2EN4cute5tupleIJNS5_1CILi1EEES8_S8_EEENS6_IJNS7_ILi64EEENS7_ILi128EEENS7_ILi96EEEEEENS_10bfloat16_tEfNS_4arch4Sm90ELb0ELb0ELb1ELb0ELb0ELb1ELb0ELb0ELi2ELi1ELi2ELi1ELb1EEENS1_21CollectiveEpilogueBwdISD_SE_SG_Li256ELb0ELb0ELi1EEENS1_19SingleTileSchedulerILb0ELb0ELb0ELi128EEEEEEEEEvNT_6ParamsE,"",@"SHT_CUDA_INFO"
	.sectionflags	@""
	.align	4


	//----- nvinfo : EIATTR_CUDA_API_VERSION
	.align		4
        /*0000*/ 	.byte	0x04, 0x37
        /*0002*/ 	.short	(.L_180 - .L_179)
.L_179:
        /*0004*/ 	.word	0x00000082


	//----- nvinfo : EIATTR_KPARAM_INFO
	.align		4
.L_180:
        /*0008*/ 	.byte	0x04, 0x17
        /*000a*/ 	.short	(.L_182 - .L_181)
.L_181:
        /*000c*/ 	.word	0x00000000
        /*0010*/ 	.short	0x0000
        /*0012*/ 	.short	0x0000
        /*0014*/ 	.byte	0x00, 0xf0, 0x01, 0x24


	//----- nvinfo : EIATTR_SPARSE_MMA_MASK
	.align		4
.L_182:
        /*0018*/ 	.byte	0x03, 0x50
        /*001a*/ 	.short	0x0000


	//----- nvinfo : EIATTR_MAXREG_COUNT
	.align		4
        /*001c*/ 	.byte	0x03, 0x1b
        /*001e*/ 	.short	0x00a8


	//----- nvinfo : EIATTR_MERCURY_ISA_VERSION
	.align		4
        /*0020*/ 	.byte	0x03, 0x5f
        /*0022*/ 	.short	0x0101


	//----- nvinfo : EIATTR_VRC_CTA_INIT_COUNT
	.align		4
        /*0024*/ 	.byte	0x02, 0x4a
	.zero		1
	.zero		1


	//----- nvinfo : EIATTR_EXIT_INSTR_OFFSETS
	.align		4
        /*0028*/ 	.byte	0x04, 0x1c
        /*002a*/ 	.short	(.L_184 - .L_183)


	//   ....[0]....
.L_183:
        /*002c*/ 	.word	0x00000010


	//----- nvinfo : EIATTR_MAX_THREADS
	.align		4
.L_184:
        /*0030*/ 	.byte	0x04, 0x05
        /*0032*/ 	.short	(.L_186 - .L_185)
.L_185:
        /*0034*/ 	.word	0x00000180
        /*0038*/ 	.word	0x00000001
        /*003c*/ 	.word	0x00000001


	//----- nvinfo : EIATTR_CBANK_PARAM_SIZE
	.align		4
.L_186:
        /*0040*/ 	.byte	0x03, 0x19
        /*0042*/ 	.short	0x0900


	//----- nvinfo : EIATTR_PARAM_CBANK
	.align		4
        /*0044*/ 	.byte	0x04, 0x0a
        /*0046*/ 	.short	(.L_188 - .L_187)
	.align		4
.L_187:
        /*0048*/ 	.word	index@(.nv.constant0._ZN7cutlass13device_kernelIN5flash11enable_sm90INS1_16FlashAttnBwdSm90INS1_25CollectiveMainloopBwdSm90ILi2ELi2ELi2EN4cute5tupleIJNS5_1CILi1EEES8_S8_EEENS6_IJNS7_ILi64EEENS7_ILi128EEENS7_ILi96EEEEEENS_10bfloat16_tEfNS_4arch4Sm90ELb0ELb0ELb1ELb0ELb0ELb1ELb0ELb0ELi2ELi1ELi2ELi1ELb1EEENS1_21CollectiveEpilogueBwdISD_SE_SG_Li256ELb0ELb0ELi1EEENS1_19SingleTileSchedulerILb0ELb0ELb0ELi128EEEEEEEEEvNT_6ParamsE)
        /*004c*/ 	.short	0x0380
        /*004e*/ 	.short	0x0900


	//----- nvinfo : EIATTR_SW_WAR
	.align		4
.L_188:
        /*0050*/ 	.byte	0x04, 0x36
        /*0052*/ 	.short	(.L_190 - .L_189)
.L_189:
        /*0054*/ 	.word	0x00000008
.L_190:


//--------------------- .nv.info._ZN7cutlass13device_kernelIN5flash11enable_sm90INS1_16FlashAttnBwdSm90INS1_25CollectiveMainloopBwdSm90ILi2ELi2ELi2EN4cute5tupleIJNS5_1CILi1EEES8_S8_EEENS6_IJNS7_ILi64EEENS7_ILi128EEENS7_ILi96EEEEEENS_10bfloat16_tEfNS_4arch4Sm90ELb0ELb0ELb1ELb0ELb1ELb1ELb0ELb0ELi2ELi1ELi2ELi1ELb1EEENS1_21CollectiveEpilogueBwdISD_SE_SG_Li256ELb0ELb0ELi1EEENS1_19SingleTileSchedulerILb0ELb0ELb0ELi128EEEEEEEEEvNT_6ParamsE --------------------------
	.section	.nv.info._ZN7cutlass13device_kernelIN5flash11enable_sm90INS1_16FlashAttnBwdSm90INS1_25CollectiveMainloopBwdSm90ILi2ELi2ELi2EN4cute5tupleIJNS5_1CILi1EEES8_S8_EEENS6_IJNS7_ILi64EEENS7_ILi128EEENS7_ILi96EEEEEENS_10bfloat16_tEfNS_4arch4Sm90ELb0ELb0ELb1ELb0ELb1ELb1ELb0ELb0ELi2ELi1ELi2ELi1ELb1EEENS1_21CollectiveEpilogueBwdISD_SE_SG_Li256ELb0ELb0ELi1EEENS1_19SingleTileSchedulerILb0ELb0ELb0ELi128EEEEEEEEEvNT_6ParamsE,"",@"SHT_CUDA_INFO"
	.sectionflags	@""
	.align	4


	//----- nvinfo : EIATTR_CUDA_API_VERSION
	.align		4
        /*0000*/ 	.byte	0x04, 0x37
        /*0002*/ 	.short	(.L_192 - .L_191)
.L_191:
        /*0004*/ 	.word	0x00000082


	//----- nvinfo : EIATTR_KPARAM_INFO
	.align		4
.L_192:
        /*0008*/ 	.byte	0x04, 0x17
        /*000a*/ 	.short	(.L_194 - .L_193)
.L_193:
        /*000c*/ 	.word	0x00000000
        /*0010*/ 	.short	0x0000
        /*0012*/ 	.short	0x0000
        /*0014*/ 	.byte	0x00, 0xf0, 0x01, 0x24


	//----- nvinfo : EIATTR_SPARSE_MMA_MASK
	.align		4
.L_194:
        /*0018*/ 	.byte	0x03, 0x50
        /*001a*/ 	.short	0x0000


	//----- nvinfo : EIATTR_MAXREG_COUNT
	.align		4
        /*001c*/ 	.byte	0x03, 0x1b
        /*001e*/ 	.short	0x00a8


	//----- nvinfo : EIATTR_MERCURY_ISA_VERSION
	.align		4
        /*0020*/ 	.byte	0x03, 0x5f
        /*0022*/ 	.short	0x0101


	//----- nvinfo : EIATTR_VRC_CTA_INIT_COUNT
	.align		4
        /*0024*/ 	.byte	0x02, 0x4a
	.zero		1
	.zero		1


	//----- nvinfo : EIATTR_EXIT_INSTR_OFFSETS
	.align		4
        /*0028*/ 	.byte	0x04, 0x1c
        /*002a*/ 	.short	(.L_196 - .L_195)


	//   ....[0]....
.L_195:
        /*002c*/ 	.word	0x00000010


	//----- nvinfo : EIATTR_MAX_THREADS
	.align		4
.L_196:
        /*0030*/ 	.byte	0x04, 0x05
        /*0032*/ 	.short	(.L_198 - .L_197)
.L_197:
        /*0034*/ 	.word	0x00000180
        /*0038*/ 	.word	0x00000001
        /*003c*/ 	.word	0x00000001


	//----- nvinfo : EIATTR_CBANK_PARAM_SIZE
	.align		4
.L_198:
        /*0040*/ 	.byte	0x03, 0x19
        /*0042*/ 	.short	0x0900


	//----- nvinfo : EIATTR_PARAM_CBANK
	.align		4
        /*0044*/ 	.byte	0x04, 0x0a
        /*0046*/ 	.short	(.L_200 - .L_199)
	.align		4
.L_199:
        /*0048*/ 	.word	index@(.nv.constant0._ZN7cutlass13device_kernelIN5flash11enable_sm90INS1_16FlashAttnBwdSm90INS1_25CollectiveMainloopBwdSm90ILi2ELi2ELi2EN4cute5tupleIJNS5_1CILi1EEES8_S8_EEENS6_IJNS7_ILi64EEENS7_ILi128EEENS7_ILi96EEEEEENS_10bfloat16_tEfNS_4arch4Sm90ELb0ELb0ELb1ELb0ELb1ELb1ELb0ELb0ELi2ELi1ELi2ELi1ELb1EEENS1_21CollectiveEpilogueBwdISD_SE_SG_Li256ELb0ELb0ELi1EEENS1_19SingleTileSchedulerILb0ELb0ELb0ELi128EEEEEEEEEvNT_6ParamsE)
        /*004c*/ 	.short	0x0380
        /*004e*/ 	.short	0x0900


	//----- nvinfo : EIATTR_SW_WAR
	.align		4
.L_200:
        /*0050*/ 	.byte	0x04, 0x36
        /*0052*/ 	.short	(.L_202 - .L_201)
.L_201:
        /*0054*/ 	.word	0x00000008
.L_202:


//--------------------- .nv.info._ZN7cutlass13device_kernelIN5flash11enable_sm90INS1_16FlashAttnBwdSm90INS1_25CollectiveMainloopBwdSm90ILi2ELi2ELi2EN4cute5tupleIJNS5_1CILi1EEES8_S8_EEENS6_IJNS7_ILi64EEENS7_ILi128EEENS7_ILi96EEEEEENS_10bfloat16_tEfNS_4arch4Sm90ELb0ELb0ELb1ELb0ELb0ELb1ELb0ELb0ELi2ELi1ELi2ELi1ELb1EEENS1_24CollectiveEpilogueBwdGQAISD_fSG_Li256ELb0ELb0EEENS1_19SingleTileSchedulerILb0ELb0ELb0ELi128EEEEEEEEEvNT_6ParamsE --------------------------
	.section	.nv.info._ZN7cutlass13device_kernelIN5flash11enable_sm90INS1_16FlashAttnBwdSm90INS1_25CollectiveMainloopBwdSm90ILi2ELi2ELi2EN4cute5tupleIJNS5_1CILi1EEES8_S8_EEENS6_IJNS7_ILi64EEENS7_ILi128EEENS7_ILi96EEEEEENS_10bfloat16_tEfNS_4arch4Sm90ELb0ELb0ELb1ELb0ELb0ELb1ELb0ELb0ELi2ELi1ELi2ELi1ELb1EEENS1_24CollectiveEpilogueBwdGQAISD_fSG_Li256ELb0ELb0EEENS1_19SingleTileSchedulerILb0ELb0ELb0ELi128EEEEEEEEEvNT_6ParamsE,"",@"SHT_CUDA_INFO"
	.sectionflags	@""
	.align	4


	//----- nvinfo : EIATTR_CUDA_API_VERSION
	.align		4
        /*0000*/ 	.byte	0x04, 0x37
        /*0002*/ 	.short	(.L_204 - .L_203)
.L_203:
        /*0004*/ 	.word	0x00000082


	//----- nvinfo : EIATTR_KPARAM_INFO
	.align		4
.L_204:
        /*0008*/ 	.byte	0x04, 0x17
        /*000a*/ 	.short	(.L_206 - .L_205)
.L_205:
        /*000c*/ 	.word	0x00000000
        /*0010*/ 	.short	0x0000
        /*0012*/ 	.short	0x0000
        /*0014*/ 	.byte	0x00, 0xf0, 0x01, 0x1a


	//----- nvinfo : EIATTR_SPARSE_MMA_MASK
	.align		4
.L_206:
        /*0018*/ 	.byte	0x03, 0x50
        /*001a*/ 	.short	0x0000


	//----- nvinfo : EIATTR_MAXREG_COUNT
	.align		4
        /*001c*/ 	.byte	0x03, 0x1b
        /*001e*/ 	.short	0x00a8


	//----- nvinfo : EIATTR_MERCURY_ISA_VERSION
	.align		4
        /*0020*/ 	.byte	0x03, 0x5f
        /*0022*/ 	.short	0x0101


	//----- nvinfo : EIATTR_VRC_CTA_INIT_COUNT
	.align		4
        /*0024*/ 	.byte	0x02, 0x4a
	.zero		1
	.zero		1


	//----- nvinfo : EIATTR_EXIT_INSTR_OFFSETS
	.align		4
        /*0028*/ 	.byte	0x04, 0x1c
        /*002a*/ 	.short	(.L_208 - .L_207)


	//   ....[0]....
.L_207:
        /*002c*/ 	.word	0x00000010


	//----- nvinfo : EIATTR_MAX_THREADS
	.align		4
.L_208:
        /*0030*/ 	.byte	0x04, 0x05
        /*0032*/ 	.short	(.L_210 - .L_209)
.L_209:
        /*0034*/ 	.word	0x00000180
        /*0038*/ 	.word	0x00000001
        /*003c*/ 	.word	0x00000001


	//----- nvinfo : EIATTR_CBANK_PARAM_SIZE
	.align		4
.L_210:
        /*0040*/ 	.byte	0x03, 0x19
        /*0042*/ 	.short	0x0680


	//----- nvinfo : EIATTR_PARAM_CBANK
	.align		4
        /*0044*/ 	.byte	0x04, 0x0a
        /*0046*/ 	.short	(.L_212 - .L_211)
	.align		4
.L_211:
        /*0048*/ 	.word	index@(.nv.constant0._ZN7cutlass13device_kernelIN5flash11enable_sm90INS1_16FlashAttnBwdSm90INS1_25CollectiveMainloopBwdSm90ILi2ELi2ELi2EN4cute5tupleIJNS5_1CILi1EEES8_S8_EEENS6_IJNS7_ILi64EEENS7_ILi128EEENS7_ILi96EEEEEENS_10bfloat16_tEfNS_4arch4Sm90ELb0ELb0ELb1ELb0ELb0ELb1ELb0ELb0ELi2ELi1ELi2ELi1ELb1EEENS1_24CollectiveEpilogueBwdGQAISD_fSG_Li256ELb0ELb0EEENS1_19SingleTileSchedulerILb0ELb0ELb0ELi128EEEEEEEEEvNT_6ParamsE)
        /*004c*/ 	.short	0x0380
        /*004e*/ 	.short	0x0680


	//----- nvinfo : EIATTR_SW_WAR
	.align		4
.L_212:
        /*0050*/ 	.byte	0x04, 0x36
        /*0052*/ 	.short	(.L_214 - .L_213)
.L_213:
        /*0054*/ 	.word	0x00000008
.L_214:


//--------------------- .nv.info._ZN7cutlass13device_kernelIN5flash11enable_sm90INS1_16FlashAttnBwdSm90INS1_25CollectiveMainloopBwdSm90ILi2ELi2ELi2EN4cute5tupleIJNS5_1CILi1EEES8_S8_EEENS6_IJNS7_ILi64EEENS7_ILi128EEENS7_ILi96EEEEEENS_10bfloat16_tEfNS_4arch4Sm90ELb0ELb0ELb1ELb0ELb1ELb1ELb0ELb0ELi2ELi1ELi2ELi1ELb1EEENS1_24CollectiveEpilogueBwdGQAISD_fSG_Li256ELb0ELb1EEENS1_19SingleTileSchedulerILb0ELb0ELb0ELi128EEEEEEEEEvNT_6ParamsE --------------------------
	.section	.nv.info._ZN7cutlass13device_kernelIN5flash11enable_sm90INS1_16FlashAttnBwdSm90INS1_25CollectiveMainloopBwdSm90ILi2ELi2ELi2EN4cute5tupleIJNS5_1CILi1EEES8_S8_EEENS6_IJNS7_ILi64EEENS7_ILi128EEENS7_ILi96EEEEEENS_10bfloat16_tEfNS_4arch4Sm90ELb0ELb0ELb1ELb0ELb1ELb1ELb0ELb0ELi2ELi1ELi2ELi1ELb1EEENS1_24CollectiveEpilogueBwdGQAISD_fSG_Li256ELb0ELb1EEENS1_19SingleTileSchedulerILb0ELb0ELb0ELi128EEEEEEEEEvNT_6ParamsE,"",@"SHT_CUDA_INFO"
	.sectionflags	@""
	.align	4


	//----- nvinfo : EIATTR_CUDA_API_VERSION
	.align		4
        /*0000*/ 	.byte	0x04, 0x37
        /*0002*/ 	.short	(.L_216 - .L_215)
.L_215:
        /*0004*/ 	.word	0x00000082


	//----- nvinfo : EIATTR_KPARAM_INFO
	.align		4
.L_216:
        /*0008*/ 	.byte	0x04, 0x17
        /*000a*/ 	.short	(.L_218 - .L_217)
.L_217:
        /*000c*/ 	.word	0x00000000
        /*0010*/ 	.short	0x0000
        /*0012*/ 	.short	0x0000
        /*0014*/ 	.byte	0x00, 0xf0, 0x01, 0x1a


	//----- nvinfo : EIATTR_SPARSE_MMA_MASK
	.align		4
.L_218:
        /*0018*/ 	.byte	0x03, 0x50
        /*001a*/ 	.short	0x0000


	//----- nvinfo : EIATTR_MAXREG_COUNT
	.align		4
        /*001c*/ 	.byte	0x03, 0x1b
        /*001e*/ 	.short	0x00a8


	//----- nvinfo : EIATTR_MERCURY_ISA_VERSION
	.align		4
        /*0020*/ 	.byte	0x03, 0x5f
        /*0022*/ 	.short	0x0101


	//----- nvinfo : EIATTR_VRC_CTA_INIT_COUNT
	.align		4
        /*0024*/ 	.byte	0x02, 0x4a
	.zero		1
	.zero		1


	//----- nvinfo : EIATTR_EXIT_INSTR_OFFSETS
	.align		4
        /*0028*/ 	.byte	0x04, 0x1c
        /*002a*/ 	.short	(.L_220 - .L_219)


	//   ....[0]....
.L_219:
        /*002c*/ 	.word	0x00000010


	//----- nvinfo : EIATTR_MAX_THREADS
	.align		4
.L_220:
        /*0030*/ 	.byte	0x04, 0x05
        /*0032*/ 	.short	(.L_222 - .L_221)
.L_221:
        /*0034*/ 	.word	0x00000180
        /*0038*/ 	.word	0x00000001
        /*003c*/ 	.word	0x00000001


	//----- nvinfo : EIATTR_CBANK_PARAM_SIZE
	.align		4
.L_222:
        /*0040*/ 	.byte	0x03, 0x19
        /*0042*/ 	.short	0x0680


	//----- nvinfo : EIATTR_PARAM_CBANK
	.align		4
        /*0044*/ 	.byte	0x04, 0x0a
        /*0046*/ 	.short	(.L_224 - .L_223)
	.align		4
.L_223:
        /*0048*/ 	.word	index@(.nv.constant0._ZN7cutlass13device_kernelIN5flash11enable_sm90INS1_16FlashAttnBwdSm90INS1_25CollectiveMainloopBwdSm90ILi2ELi2ELi2EN4cute5tupleIJNS5_1CILi1EEES8_S8_EEENS6_IJNS7_ILi64EEENS7_ILi128EEENS7_ILi96EEEEEENS_10bfloat16_tEfNS_4arch4Sm90ELb0ELb0ELb1ELb0ELb1ELb1ELb0ELb0ELi2ELi1ELi2ELi1ELb1EEENS1_24CollectiveEpilogueBwdGQAISD_fSG_Li256ELb0ELb1EEENS1_19SingleTileSchedulerILb0ELb0ELb0ELi128EEEEEEEEEvNT_6ParamsE)
        /*004c*/ 	.short	0x0380
        /*004e*/ 	.short	0x0680


	//----- nvinfo : EIATTR_SW_WAR
	.align		4
.L_224:
        /*0050*/ 	.byte	0x04, 0x36
        /*0052*/ 	.short	(.L_226 - .L_225)
.L_225:
        /*0054*/ 	.word	0x00000008
.L_226:


//--------------------- .nv.info._ZN7cutlass13device_kernelIN5flash11enable_sm90INS1_16FlashAttnBwdSm90INS1_25CollectiveMainloopBwdSm90ILi2ELi2ELi2EN4cute5tupleIJNS5_1CILi1EEES8_S8_EEENS6_IJNS7_ILi64EEENS7_ILi128EEENS7_ILi96EEEEEENS_10bfloat16_tEfNS_4arch4Sm90ELb0ELb0ELb1ELb1ELb0ELb1ELb0ELb0ELi2ELi1ELi2ELi1ELb1EEENS1_21CollectiveEpilogueBwdISD_SE_SG_Li256ELb1ELb0ELi1EEENS1_19SingleTileSchedulerILb1ELb0ELb0ELi128EEEEEEEEEvNT_6ParamsE --------------------------
	.section	.nv.info._ZN7cutlass13device_kernelIN5flash11enable_sm90INS1_16FlashAttnBwdSm90INS1_25CollectiveMainloopBwdSm90ILi2ELi2ELi2EN4cute5tupleIJNS5_1CILi1EEES8_S8_EEENS6_IJNS7_ILi64EEENS7_ILi128EEENS7_ILi96EEEEEENS_10bfloat16_tEfNS_4arch4Sm90ELb0ELb0ELb1ELb1ELb0ELb1ELb0ELb0ELi2ELi1ELi2ELi1ELb1EEENS1_21CollectiveEpilogueBwdISD_SE_SG_Li256ELb1ELb0ELi1EEENS1_19SingleTileSchedulerILb1ELb0ELb0ELi128EEEEEEEEEvNT_6ParamsE,"",@"SHT_CUDA_INFO"
	.sectionflags	@""
	.align	4


	//----- nvinfo : EIATTR_CUDA_API_VERSION
	.align		4
        /*0000*/ 	.byte	0x04, 0x37
        /*0002*/ 	.short	(.L_228 - .L_227)
.L_227:
        /*0004*/ 	.word	0x00000082


	//----- nvinfo : EIATTR_KPARAM_INFO
	.align		4
.L_228:
        /*0008*/ 	.byte	0x04, 0x17
        /*000a*/ 	.short	(.L_230 - .L_229)
.L_229:
        /*000c*/ 	.word	0x00000000
        /*0010*/ 	.short	0x0000
        /*0012*/ 	.short	0x0000
        /*0014*/ 	.byte	0x00, 0xf0, 0x01, 0x1a


	//----- nvinfo : EIATTR_SPARSE_MMA_MASK
	.align		4
.L_230:
        /*0018*/ 	.byte	0x03, 0x50
        /*001a*/ 	.short	0x0000


	//----- nvinfo : EIATTR_MAXREG_COUNT
	.align		4
        /*001c*/ 	.byte	0x03, 0x1b
        /*001e*/ 	.short	0x00a8


	//----- nvinfo : EIATTR_MERCURY_ISA_VERSION
	.align		4
        /*0020*/ 	.byte	0x03, 0x5f
        /*0022*/ 	.short	0x0101


	//----- nvinfo : EIATTR_VRC_CTA_INIT_COUNT
	.align		4
        /*0024*/ 	.byte	0x02, 0x4a
	.zero		1
	.zero		1


	//----- nvinfo : EIATTR_EXIT_INSTR_OFFSETS
	.align		4
        /*0028*/ 	.byte	0x04, 0x1c
        /*002a*/ 	.short	(.L_232 - .L_231)


	//   ....[0]....
.L_231:
        /*002c*/ 	.word	0x00000010


	//----- nvinfo : EIATTR_MAX_THREADS
	.align		4
.L_232:
        /*0030*/ 	.byte	0x04, 0x05
        /*0032*/ 	.short	(.L_234 - .L_233)
.L_233:
        /*0034*/ 	.word	0x00000180
        /*0038*/ 	.word	0x00000001
        /*003c*/ 	.word	0x00000001


	//----- nvinfo : EIATTR_CBANK_PARAM_SIZE
	.align		4
.L_234:
        /*0040*/ 	.byte	0x03, 0x19
        /*0042*/ 	.short	0x0680


	//----- nvinfo : EIATTR_PARAM_CBANK
	.align		4
        /*0044*/ 	.byte	0x04, 0x0a
        /*0046*/ 	.short	(.L_236 - .L_235)
	.align		4
.L_235:
        /*0048*/ 	.word	index@(.nv.constant0._ZN7cutlass13device_kernelIN5flash11enable_sm90INS1_16FlashAttnBwdSm90INS1_25CollectiveMainloopBwdSm90ILi2ELi2ELi2EN4cute5tupleIJNS5_1CILi1EEES8_S8_EEENS6_IJNS7_ILi64EEENS7_ILi128EEENS7_ILi96EEEEEENS_10bfloat16_tEfNS_4arch4Sm90ELb0ELb0ELb1ELb1ELb0ELb1ELb0ELb0ELi2ELi1ELi2ELi1ELb1EEENS1_21CollectiveEpilogueBwdISD_SE_SG_Li256ELb1ELb0ELi1EEENS1_19SingleTileSchedulerILb1ELb0ELb0ELi128EEEEEEEEEvNT_6ParamsE)
        /*004c*/ 	.short	0x0380
        /*004e*/ 	.short	0x0680


	//----- nvinfo : EIATTR_SW_WAR
	.align		4
.L_236:
        /*0050*/ 	.byte	0x04, 0x36
        /*0052*/ 	.short	(.L_238 - .L_237)
.L_237:
        /*0054*/ 	.word	0x00000008
.L_238:


//--------------------- .nv.info._ZN7cutlass13device_kernelIN5flash11enable_sm90INS1_16FlashAttnBwdSm90INS1_25CollectiveMainloopBwdSm90ILi2ELi2ELi2EN4cute5tupleIJNS5_1CILi1EEES8_S8_EEENS6_IJNS7_ILi64EEENS7_ILi128EEENS7_ILi96EEEEEENS_10bfloat16_tEfNS_4arch4Sm90ELb0ELb0ELb1ELb1ELb1ELb1ELb0ELb0ELi2ELi1ELi2ELi1ELb1EEENS1_21CollectiveEpilogueBwdISD_SE_SG_Li256ELb1ELb0ELi1EEENS1_19SingleTileSchedulerILb1ELb0ELb0ELi128EEEEEEEEEvNT_6ParamsE --------------------------
	.section	.nv.info._ZN7cutlass13device_kernelIN5flash11enable_sm90INS1_16FlashAttnBwdSm90INS1_25CollectiveMainloopBwdSm90ILi2ELi2ELi2EN4cute5tupleIJNS5_1CILi1EEES8_S8_EEENS6_IJNS7_ILi64EEENS7_ILi128EEENS7_ILi96EEEEEENS_10bfloat16_tEfNS_4arch4Sm90ELb0ELb0ELb1ELb1ELb1ELb1ELb0ELb0ELi2ELi1ELi2ELi1ELb1EEENS1_21CollectiveEpilogueBwdISD_SE_SG_Li256ELb1ELb0ELi1EEENS1_19SingleTileSchedulerILb1ELb0ELb0ELi128EEEEEEEEEvNT_6ParamsE,"",@"SHT_CUDA_INFO"
	.sectionflags	@""
	.align	4


	//----- nvinfo : EIATTR_CUDA_API_VERSION
	.align		4
        /*0000*/ 	.byte	0x04, 0x37
        /*0002*/ 	.short	(.L_240 - .L_239)
.L_239:
        /*0004*/ 	.word	0x00000082


	//----- nvinfo : EIATTR_KPARAM_INFO
	.align		4
.L_240:
        /*0008*/ 	.byte	0x04, 0x17
        /*000a*/ 	.short	(.L_242 - .L_241)
.L_241:
        /*000c*/ 	.word	0x00000000
        /*0010*/ 	.short	0x0000
        /*0012*/ 	.short	0x0000
        /*0014*/ 	.byte	0x00, 0xf0, 0x01, 0x1a


	//----- nvinfo : EIATTR_SPARSE_MMA_MASK
	.align		4
.L_242:
        /*0018*/ 	.byte	0x03, 0x50
        /*001a*/ 	.short	0x0000


	//----- nvinfo : EIATTR_MAXREG_COUNT
	.align		4
        /*001c*/ 	.byte	0x03, 0x1b
        /*001e*/ 	.short	0x00a8


	//----- nvinfo : EIATTR_MERCURY_ISA_VERSION
	.align		4
        /*0020*/ 	.byte	0x03, 0x5f
        /*0022*/ 	.short	0x0101


	//----- nvinfo : EIATTR_VRC_CTA_INIT_COUNT
	.align		4
        /*0024*/ 	.byte	0x02, 0x4a
	.zero		1
	.zero		1


	//----- nvinfo : EIATTR_EXIT_INSTR_OFFSETS
	.align		4
        /*0028*/ 	.byte	0x04, 0x1c
        /*002a*/ 	.short	(.L_244 - .L_243)


	//   ....[0]....
.L_243:
        /*002c*/ 	.word	0x00000010


	//----- nvinfo : EIATTR_MAX_THREADS
	.align		4
.L_244:
        /*0030*/ 	.byte	0x04, 0x05
        /*0032*/ 	.short	(.L_246 - .L_245)
.L_245:
        /*0034*/ 	.word	0x00000180
        /*0038*/ 	.word	0x00000001
        /*003c*/ 	.word	0x00000001


	//----- nvinfo : EIATTR_CBANK_PARAM_SIZE
	.align		4
.L_246:
        /*0040*/ 	.byte	0x03, 0x19
        /*0042*/ 	.short	0x0680


	//----- nvinfo : EIATTR_PARAM_CBANK
	.align		4
        /*0044*/ 	.byte	0x04, 0x0a
        /*0046*/ 	.short	(.L_248 - .L_247)
	.align		4
.L_247:
        /*0048*/ 	.word	index@(.nv.constant0._ZN7cutlass13device_kernelIN5flash11enable_sm90INS1_16FlashAttnBwdSm90INS1_25CollectiveMainloopBwdSm90ILi2ELi2ELi2EN4cute5tupleIJNS5_1CILi1EEES8_S8_EEENS6_IJNS7_ILi64EEENS7_ILi128EEENS7_ILi96EEEEEENS_10bfloat16_tEfNS_4arch4Sm90ELb0ELb0ELb1ELb1ELb1ELb1ELb0ELb0ELi2ELi1ELi2ELi1ELb1EEENS1_21CollectiveEpilogueBwdISD_SE_SG_Li256ELb1ELb0ELi1EEENS1_19SingleTileSchedulerILb1ELb0ELb0ELi128EEEEEEEEEvNT_6ParamsE)
        /*004c*/ 	.short	0x0380
        /*004e*/ 	.short	0x0680


	//----- nvinfo : EIATTR_SW_WAR
	.align		4
.L_248:
        /*0050*/ 	.byte	0x04, 0x36
        /*0052*/ 	.short	(.L_250 - .L_249)
.L_249:
        /*0054*/ 	.word	0x00000008
.L_250:


//--------------------- .nv.info._ZN7cutlass13device_kernelIN5flash11enable_sm90INS1_16FlashAttnBwdSm90INS1_25CollectiveMainloopBwdSm90ILi2ELi2ELi2EN4cute5tupleIJNS5_1CILi1EEES8_S8_EEENS6_IJNS7_ILi64EEENS7_ILi128EEENS7_ILi96EEEEEENS_10bfloat16_tEfNS_4arch4Sm90ELb0ELb0ELb1ELb1ELb0ELb1ELb0ELb0ELi2ELi1ELi2ELi1ELb1EEENS1_24CollectiveEpilogueBwdGQAISD_fSG_Li256ELb1ELb0EEENS1_19SingleTileSchedulerILb1ELb0ELb0ELi128EEEEEEEEEvNT_6ParamsE --------------------------
	.section	.nv.info._ZN7cutlass13device_kernelIN5flash11enable_sm90INS1_16FlashAttnBwdSm90INS1_25CollectiveMainloopBwdSm90ILi2ELi2ELi2EN4cute5tupleIJNS5_1CILi1EEES8_S8_EEENS6_IJNS7_ILi64EEENS7_ILi128EEENS7_ILi96EEEEEENS_10bfloat16_tEfNS_4arch4Sm90ELb0ELb0ELb1ELb1ELb0ELb1ELb0ELb0ELi2ELi1ELi2ELi1ELb1EEENS1_24CollectiveEpilogueBwdGQAISD_fSG_Li256ELb1ELb0EEENS1_19SingleTileSchedulerILb1ELb0ELb0ELi128EEEEEEEEEvNT_6ParamsE,"",@"SHT_CUDA_INFO"
	.sectionflags	@""
	.align	4


	//----- nvinfo : EIATTR_CUDA_API_VERSION
	.align		4
        /*0000*/ 	.byte	0x04, 0x37
        /*0002*/ 	.short	(.L_252 - .L_251)
.L_251:
        /*0004*/ 	.word	0x00000082


	//----- nvinfo : EIATTR_KPARAM_INFO
	.align		4
.L_252:
        /*0008*/ 	.byte	0x04, 0x17
        /*000a*/ 	.short	(.L_254 - .L_253)
.L_253:
        /*000c*/ 	.word	0x00000000
        /*0010*/ 	.short	0x0000
        /*0012*/ 	.short	0x0000
        /*0014*/ 	.byte	0x00, 0xf0, 0x01, 0x1a


	//----- nvinfo : EIATTR_SPARSE_MMA_MASK
	.align		4
.L_254:
        /*0018*/ 	.byte	0x03, 0x50
        /*001a*/ 	.short	0x0000


	//----- nvinfo : EIATTR_MAXREG_COUNT
	.align		4
        /*001c*/ 	.byte	0x03, 0x1b
        /*001e*/ 	.short	0x00a8


	//----- nvinfo : EIATTR_MERCURY_ISA_VERSION
	.align		4
        /*0020*/ 	.byte	0x03, 0x5f
        /*0022*/ 	.short	0x0101


	//----- nvinfo : EIATTR_VRC_CTA_INIT_COUNT
	.align		4
        /*0024*/ 	.byte	0x02, 0x4a
	.zero		1
	.zero		1


	//----- nvinfo : EIATTR_EXIT_INSTR_OFFSETS
	.align		4
        /*0028*/ 	.byte	0x04, 0x1c
        /*002a*/ 	.short	(.L_256 - .L_255)


	//   ....[0]....
.L_255:
        /*002c*/ 	.word	0x00000010


	//----- nvinfo : EIATTR_MAX_THREADS
	.align		4
.L_256:
        /*0030*/ 	.byte	0x04, 0x05
        /*0032*/ 	.short	(.L_258 - .L_257)
.L_257:
        /*0034*/ 	.word	0x00000180
        /*0038*/ 	.word	0x00000001
        /*003c*/ 	.word	0x00000001


	//----- nvinfo : EIATTR_CBANK_PARAM_SIZE
	.align		4
.L_258:
        /*0040*/ 	.byte	0x03, 0x19
        /*0042*/ 	.short	0x0680


	//----- nvinfo : EIATTR_PARAM_CBANK
	.align		4
        /*0044*/ 	.byte	0x04, 0x0a
        /*0046*/ 	.short	(.L_260 - .L_259)
	.align		4
.L_259:
        /*0048*/ 	.word	index@(.nv.constant0._ZN7cutlass13device_kernelIN5flash11enable_sm90INS1_16FlashAttnBwdSm90INS1_25CollectiveMainloopBwdSm90ILi2ELi2ELi2EN4cute5tupleIJNS5_1CILi1EEES8_S8_EEENS6_IJNS7_ILi64EEENS7_ILi128EEENS7_ILi96EEEEEENS_10bfloat16_tEfNS_4arch4Sm90ELb0ELb0ELb1ELb1ELb0ELb1ELb0ELb0ELi2ELi1ELi2ELi1ELb1EEENS1_24CollectiveEpilogueBwdGQAISD_fSG_Li256ELb1ELb0EEENS1_19SingleTileSchedulerILb1ELb0ELb0ELi128EEEEEEEEEvNT_6ParamsE)
        /*004c*/ 	.short	0x0380
        /*004e*/ 	.short	0x0680


	//----- nvinfo : EIATTR_SW_WAR
	.align		4
.L_260:
        /*0050*/ 	.byte	0x04, 0x36
        /*0052*/ 	.short	(.L_262 - .L_261)
.L_261:
        /*0054*/ 	.word	0x00000008
.L_262:


//--------------------- .nv.info._ZN7cutlass13device_kernelIN5flash11enable_sm90INS1_16FlashAttnBwdSm90INS1_25CollectiveMainloopBwdSm90ILi2ELi2ELi2EN4cute5tupleIJNS5_1CILi1EEES8_S8_EEENS6_IJNS7_ILi64EEENS7_ILi128EEENS7_ILi96EEEEEENS_10bfloat16_tEfNS_4arch4Sm90ELb0ELb0ELb1ELb1ELb1ELb1ELb0ELb0ELi2ELi1ELi2ELi1ELb1EEENS1_24CollectiveEpilogueBwdGQAISD_fSG_Li256ELb1ELb1EEENS1_19SingleTileSchedulerILb1ELb0ELb0ELi128EEEEEEEEEvNT_6ParamsE --------------------------
	.section	.nv.info._ZN7cutlass13device_kernelIN5flash11enable_sm90INS1_16FlashAttnBwdSm90INS1_25CollectiveMainloopBwdSm90ILi2ELi2ELi2EN4cute5tupleIJNS5_1CILi1EEES8_S8_EEENS6_IJNS7_ILi64EEENS7_ILi128EEENS7_ILi96EEEEEENS_10bfloat16_tEfNS_4arch4Sm90ELb0ELb0ELb1ELb1ELb1ELb1ELb0ELb0ELi2ELi1ELi2ELi1ELb1EEENS1_24CollectiveEpilogueBwdGQAISD_fSG_Li256ELb1ELb1EEENS1_19SingleTileSchedulerILb1ELb0ELb0ELi128EEEEEEEEEvNT_6ParamsE,"",@"SHT_CUDA_INFO"
	.sectionflags	@""
	.align	4


	//----- nvinfo : EIATTR_CUDA_API_VERSION
	.align		4
        /*0000*/ 	.byte	0x04, 0x37
        /*0002*/ 	.short	(.L_264 - .L_263)
.L_263:
        /*0004*/ 	.word	0x00000082


	//----- nvinfo : EIATTR_KPARAM_INFO
	.align		4
.L_264:
        /*0008*/ 	.byte	0x04, 0x17
        /*000a*/ 	.short	(.L_266 - .L_265)
.L_265:
        /*000c*/ 	.word	0x00000000
        /*0010*/ 	.short	0x0000
        /*0012*/ 	.short	0x0000
        /*0014*/ 	.byte	0x00, 0xf0, 0x01, 0x1a


	//----- nvinfo : EIATTR_SPARSE_MMA_MASK
	.align		4
.L_266:
        /*0018*/ 	.byte	0x03, 0x50
        /*001a*/ 	.short	0x0000


	//----- nvinfo : EIATTR_MAXREG_COUNT
	.align		4
        /*001c*/ 	.byte	0x03, 0x1b
        /*001e*/ 	.short	0x00a8


	//----- nvinfo : EIATTR_MERCURY_ISA_VERSION
	.align		4
        /*0020*/ 	.byte	0x03, 0x5f
        /*0022*/ 	.short	0x0101


	//----- nvinfo : EIATTR_VRC_CTA_INIT_COUNT
	.align		4
        /*0024*/ 	.byte	0x02, 0x4a
	.zero		1
	.zero		1


	//----- nvinfo : EIATTR_EXIT_INSTR_OFFSETS
	.align		4
        /*0028*/ 	.byte	0x04, 0x1c
        /*002a*/ 	.short	(.L_268 - .L_267)


	//   ....[0]....
.L_267:
        /*002c*/ 	.word	0x00000010


	//----- nvinfo : EIATTR_MAX_THREADS
	.align		4
.L_268:
        /*0030*/ 	.byte	0x04, 0x05
        /*0032*/ 	.short	(.L_270 - .L_269)
.L_269:
        /*0034*/ 	.word	0x00000180
        /*0038*/ 	.word	0x00000001
        /*003c*/ 	.word	0x00000001


	//----- nvinfo : EIATTR_CBANK_PARAM_SIZE
	.align		4
.L_270:
        /*0040*/ 	.byte	0x03, 0x19
        /*0042*/ 	.short	0x0680


	//----- nvinfo : EIATTR_PARAM_CBANK
	.align		4
        /*0044*/ 	.byte	0x04, 0x0a
        /*0046*/ 	.short	(.L_272 - .L_271)
	.align		4
.L_271:
        /*0048*/ 	.word	index@(.nv.constant0._ZN7cutlass13device_kernelIN5flash11enable_sm90INS1_16FlashAttnBwdSm90INS1_25CollectiveMainloopBwdSm90ILi2ELi2ELi2EN4cute5tupleIJNS5_1CILi1EEES8_S8_EEENS6_IJNS7_ILi64EEENS7_ILi128EEENS7_ILi96EEEEEENS_10bfloat16_tEfNS_4arch4Sm90ELb0ELb0ELb1ELb1ELb1ELb1ELb0ELb0ELi2ELi1ELi2ELi1ELb1EEENS1_24CollectiveEpilogueBwdGQAISD_fSG_Li256ELb1ELb1EEENS1_19SingleTileSchedulerILb1ELb0ELb0ELi128EEEEEEEEEvNT_6ParamsE)
        /*004c*/ 	.short	0x0380
        /*004e*/ 	.short	0x0680


	//----- nvinfo : EIATTR_SW_WAR
	.align		4
.L_272:
        /*0050*/ 	.byte	0x04, 0x36
        /*0052*/ 	.short	(.L_274 - .L_273)
.L_273:
        /*0054*/ 	.word	0x00000008
.L_274:


//--------------------- .nv.info._ZN7cutlass13device_kernelIN5flash11enable_sm90INS1_16FlashAttnBwdSm90INS1_25CollectiveMainloopBwdSm90ILi2ELi2ELi2EN4cute5tupleIJNS5_1CILi1EEES8_S8_EEENS6_IJNS7_ILi64EEENS7_ILi128EEENS7_ILi96EEEEEENS_10bfloat16_tEfNS_4arch4Sm90ELb0ELb1ELb1ELb0ELb0ELb1ELb0ELb0ELi2ELi1ELi2ELi1ELb1EEENS1_21CollectiveEpilogueBwdISD_SE_SG_Li256ELb0ELb0ELi1EEENS1_19SingleTileSchedulerILb0ELb0ELb0ELi128EEEEEEEEEvNT_6ParamsE --------------------------
	.section	.nv.info._ZN7cutlass13device_kernelIN5flash11enable_sm90INS1_16FlashAttnBwdSm90INS1_25CollectiveMainloopBwdSm90ILi2ELi2ELi2EN4cute5tupleIJNS5_1CILi1EEES8_S8_EEENS6_IJNS7_ILi64EEENS7_ILi128EEENS7_ILi96EEEEEENS_10bfloat16_tEfNS_4arch4Sm90ELb0ELb1ELb1ELb0ELb0ELb1ELb0ELb0ELi2ELi1ELi2ELi1ELb1EEENS1_21CollectiveEpilogueBwdISD_SE_SG_Li256ELb0ELb0ELi1EEENS1_19SingleTileSchedulerILb0ELb0ELb0ELi128EEEEEEEEEvNT_6ParamsE,"",@"SHT_CUDA_INFO"
	.sectionflags	@""
	.align	4


	//----- nvinfo : EIATTR_CUDA_API_VERSION
	.align		4
        /*0000*/ 	.byte	0x04, 0x37
        /*0002*/ 	.short	(.L_276 - .L_275)
.L_275:
        /*0004*/ 	.word	0x00000082


	//----- nvinfo : EIATTR_KPARAM_INFO
	.align		4
.L_276:
        /*0008*/ 	.byte	0x04, 0x17
        /*000a*/ 	.short	(.L_278 - .L_277)
.L_277:
        /*000c*/ 	.word	0x00000000
        /*0010*/ 	.short	0x0000
        /*0012*/ 	.short	0x0000
        /*0014*/ 	.byte	0x00, 0xf0, 0x01, 0x24


	//----- nvinfo : EIATTR_SPARSE_MMA_MASK
	.align		4
.L_278:
        /*0018*/ 	.byte	0x03, 0x50
        /*001a*/ 	.short	0x0000


	//----- nvinfo : EIATTR_MAXREG_COUNT
	.align		4
        /*001c*/ 	.byte	0x03, 0x1b
        /*001e*/ 	.short	0x00a8


	//----- nvinfo : EIATTR_MERCURY_ISA_VERSION
	.align		4
        /*0020*/ 	.byte	0x03, 0x5f
        /*0022*/ 	.short	0x0101


	//----- nvinfo : EIATTR_VRC_CTA_INIT_COUNT
	.align		4
        /*0024*/ 	.byte	0x02, 0x4a
	.zero		1
	.zero		1


	//----- nvinfo : EIATTR_EXIT_INSTR_OFFSETS
	.align		4
        /*0028*/ 	.byte	0x04, 0x1c
        /*002a*/ 	.short	(.L_280 - .L_279)


	//   ....[0]....
.L_279:
        /*002c*/ 	.word	0x00000010


	//----- nvinfo : EIATTR_MAX_THREADS
	.align		4
.L_280:
        /*0030*/ 	.byte	0x04, 0x05
        /*0032*/ 	.short	(.L_282 - .L_281)
.L_281:
        /*0034*/ 	.word	0x00000180
        /*0038*/ 	.word	0x00000001
        /*003c*/ 	.word	0x00000001


	//----- nvinfo : EIATTR_CBANK_PARAM_SIZE
	.align		4
.L_282:
        /*0040*/ 	.byte	0x03, 0x19
        /*0042*/ 	.short	0x0900


	//----- nvinfo : EIATTR_PARAM_CBANK
	.align		4
        /*0044*/ 	.byte	0x04, 0x0a
        /*0046*/ 	.short	(.L_284 - .L_283)
	.align		4
.L_283:
        /*0048*/ 	.word	index@(.nv.constant0._ZN7cutlass13device_kernelIN5flash11enable_sm90INS1_16FlashAttnBwdSm90INS1_25CollectiveMainloopBwdSm90ILi2ELi2ELi2EN4cute5tupleIJNS5_1CILi1EEES8_S8_EEENS6_IJNS7_ILi64EEENS7_ILi128EEENS7_ILi96EEEEEENS_10bfloat16_tEfNS_4arch4Sm90ELb0ELb1ELb1ELb0ELb0ELb1ELb0ELb0ELi2ELi1ELi2ELi1ELb1EEENS1_21CollectiveEpilogueBwdISD_SE_SG_Li256ELb0ELb0ELi1EEENS1_19SingleTileSchedulerILb0ELb0ELb0ELi128EEEEEEEEEvNT_6ParamsE)
        /*004c*/ 	.short	0x0380
        /*004e*/ 	.short	0x0900


	//----- nvinfo : EIATTR_SW_WAR
	.align		4
.L_284:
        /*0050*/ 	.byte	0x04, 0x36
        /*0052*/ 	.short	(.L_286 - .L_285)
.L_285:
        /*0054*/ 	.word	0x00000008
.L_286:


//--------------------- .nv.info._ZN7cutlass13device_kernelIN5flash11enable_sm90INS1_16FlashAttnBwdSm90INS1_25CollectiveMainloopBwdSm90ILi2ELi2ELi2EN4cute5tupleIJNS5_1CILi1EEES8_S8_EEENS6_IJNS7_ILi64EEENS7_ILi128EEENS7_ILi96EEEEEENS_10bfloat16_tEfNS_4arch4Sm90ELb0ELb1ELb1ELb0ELb1ELb1ELb0ELb0ELi2ELi1ELi2ELi1ELb1EEENS1_21CollectiveEpilogueBwdISD_SE_SG_Li256ELb0ELb0ELi1EEENS1_19SingleTileSchedulerILb0ELb0ELb0ELi128EEEEEEEEEvNT_6ParamsE --------------------------
	.section	.nv.info._ZN7cutlass13device_kernelIN5flash11enable_sm90INS1_16FlashAttnBwdSm90INS1_25CollectiveMainloopBwdSm90ILi2ELi2ELi2EN4cute5tupleIJNS5_1CILi1EEES8_S8_EEENS6_IJNS7_ILi64EEENS7_ILi128EEENS7_ILi96EEEEEENS_10bfloat16_tEfNS_4arch4Sm90ELb0ELb1ELb1ELb0ELb1ELb1ELb0ELb0ELi2ELi1ELi2ELi1ELb1EEENS1_21CollectiveEpilogueBwdISD_SE_SG_Li256ELb0ELb0ELi1EEENS1_19SingleTileSchedulerILb0ELb0ELb0ELi128EEEEEEEEEvNT_6ParamsE,"",@"SHT_CUDA_INFO"
	.sectionflags	@""
	.align	4


	//----- nvinfo : EIATTR_CUDA_API_VERSION
	.align		4
        /*0000*/ 	.byte	0x04, 0x37
        /*0002*/ 	.short	(.L_288 - .L_287)
.L_287:
        /*0004*/ 	.word	0x00000082


	//----- nvinfo : EIATTR_KPARAM_INFO
	.align		4
.L_288:
        /*0008*/ 	.byte	0x04, 0x17
        /*000a*/ 	.short	(.L_290 - .L_289)
.L_289:
        /*000c*/ 	.word	0x00000000
        /*0010*/ 	.short	0x0000
        /*0012*/ 	.short	0x0000
        /*0014*/ 	.byte	0x00, 0xf0, 0x01, 0x24


	//----- nvinfo : EIATTR_SPARSE_MMA_MASK
	.align		4
.L_290:
        /*0018*/ 	.byte	0x03, 0x50
        /*001a*/ 	.short	0x0000


	//----- nvinfo : EIATTR_MAXREG_COUNT
	.align		4
        /*001c*/ 	.byte	0x03, 0x1b
        /*001e*/ 	.short	0x00a8


	//----- nvinfo : EIATTR_MERCURY_ISA_VERSION
	.align		4
        /*0020*/ 	.byte	0x03, 0x5f
        /*0022*/ 	.short	0x0101


	//----- nvinfo : EIATTR_VRC_CTA_INIT_COUNT
	.align		4
        /*0024*/ 	.byte	0x02, 0x4a
	.zero		1
	.zero		1


	//----- nvinfo : EIATTR_EXIT_INSTR_OFFSETS
	.align		4
        /*0028*/ 	.byte	0x04, 0x1c
        /*002a*/ 	.short	(.L_292 - .L_291)


	//   ....[0]....
.L_291:
        /*002c*/ 	.word	0x00000010


	//----- nvinfo : EIATTR_MAX_THREADS
	.align		4
.L_292:
        /*0030*/ 	.byte	0x04, 0x05
        /*0032*/ 	.short	(.L_294 - .L_293)
.L_293:
        /*0034*/ 	.word	0x00000180
        /*0038*/ 	.word	0x00000001
        /*003c*/ 	.word	0x00000001


	//----- nvinfo : EIATTR_CBANK_PARAM_SIZE
	.align		4
.L_294:
        /*0040*/ 	.byte	0x03, 0x19
        /*0042*/ 	.short	0x0900


	//----- nvinfo : EIATTR_PARAM_CBANK
	.align		4
        /*0044*/ 	.byte	0x04, 0x0a
        /*0046*/ 	.short	(.L_296 - .L_295)
	.align		4
.L_295:
        /*0048*/ 	.word	index@(.nv.constant0._ZN7cutlass13device_kernelIN5flash11enable_sm90INS1_16FlashAttnBwdSm90INS1_25CollectiveMainloopBwdSm90ILi2ELi2ELi2EN4cute5tupleIJNS5_1CILi1EEES8_S8_EEENS6_IJNS7_ILi64EEENS7_ILi128EEENS7_ILi96EEEEEENS_10bfloat16_tEfNS_4arch4Sm90ELb0ELb1ELb1ELb0ELb1ELb1ELb0ELb0ELi2ELi1ELi2ELi1ELb1EEENS1_21CollectiveEpilogueBwdISD_SE_SG_Li256ELb0ELb0ELi1EEENS1_19SingleTileSchedulerILb0ELb0ELb0ELi128EEEEEEEEEvNT_6ParamsE)
        /*004c*/ 	.short	0x0380
        /*004e*/ 	.short	0x0900


	//----- nvinfo : EIATTR_SW_WAR
	.align		4
.L_296:
        /*0050*/ 	.byte	0x04, 0x36
        /*0052*/ 	.short	(.L_298 - .L_297)
.L_297:
        /*0054*/ 	.word	0x00000008
.L_298:


//--------------------- .nv.info._ZN7cutlass13device_kernelIN5flash11enable_sm90INS1_16FlashAttnBwdSm90INS1_25CollectiveMainloopBwdSm90ILi2ELi2ELi2EN4cute5tupleIJNS5_1CILi1EEES8_S8_EEENS6_IJNS7_ILi64EEENS7_ILi128EEENS7_ILi96EEEEEENS_10bfloat16_tEfNS_4arch4Sm90ELb0ELb1ELb1ELb0ELb0ELb1ELb0ELb0ELi2ELi1ELi2ELi1ELb1EEENS1_24CollectiveEpilogueBwdGQAISD_fSG_Li256ELb0ELb0EEENS1_19SingleTileSchedulerILb0ELb0ELb0ELi128EEEEEEEEEvNT_6ParamsE --------------------------
	.section	.nv.info._ZN7cutlass13device_kernelIN5flash11enable_sm90INS1_16FlashAttnBwdSm90INS1_25CollectiveMainloopBwdSm90ILi2ELi2ELi2EN4cute5tupleIJNS5_1CILi1EEES8_S8_EEENS6_IJNS7_ILi64EEENS7_ILi128EEENS7_ILi96EEEEEENS_10bfloat16_tEfNS_4arch4Sm90ELb0ELb1ELb1ELb0ELb0ELb1ELb0ELb0ELi2ELi1ELi2ELi1ELb1EEENS1_24CollectiveEpilogueBwdGQAISD_fSG_Li256ELb0ELb0EEENS1_19SingleTileSchedulerILb0ELb0ELb0ELi128EEEEEEEEEvNT_6ParamsE,"",@"SHT_CUDA_INFO"
	.sectionflags	@""
	.align	4


	//----- nvinfo : EIATTR_CUDA_API_VERSION
	.align		4
        /*0000*/ 	.byte	0x04, 0x37
        /*0002*/ 	.short	(.L_300 - .L_299)
.L_299:
        /*0004*/ 	.word	0x00000082


	//----- nvinfo : EIATTR_KPARAM_INFO
	.align		4
.L_300:
        /*0008*/ 	.byte	0x04, 0x17
        /*000a*/ 	.short	(.L_302 - .L_301)
.L_301:
        /*000c*/ 	.word	0x00000000
        /*0010*/ 	.short	0x0000
        /*0012*/ 	.short	0x0000
        /*0014*/ 	.byte	0x00, 0xf0, 0x01, 0x1a


	//----- nvinfo : EIATTR_SPARSE_MMA_MASK
	.align		4
.L_302:
        /*0018*/ 	.byte	0x03, 0x50
        /*001a*/ 	.short	0x0000


	//----- nvinfo : EIATTR_MAXREG_COUNT
	.align		4
        /*001c*/ 	.byte	0x03, 0x1b
        /*001e*/ 	.short	0x00a8


	//----- nvinfo : EIATTR_MERCURY_ISA_VERSION
	.align		4
        /*0020*/ 	.byte	0x03, 0x5f
        /*0022*/ 	.short	0x0101


	//----- nvinfo : EIATTR_VRC_CTA_INIT_COUNT
	.align		4
        /*0024*/ 	.byte	0x02, 0x4a
	.zero		1
	.zero		1


	//----- nvinfo : EIATTR_EXIT_INSTR_OFFSETS
	.align		4
        /*0028*/ 	.byte	0x04, 0x1c
        /*002a*/ 	.short	(.L_304 - .L_303)


	//   ....[0]....
.L_303:
        /*002c*/ 	.word	0x00000010


	//----- nvinfo : EIATTR_MAX_THREADS
	.align		4
.L_304:
        /*0030*/ 	.byte	0x04, 0x05
        /*0032*/ 	.short	(.L_306 - .L_305)
.L_305:
        /*0034*/ 	.word	0x00000180
        /*0038*/ 	.word	0x00000001
        /*003c*/ 	.word	0x00000001


	//----- nvinfo : EIATTR_CBANK_PARAM_SIZE
	.align		4
.L_306:
        /*0040*/ 	.byte	0x03, 0x19
        /*0042*/ 	.short	0x0680


	//----- nvinfo : EIATTR_PARAM_CBANK
	.align		4
        /*0044*/ 	.byte	0x04, 0x0a
        /*0046*/ 	.short	(.L_308 - .L_307)
	.align		4
.L_307:
        /*0048*/ 	.word	index@(.nv.constant0._ZN7cutlass13device_kernelIN5flash11enable_sm90INS1_16FlashAttnBwdSm90INS1_25CollectiveMainloopBwdSm90ILi2ELi2ELi2EN4cute5tupleIJNS5_1CILi1EEES8_S8_EEENS6_IJNS7_ILi64EEENS7_ILi128EEENS7_ILi96EEEEEENS_10bfloat16_tEfNS_4arch4Sm90ELb0ELb1ELb1ELb0ELb0ELb1ELb0ELb0ELi2ELi1ELi2ELi1ELb1EEENS1_24CollectiveEpilogueBwdGQAISD_fSG_Li256ELb0ELb0EEENS1_19SingleTileSchedulerILb0ELb0ELb0ELi128EEEEEEEEEvNT_6ParamsE)
        /*004c*/ 	.short	0x0380
        /*004e*/ 	.short	0x0680


	//----- nvinfo : EIATTR_SW_WAR
	.align		4
.L_308:
        /*0050*/ 	.byte	0x04, 0x36
        /*0052*/ 	.short	(.L_310 - .L_309)
.L_309:
        /*0054*/ 	.word	0x00000008
.L_310:


//--------------------- .nv.info._ZN7cutlass13device_kernelIN5flash11enable_sm90INS1_16FlashAttnBwdSm90INS1_25CollectiveMainloopBwdSm90ILi2ELi2ELi2EN4cute5tupleIJNS5_1CILi1EEES8_S8_EEENS6_IJNS7_ILi64EEENS7_ILi128EEENS7_ILi96EEEEEENS_10bfloat16_tEfNS_4arch4Sm90ELb0ELb1ELb1ELb0ELb1ELb1ELb0ELb0ELi2ELi1ELi2ELi1ELb1EEENS1_24CollectiveEpilogueBwdGQAISD_fSG_Li256ELb0ELb1EEENS1_19SingleTileSchedulerILb0ELb0ELb0ELi128EEEEEEEEEvNT_6ParamsE --------------------------
	.section	.nv.info._ZN7cutlass13device_kernelIN5flash11enable_sm90INS1_16FlashAttnBwdSm90INS1_25CollectiveMainloopBwdSm90ILi2ELi2ELi2EN4cute5tupleIJNS5_1CILi1EEES8_S8_EEENS6_IJNS7_ILi64EEENS7_ILi128EEENS7_ILi96EEEEEENS_10bfloat16_tEfNS_4arch4Sm90ELb0ELb1ELb1ELb0ELb1ELb1ELb0ELb0ELi2ELi1ELi2ELi1ELb1EEENS1_24CollectiveEpilogueBwdGQAISD_fSG_Li256ELb0ELb1EEENS1_19SingleTileSchedulerILb0ELb0ELb0ELi128EEEEEEEEEvNT_6ParamsE,"",@"SHT_CUDA_INFO"
	.sectionflags	@""
	.align	4


	//----- nvinfo : EIATTR_CUDA_API_VERSION
	.align		4
        /*0000*/ 	.byte	0x04, 0x37
        /*0002*/ 	.short	(.L_312 - .L_311)
.L_311:
        /*0004*/ 	.word	0x00000082


	//----- nvinfo : EIATTR_KPARAM_INFO
	.align		4
.L_312:
        /*0008*/ 	.byte	0x04, 0x17
        /*000a*/ 	.short	(.L_314 - .L_313)
.L_313:
        /*000c*/ 	.word	0x00000000
        /*0010*/ 	.short	0x0000
        /*0012*/ 	.short	0x0000
        /*0014*/ 	.byte	0x00, 0xf0, 0x01, 0x1a


	//----- nvinfo : EIATTR_SPARSE_MMA_MASK
	.align		4
.L_314:
        /*0018*/ 	.byte	0x03, 0x50
        /*001a*/ 	.short	0x0000


	//----- nvinfo : EIATTR_MAXREG_COUNT
	.align		4
        /*001c*/ 	.byte	0x03, 0x1b
        /*001e*/ 	.short	0x00a8


	//----- nvinfo : EIATTR_MERCURY_ISA_VERSION
	.align		4
        /*0020*/ 	.byte	0x03, 0x5f
        /*0022*/ 	.short	0x0101


	//----- nvinfo : EIATTR_VRC_CTA_INIT_COUNT
	.align		4
        /*0024*/ 	.byte	0x02, 0x4a
	.zero		1
	.zero		1


	//----- nvinfo : EIATTR_EXIT_INSTR_OFFSETS
	.align		4
        /*0028*/ 	.byte	0x04, 0x1c
        /*002a*/ 	.short	(.L_316 - .L_315)


	//   ....[0]....
.L_315:
        /*002c*/ 	.word	0x00000010


	//----- nvinfo : EIATTR_MAX_THREADS
	.align		4
.L_316:
        /*0030*/ 	.byte	0x04, 0x05
        /*0032*/ 	.short	(.L_318 - .L_317)
.L_317:
        /*0034*/ 	.word	0x00000180
        /*0038*/ 	.word	0x00000001
        /*003c*/ 	.word	0x00000001


	//----- nvinfo : EIATTR_CBANK_PARAM_SIZE
	.align		4
.L_318:
        /*0040*/ 	.byte	0x03, 0x19
        /*0042*/ 	.short	0x0680


	//----- nvinfo : EIATTR_PARAM_CBANK
	.align		4
        /*0044*/ 	.byte	0x04, 0x0a
        /*0046*/ 	.short	(.L_320 - .L_319)
	.align		4
.L_319:
        /*0048*/ 	.word	index@(.nv.constant0._ZN7cutlass13device_kernelIN5flash11enable_sm90INS1_16FlashAttnBwdSm90INS1_25CollectiveMainloopBwdSm90ILi2ELi2ELi2EN4cute5tupleIJNS5_1CILi1EEES8_S8_EEENS6_IJNS7_ILi64EEENS7_ILi128EEENS7_ILi96EEEEEENS_10bfloat16_tEfNS_4arch4Sm90ELb0ELb1ELb1ELb0ELb1ELb1ELb0ELb0ELi2ELi1ELi2ELi1ELb1EEENS1_24CollectiveEpilogueBwdGQAISD_fSG_Li256ELb0ELb1EEENS1_19SingleTileSchedulerILb0ELb0ELb0ELi128EEEEEEEEEvNT_6ParamsE)
        /*004c*/ 	.short	0x0380
        /*004e*/ 	.short	0x0680


	//----- nvinfo : EIATTR_SW_WAR
	.align		4
.L_320:
        /*0050*/ 	.byte	0x04, 0x36
        /*0052*/ 	.short	(.L_322 - .L_321)
.L_321:
        /*0054*/ 	.word	0x00000008
.L_322:


//--------------------- .nv.info._ZN7cutlass13device_kernelIN5flash11enable_sm90INS1_16FlashAttnBwdSm90INS1_25CollectiveMainloopBwdSm90ILi2ELi2ELi2EN4cute5tupleIJNS5_1CILi1EEES8_S8_EEENS6_IJNS7_ILi64EEENS7_ILi128EEENS7_ILi96EEEEEENS_10bfloat16_tEfNS_4arch4Sm90ELb0ELb1ELb1ELb1ELb0ELb1ELb0ELb0ELi2ELi1ELi2ELi1ELb1EEENS1_21CollectiveEpilogueBwdISD_SE_SG_Li256ELb1ELb0ELi1EEENS1_19SingleTileSchedulerILb1ELb0ELb0ELi128EEEEEEEEEvNT_6ParamsE --------------------------
	.section	.nv.info._ZN7cutlass13device_kernelIN5flash11enable_sm90INS1_16FlashAttnBwdSm90INS1_25CollectiveMainloopBwdSm90ILi2ELi2ELi2EN4cute5tupleIJNS5_1CILi1EEES8_S8_EEENS6_IJNS7_ILi64EEENS7_ILi128EEENS7_ILi96EEEEEENS_10bfloat16_tEfNS_4arch4Sm90ELb0ELb1ELb1ELb1ELb0ELb1ELb0ELb0ELi2ELi1ELi2ELi1ELb1EEENS1_21CollectiveEpilogueBwdISD_SE_SG_Li256ELb1ELb0ELi1EEENS1_19SingleTileSchedulerILb1ELb0ELb0ELi128EEEEEEEEEvNT_6ParamsE,"",@"SHT_CUDA_INFO"
	.sectionflags	@""
	.align	4


	//----- nvinfo : EIATTR_CUDA_API_VERSION
	.align		4
        /*0000*/ 	.byte	0x04, 0x37
        /*0002*/ 	.short	(.L_324 - .L_323)
.L_323:
        /*0004*/ 	.word	0x00000082


	//----- nvinfo : EIATTR_KPARAM_INFO
	.align		4
.L_324:
        /*0008*/ 	.byte	0x04, 0x17
        /*000a*/ 	.short	(.L_326 - .L_325)
.L_325:
        /*000c*/ 	.word	0x00000000
        /*0010*/ 	.short	0x0000
        /*0012*/ 	.short	0x0000
        /*0014*/ 	.byte	0x00, 0xf0, 0x01, 0x1a


	//----- nvinfo : EIATTR_SPARSE_MMA_MASK
	.align		4
.L_326:
        /*0018*/ 	.byte	0x03, 0x50
        /*001a*/ 	.short	0x0000


	//----- nvinfo : EIATTR_MAXREG_COUNT
	.align		4
        /*001c*/ 	.byte	0x03, 0x1b
        /*001e*/ 	.short	0x00a8


	//----- nvinfo : EIATTR_MERCURY_ISA_VERSION
	.align		4
        /*0020*/ 	.byte	0x03, 0x5f
        /*0022*/ 	.short	0x0101


	//----- nvinfo : EIATTR_VRC_CTA_INIT_COUNT
	.align		4
        /*0024*/ 	.byte	0x02, 0x4a
	.zero		1
	.zero		1


	//----- nvinfo : EIATTR_EXIT_INSTR_OFFSETS
	.align		4
        /*0028*/ 	.byte	0x04, 0x1c
        /*002a*/ 	.short	(.L_328 - .L_327)


	//   ....[0]....
.L_327:
        /*002c*/ 	.word	0x00000010


	//----- nvinfo : EIATTR_MAX_THREADS
	.align		4
.L_328:
        /*0030*/ 	.byte	0x04, 0x05
        /*0032*/ 	.short	(.L_330 - .L_329)
.L_329:
        /*0034*/ 	.word	0x00000180
        /*0038*/ 	.word	0x00000001
        /*003c*/ 	.word	0x00000001


	//----- nvinfo : EIATTR_CBANK_PARAM_SIZE
	.align		4
.L_330:
        /*0040*/ 	.byte	0x03, 0x19
        /*0042*/ 	.short	0x0680


	//----- nvinfo : EIATTR_PARAM_CBANK
	.align		4
        /*0044*/ 	.byte	0x04, 0x0a
        /*0046*/ 	.short	(.L_332 - .L_331)
	.align		4
.L_331:
        /*0048*/ 	.word	index@(.nv.constant0._ZN7cutlass13device_kernelIN5flash11enable_sm90INS1_16FlashAttnBwdSm90INS1_25CollectiveMainloopBwdSm90ILi2ELi2ELi2EN4cute5tupleIJNS5_1CILi1EEES8_S8_EEENS6_IJNS7_ILi64EEENS7_ILi128EEENS7_ILi96EEEEEENS_10bfloat16_tEfNS_4arch4Sm90ELb0ELb1ELb1ELb1ELb0ELb1ELb0ELb0ELi2ELi1ELi2ELi1ELb1EEENS1_21CollectiveEpilogueBwdISD_SE_SG_Li256ELb1ELb0ELi1EEENS1_19SingleTileSchedulerILb1ELb0ELb0ELi128EEEEEEEEEvNT_6ParamsE)
        /*004c*/ 	.short	0x0380
        /*004e*/ 	.short	0x0680


	//----- nvinfo : EIATTR_SW_WAR
	.align		4
.L_332:
        /*0050*/ 	.byte	0x04, 0x36
        /*0052*/ 	.short	(.L_334 - .L_333)
.L_333:
        /*0054*/ 	.word	0x00000008
.L_334:


//--------------------- .nv.info._ZN7cutlass13device_kernelIN5flash11enable_sm90INS1_16FlashAttnBwdSm90INS1_25CollectiveMainloopBwdSm90ILi2ELi2ELi2EN4cute5tupleIJNS5_1CILi1EEES8_S8_EEENS6_IJNS7_ILi64EEENS7_ILi128EEENS7_ILi96EEEEEENS_10bfloat16_tEfNS_4arch4Sm90ELb0ELb1ELb1ELb1ELb1ELb1ELb0ELb0ELi2ELi1ELi2ELi1ELb1EEENS1_21CollectiveEpilogueBwdISD_SE_SG_Li256ELb1ELb0ELi1EEENS1_19SingleTileSchedulerILb1ELb0ELb0ELi128EEEEEEEEEvNT_6ParamsE --------------------------
	.section	.nv.info._ZN7cutlass13device_kernelIN5flash11enable_sm90INS1_16FlashAttnBwdSm90INS1_25CollectiveMainloopBwdSm90ILi2ELi2ELi2EN4cute5tupleIJNS5_1CILi1EEES8_S8_EEENS6_IJNS7_ILi64EEENS7_ILi128EEENS7_ILi96EEEEEENS_10bfloat16_tEfNS_4arch4Sm90ELb0ELb1ELb1ELb1ELb1ELb1ELb0ELb0ELi2ELi1ELi2ELi1ELb1EEENS1_21CollectiveEpilogueBwdISD_SE_SG_Li256ELb1ELb0ELi1EEENS1_19SingleTileSchedulerILb1ELb0ELb0ELi128EEEEEEEEEvNT_6ParamsE,"",@"SHT_CUDA_INFO"
	.sectionflags	@""
	.align	4


	//----- nvinfo : EIATTR_CUDA_API_VERSION
	.align		4
        /*0000*/ 	.byte	0x04, 0x37
        /*0002*/ 	.short	(.L_336 - .L_335)
.L_335:
        /*0004*/ 	.word	0x00000082


	//----- nvinfo : EIATTR_KPARAM_INFO
	.align		4
.L_336:
        /*0008*/ 	.byte	0x04, 0x17
        /*000a*/ 	.short	(.L_338 - .L_337)
.L_337:
        /*000c*/ 	.word	0x00000000
        /*0010*/ 	.short	0x0000
        /*0012*/ 	.short	0x0000
        /*0014*/ 	.byte	0x00, 0xf0, 0x01, 0x1a


	//----- nvinfo : EIATTR_SPARSE_MMA_MASK
	.align		4
.L_338:
        /*0018*/ 	.byte	0x03, 0x50
        /*001a*/ 	.short	0x0000


	//----- nvinfo : EIATTR_MAXREG_COUNT
	.align		4
        /*001c*/ 	.byte	0x03, 0x1b
        /*001e*/ 	.short	0x00a8


	//----- nvinfo : EIATTR_MERCURY_ISA_VERSION
	.align		4
        /*0020*/ 	.byte	0x03, 0x5f
        /*0022*/ 	.short	0x0101


	//----- nvinfo : EIATTR_VRC_CTA_INIT_COUNT
	.align		4
        /*0024*/ 	.byte	0x02, 0x4a
	.zero		1
	.zero		1


	//----- nvinfo : EIATTR_EXIT_INSTR_OFFSETS
	.align		4
        /*0028*/ 	.byte	0x04, 0x1c
        /*002a*/ 	.short	(.L_340 - .L_339)


	//   ....[0]....
.L_339:
        /*002c*/ 	.word	0x00000010


	//----- nvinfo : EIATTR_MAX_THREADS
	.align		4
.L_340:
        /*0030*/ 	.byte	0x04, 0x05
        /*0032*/ 	.short	(.L_342 - .L_341)
.L_341:
        /*0034*/ 	.word	0x00000180
        /*0038*/ 	.word	0x00000001
        /*003c*/ 	.word	0x00000001


	//----- nvinfo : EIATTR_CBANK_PARAM_SIZE
	.align		4
.L_342:
        /*0040*/ 	.byte	0x03, 0x19
        /*0042*/ 	.short	0x0680


	//----- nvinfo : EIATTR_PARAM_CBANK
	.align		4
        /*0044*/ 	.byte	0x04, 0x0a
        /*0046*/ 	.short	(.L_344 - .L_343)
	.align		4
.L_343:
        /*0048*/ 	.word	index@(.nv.constant0._ZN7cutlass13device_kernelIN5flash11enable_sm90INS1_16FlashAttnBwdSm90INS1_25CollectiveMainloopBwdSm90ILi2ELi2ELi2EN4cute5tupleIJNS5_1CILi1EEES8_S8_EEENS6_IJNS7_ILi64EEENS7_ILi128EEENS7_ILi96EEEEEENS_10bfloat16_tEfNS_4arch4Sm90ELb0ELb1ELb1ELb1ELb1ELb1ELb0ELb0ELi2ELi1ELi2ELi1ELb1EEENS1_21CollectiveEpilogueBwdISD_SE_SG_Li256ELb1ELb0ELi1EEENS1_19SingleTileSchedulerILb1ELb0ELb0ELi128EEEEEEEEEvNT_6ParamsE)
        /*004c*/ 	.short	0x0380
        /*004e*/ 	.short	0x0680


	//----- nvinfo : EIATTR_SW_WAR
	.align		4
.L_344:
        /*0050*/ 	.byte	0x04, 0x36
        /*0052*/ 	.short	(.L_346 - .L_345)
.L_345:
        /*0054*/ 	.word	0x00000008
.L_346:


//--------------------- .nv.info._ZN7cutlass13device_kernelIN5flash11enable_sm90INS1_16FlashAttnBwdSm90INS1_25CollectiveMainloopBwdSm90ILi2ELi2ELi2EN4cute5tupleIJNS5_1CILi1EEES8_S8_EEENS6_IJNS7_ILi64EEENS7_ILi128EEENS7_ILi96EEEEEENS_10bfloat16_tEfNS_4arch4Sm90ELb0ELb1ELb1ELb1ELb0ELb1ELb0ELb0ELi2ELi1ELi2ELi1ELb1EEENS1_24CollectiveEpilogueBwdGQAISD_fSG_Li256ELb1ELb0EEENS1_19SingleTileSchedulerILb1ELb0ELb0ELi128EEEEEEEEEvNT_6ParamsE --------------------------
	.section	.nv.info._ZN7cutlass13device_kernelIN5flash11enable_sm90INS1_16FlashAttnBwdSm90INS1_25CollectiveMainloopBwdSm90ILi2ELi2ELi2EN4cute5tupleIJNS5_1CILi1EEES8_S8_EEENS6_IJNS7_ILi64EEENS7_ILi128EEENS7_ILi96EEEEEENS_10bfloat16_tEfNS_4arch4Sm90ELb0ELb1ELb1ELb1ELb0ELb1ELb0ELb0ELi2ELi1ELi2ELi1ELb1EEENS1_24CollectiveEpilogueBwdGQAISD_fSG_Li256ELb1ELb0EEENS1_19SingleTileSchedulerILb1ELb0ELb0ELi128EEEEEEEEEvNT_6ParamsE,"",@"SHT_CUDA_INFO"
	.sectionflags	@""
	.align	4


	//----- nvinfo : EIATTR_CUDA_API_VERSION
	.align		4
        /*0000*/ 	.byte	0x04, 0x37
        /*0002*/ 	.short	(.L_348 - .L_347)
.L_347:
        /*0004*/ 	.word	0x00000082


	//----- nvinfo : EIATTR_KPARAM_INFO
	.align		4
.L_348:
        /*0008*/ 	.byte	0x04, 0x17
        /*000a*/ 	.short	(.L_350 - .L_349)
.L_349:
        /*000c*/ 	.word	0x00000000
        /*0010*/ 	.short	0x0000
        /*0012*/ 	.short	0x0000
        /*0014*/ 	.byte	0x00, 0xf0, 0x01, 0x1a


	//----- nvinfo : EIATTR_SPARSE_MMA_MASK
	.align		4
.L_350:
        /*0018*/ 	.byte	0x03, 0x50
        /*001a*/ 	.short	0x0000


	//----- nvinfo : EIATTR_MAXREG_COUNT
	.align		4
        /*001c*/ 	.byte	0x03, 0x1b
        /*001e*/ 	.short	0x00a8


	//----- nvinfo : EIATTR_MERCURY_ISA_VERSION
	.align		4
        /*0020*/ 	.byte	0x03, 0x5f
        /*0022*/ 	.short	0x0101


	//----- nvinfo : EIATTR_VRC_CTA_INIT_COUNT
	.align		4
        /*0024*/ 	.byte	0x02, 0x4a
	.zero		1
	.zero		1


	//----- nvinfo : EIATTR_EXIT_INSTR_OFFSETS
	.align		4
        /*0028*/ 	.byte	0x04, 0x1c
        /*002a*/ 	.short	(.L_352 - .L_351)


	//   ....[0]....
.L_351:
        /*002c*/ 	.word	0x00000010


	//----- nvinfo : EIATTR_MAX_THREADS
	.align		4
.L_352:
        /*0030*/ 	.byte	0x04, 0x05
        /*0032*/ 	.short	(.L_354 - .L_353)
.L_353:
        /*0034*/ 	.word	0x00000180
        /*0038*/ 	.word	0x00000001
        /*003c*/ 	.word	0x00000001


	//----- nvinfo : EIATTR_CBANK_PARAM_SIZE
	.align		4
.L_354:
        /*0040*/ 	.byte	0x03, 0x19
        /*0042*/ 	.short	0x0680


	//----- nvinfo : EIATTR_PARAM_CBANK
	.align		4
        /*0044*/ 	.byte	0x04, 0x0a
        /*0046*/ 	.short	(.L_356 - .L_355)
	.align		4
.L_355:
        /*0048*/ 	.word	index@(.nv.constant0._ZN7cutlass13device_kernelIN5flash11enable_sm90INS1_16FlashAttnBwdSm90INS1_25CollectiveMainloopBwdSm90ILi2ELi2ELi2EN4cute5tupleIJNS5_1CILi1EEES8_S8_EEENS6_IJNS7_ILi64EEENS7_ILi128EEENS7_ILi96EEEEEENS_10bfloat16_tEfNS_4arch4Sm90ELb0ELb1ELb1ELb1ELb0ELb1ELb0ELb0ELi2ELi1ELi2ELi1ELb1EEENS1_24CollectiveEpilogueBwdGQAISD_fSG_Li256ELb1ELb0EEENS1_19SingleTileSchedulerILb1ELb0ELb0ELi128EEEEEEEEEvNT_6ParamsE)
        /*004c*/ 	.short	0x0380
        /*004e*/ 	.short	0x0680


	//----- nvinfo : EIATTR_SW_WAR
	.align		4
.L_356:
        /*0050*/ 	.byte	0x04, 0x36
        /*0052*/ 	.short	(.L_358 - .L_357)
.L_357:
        /*0054*/ 	.word	0x00000008
.L_358:


//--------------------- .nv.info._ZN7cutlass13device_kernelIN5flash11enable_sm90INS1_16FlashAttnBwdSm90INS1_25CollectiveMainloopBwdSm90ILi2ELi2ELi2EN4cute5tupleIJNS5_1CILi1EEES8_S8_EEENS6_IJNS7_ILi64EEENS7_ILi128EEENS7_ILi96EEEEEENS_10bfloat16_tEfNS_4arch4Sm90ELb0ELb1ELb1ELb1ELb1ELb1ELb0ELb0ELi2ELi1ELi2ELi1ELb1EEENS1_24CollectiveEpilogueBwdGQAISD_fSG_Li256ELb1ELb1EEENS1_19SingleTileSchedulerILb1ELb0ELb0ELi128EEEEEEEEEvNT_6ParamsE --------------------------
	.section	.nv.info._ZN7cutlass13device_kernelIN5flash11enable_sm90INS1_16FlashAttnBwdSm90INS1_25CollectiveMainloopBwdSm90ILi2ELi2ELi2EN4cute5tupleIJNS5_1CILi1EEES8_S8_EEENS6_IJNS7_ILi64EEENS7_ILi128EEENS7_ILi96EEEEEENS_10bfloat16_tEfNS_4arch4Sm90ELb0ELb1ELb1ELb1ELb1ELb1ELb0ELb0ELi2ELi1ELi2ELi1ELb1EEENS1_24CollectiveEpilogueBwdGQAISD_fSG_Li256ELb1ELb1EEENS1_19SingleTileSchedulerILb1ELb0ELb0ELi128EEEEEEEEEvNT_6ParamsE,"",@"SHT_CUDA_INFO"
	.sectionflags	@""
	.align	4


	//----- nvinfo : EIATTR_CUDA_API_VERSION
	.align		4
        /*0000*/ 	.byte	0x04, 0x37
        /*0002*/ 	.short	(.L_360 - .L_359)
.L_359:
        /*0004*/ 	.word	0x00000082


	//----- nvinfo : EIATTR_KPARAM_INFO
	.align		4
.L_360:
        /*0008*/ 	.byte	0x04, 0x17
        /*000a*/ 	.short	(.L_362 - .L_361)
.L_361:
        /*000c*/ 	.word	0x00000000
        /*0010*/ 	.short	0x0000
        /*0012*/ 	.short	0x0000
        /*0014*/ 	.byte	0x00, 0xf0, 0x01, 0x1a


	//----- nvinfo : EIATTR_SPARSE_MMA_MASK
	.align		4
.L_362:
        /*0018*/ 	.byte	0x03, 0x50
        /*001a*/ 	.short	0x0000


	//----- nvinfo : EIATTR_MAXREG_COUNT
	.align		4
        /*001c*/ 	.byte	0x03, 0x1b
        /*001e*/ 	.short	0x00a8


	//----- nvinfo : EIATTR_MERCURY_ISA_VERSION
	.align		4
        /*0020*/ 	.byte	0x03, 0x5f
        /*0022*/ 	.short	0x0101


	//----- nvinfo : EIATTR_VRC_CTA_INIT_COUNT
	.align		4
        /*0024*/ 	.byte	0x02, 0x4a
	.zero		1
	.zero		1


	//----- nvinfo : EIATTR_EXIT_INSTR_OFFSETS
	.align		4
        /*0028*/ 	.byte	0x04, 0x1c
        /*002a*/ 	.short	(.L_364 - .L_363)


	//   ....[0]....
.L_363:
        /*002c*/ 	.word	0x00000010


	//----- nvinfo : EIATTR_MAX_THREADS
	.align		4
.L_364:
        /*0030*/ 	.byte	0x04, 0x05
        /*0032*/ 	.short	(.L_366 - .L_365)
.L_365:
        /*0034*/ 	.word	0x00000180
        /*0038*/ 	.word	0x00000001
        /*003c*/ 	.word	0x00000001


	//----- nvinfo : EIATTR_CBANK_PARAM_SIZE
	.align		4
.L_366:
        /*0040*/ 	.byte	0x03, 0x19
        /*0042*/ 	.short	0x0680


	//----- nvinfo : EIATTR_PARAM_CBANK
	.align		4
        /*0044*/ 	.byte	0x04, 0x0a
        /*0046*/ 	.short	(.L_368 - .L_367)
	.align		4
.L_367:
        /*0048*/ 	.word	index@(.nv.constant0._ZN7cutlass13device_kernelIN5flash11enable_sm90INS1_16FlashAttnBwdSm90INS1_25CollectiveMainloopBwdSm90ILi2ELi2ELi2EN4cute5tupleIJNS5_1CILi1EEES8_S8_EEENS6_IJNS7_ILi64EEENS7_ILi128EEENS7_ILi96EEEEEENS_10bfloat16_tEfNS_4arch4Sm90ELb0ELb1ELb1ELb1ELb1ELb1ELb0ELb0ELi2ELi1ELi2ELi1ELb1EEENS1_24CollectiveEpilogueBwdGQAISD_fSG_Li256ELb1ELb1EEENS1_19SingleTileSchedulerILb1ELb0ELb0ELi128EEEEEEEEEvNT_6ParamsE)
        /*004c*/ 	.short	0x0380
        /*004e*/ 	.short	0x0680


	//----- nvinfo : EIATTR_SW_WAR
	.align		4
.L_368:
        /*0050*/ 	.byte	0x04, 0x36
        /*0052*/ 	.short	(.L_370 - .L_369)
.L_369:
        /*0054*/ 	.word	0x00000008
.L_370:


//--------------------- .nv.info._ZN7cutlass13device_kernelIN5flash11enable_sm90INS1_16FlashAttnBwdSm90INS1_25CollectiveMainloopBwdSm90ILi2ELi2ELi2EN4cute5tupleIJNS5_1CILi1EEES8_S8_EEENS6_IJNS7_ILi64EEENS7_ILi128EEENS7_ILi96EEEEEENS_10bfloat16_tEfNS_4arch4Sm90ELb1ELb0ELb1ELb0ELb0ELb1ELb0ELb0ELi2ELi1ELi2ELi1ELb1EEENS1_21CollectiveEpilogueBwdISD_SE_SG_Li256ELb0ELb0ELi1EEENS1_25SingleTileBwdLPTSchedulerILb0ELi128ELb0EEEEEEEEEvNT_6ParamsE --------------------------
	.section	.nv.info._ZN7cutlass13device_kernelIN5flash11enable_sm90INS1_16FlashAttnBwdSm90INS1_25CollectiveMainloopBwdSm90ILi2ELi2ELi2EN4cute5tupleIJNS5_1CILi1EEES8_S8_EEENS6_IJNS7_ILi64EEENS7_ILi128EEENS7_ILi96EEEEEENS_10bfloat16_tEfNS_4arch4Sm90ELb1ELb0ELb1ELb0ELb0ELb1ELb0ELb0ELi2ELi1ELi2ELi1ELb1EEENS1_21CollectiveEpilogueBwdISD_SE_SG_Li256ELb0ELb0ELi1EEENS1_25SingleTileBwdLPTSchedulerILb0ELi128ELb0EEEEEEEEEvNT_6ParamsE,"",@"SHT_CUDA_INFO"
	.sectionflags	@""
	.align	4


	//----- nvinfo : EIATTR_CUDA_API_VERSION
	.align		4
        /*0000*/ 	.byte	0x04, 0x37
        /*0002*/ 	.short	(.L_372 - .L_371)
.L_371:
        /*0004*/ 	.word	0x00000082


	//----- nvinfo : EIATTR_KPARAM_INFO
	.align		4
.L_372:
        /*0008*/ 	.byte	0x04, 0x17
        /*000a*/ 	.short	(.L_374 - .L_373)
.L_373:
        /*000c*/ 	.word	0x00000000
        /*0010*/ 	.short	0x0000
        /*0012*/ 	.short	0x0000
        /*0014*/ 	.byte	0x00, 0xf0, 0x01, 0x24


	//----- nvinfo : EIATTR_SPARSE_MMA_MASK
	.align		4
.L_374:
        /*0018*/ 	.byte	0x03, 0x50
        /*001a*/ 	.short	0x0000


	//----- nvinfo : EIATTR_MAXREG_COUNT
	.align		4
        /*001c*/ 	.byte	0x03, 0x1b
        /*001e*/ 	.short	0x00a8


	//----- nvinfo : EIATTR_MERCURY_ISA_VERSION
	.align		4
        /*0020*/ 	.byte	0x03, 0x5f
        /*0022*/ 	.short	0x0101


	//----- nvinfo : EIATTR_VRC_CTA_INIT_COUNT
	.align		4
        /*0024*/ 	.byte	0x02, 0x4a
	.zero		1
	.zero		1


	//----- nvinfo : EIATTR_EXIT_INSTR_OFFSETS
	.align		4
        /*0028*/ 	.byte	0x04, 0x1c
        /*002a*/ 	.short	(.L_376 - .L_375)


	//   ....[0]....
.L_375:
        /*002c*/ 	.word	0x00000010


	//----- nvinfo : EIATTR_MAX_THREADS
	.align		4
.L_376:
        /*0030*/ 	.byte	0x04, 0x05
        /*0032*/ 	.short	(.L_378 - .L_377)
.L_377:
        /*0034*/ 	.word	0x00000180
        /*0038*/ 	.word	0x00000001
        /*003c*/ 	.word	0x00000001


	//----- nvinfo : EIATTR_CBANK_PARAM_SIZE
	.align		4
.L_378:
        /*0040*/ 	.byte	0x03, 0x19
        /*0042*/ 	.short	0x0900


	//----- nvinfo : EIATTR_PARAM_CBANK
	.align		4
        /*0044*/ 	.byte	0x04, 0x0a
        /*0046*/ 	.short	(.L_380 - .L_379)
	.align		4
.L_379:
        /*0048*/ 	.word	index@(.nv.constant0._ZN7cutlass13device_kernelIN5flash11enable_sm90INS1_16FlashAttnBwdSm90INS1_25CollectiveMainloopBwdSm90ILi2ELi2ELi2EN4cute5tupleIJNS5_1CILi1EEES8_S8_EEENS6_IJNS7_ILi64EEENS7_ILi128EEENS7_ILi96EEEEEENS_10bfloat16_tEfNS_4arch4Sm90ELb1ELb0ELb1ELb0ELb0ELb1ELb0ELb0ELi2ELi1ELi2ELi1ELb1EEENS1_21CollectiveEpilogueBwdISD_SE_SG_Li256ELb0ELb0ELi1EEENS1_25SingleTileBwdLPTSchedulerILb0ELi128ELb0EEEEEEEEEvNT_6ParamsE)
        /*004c*/ 	.short	0x0380
        /*004e*/ 	.short	0x0900


	//----- nvinfo : EIATTR_SW_WAR
	.align		4
.L_380:
        /*0050*/ 	.byte	0x04, 0x36
        /*0052*/ 	.short	(.L_382 - .L_381)
.L_381:
        /*0054*/ 	.word	0x00000008
.L_382:


//--------------------- .nv.info._ZN7cutlass13device_kernelIN5flash11enable_sm90INS1_16FlashAttnBwdSm90INS1_25CollectiveMainloopBwdSm90ILi2ELi2ELi2EN4cute5tupleIJNS5_1CILi1EEES8_S8_EEENS6_IJNS7_ILi64EEENS7_ILi128EEENS7_ILi96EEEEEENS_10bfloat16_tEfNS_4arch4Sm90ELb1ELb0ELb1ELb0ELb1ELb1ELb0ELb0ELi2ELi1ELi2ELi1ELb1EEENS1_21CollectiveEpilogueBwdISD_SE_SG_Li256ELb0ELb0ELi1EEENS1_25SingleTileBwdLPTSchedulerILb0ELi128ELb1EEEEEEEEEvNT_6ParamsE --------------------------
	.section	.nv.info._ZN7cutlass13device_kernelIN5flash11enable_sm90INS1_16FlashAttnBwdSm90INS1_25CollectiveMainloopBwdSm90ILi2ELi2ELi2EN4cute5tupleIJNS5_1CILi1EEES8_S8_EEENS6_IJNS7_ILi64EEENS7_ILi128EEENS7_ILi96EEEEEENS_10bfloat16_tEfNS_4arch4Sm90ELb1ELb0ELb1ELb0ELb1ELb1ELb0ELb0ELi2ELi1ELi2ELi1ELb1EEENS1_21CollectiveEpilogueBwdISD_SE_SG_Li256ELb0ELb0ELi1EEENS1_25SingleTileBwdLPTSchedulerILb0ELi128ELb1EEEEEEEEEvNT_6ParamsE,"",@"SHT_CUDA_INFO"
	.sectionflags	@""
	.align	4


	//----- nvinfo : EIATTR_CUDA_API_VERSION
	.align		4
        /*0000*/ 	.byte	0x04, 0x37
        /*0002*/ 	.short	(.L_384 - .L_383)
.L_383:
        /*0004*/ 	.word	0x00000082


	//----- nvinfo : EIATTR_KPARAM_INFO
	.align		4
.L_384:
        /*0008*/ 	.byte	0x04, 0x17
        /*000a*/ 	.short	(.L_386 - .L_385)
.L_385:
        /*000c*/ 	.word	0x00000000
        /*0010*/ 	.short	0x0000
        /*0012*/ 	.short	0x0000
        /*0014*/ 	.byte	0x00, 0xf0, 0x01, 0x24


	//----- nvinfo : EIATTR_SPARSE_MMA_MASK
	.align		4
.L_386:
        /*0018*/ 	.byte	0x03, 0x50
        /*001a*/ 	.short	0x0000


	//----- nvinfo : EIATTR_MAXREG_COUNT
	.align		4
        /*001c*/ 	.byte	0x03, 0x1b
        /*001e*/ 	.short	0x00a8


	//----- nvinfo : EIATTR_MERCURY_ISA_VERSION
	.align		4
        /*0020*/ 	.byte	0x03, 0x5f
        /*0022*/ 	.short	0x0101


	//----- nvinfo : EIATTR_VRC_CTA_INIT_COUNT
	.align		4
        /*0024*/ 	.byte	0x02, 0x4a
	.zero		1
	.zero		1


	//----- nvinfo : EIATTR_EXIT_INSTR_OFFSETS
	.align		4
        /*0028*/ 	.byte	0x04, 0x1c
        /*002a*/ 	.short	(.L_388 - .L_387)


	//   ....[0]....
.L_387:
        /*002c*/ 	.word	0x00000010


	//----- nvinfo : EIATTR_MAX_THREADS
	.align		4
.L_388:
        /*0030*/ 	.byte	0x04, 0x05
        /*0032*/ 	.short	(.L_390 - .L_389)
.L_389:
        /*0034*/ 	.word	0x00000180
        /*0038*/ 	.word	0x00000001
        /*003c*/ 	.word	0x00000001


	//----- nvinfo : EIATTR_CBANK_PARAM_SIZE
	.align		4
.L_390:
        /*0040*/ 	.byte	0x03, 0x19
        /*0042*/ 	.short	0x0900


	//----- nvinfo : EIATTR_PARAM_CBANK
	.align		4
        /*0044*/ 	.byte	0x04, 0x0a
        /*0046*/ 	.short	(.L_392 - .L_391)
	.align		4
.L_391:
        /*0048*/ 	.word	index@(.nv.constant0._ZN7cutlass13device_kernelIN5flash11enable_sm90INS1_16FlashAttnBwdSm90INS1_25CollectiveMainloopBwdSm90ILi2ELi2ELi2EN4cute5tupleIJNS5_1CILi1EEES8_S8_EEENS6_IJNS7_ILi64EEENS7_ILi128EEENS7_ILi96EEEEEENS_10bfloat16_tEfNS_4arch4Sm90ELb1ELb0ELb1ELb0ELb1ELb1ELb0ELb0ELi2ELi1ELi2ELi1ELb1EEENS1_21CollectiveEpilogueBwdISD_SE_SG_Li256ELb0ELb0ELi1EEENS1_25SingleTileBwdLPTSchedulerILb0ELi128ELb1EEEEEEEEEvNT_6ParamsE)
        /*004c*/ 	.short	0x0380
        /*004e*/ 	.short	0x0900


	//----- nvinfo : EIATTR_SW_WAR
	.align		4
.L_392:
        /*0050*/ 	.byte	0x04, 0x36
        /*0052*/ 	.short	(.L_394 - .L_393)
.L_393:
        /*0054*/ 	.word	0x00000008
.L_394:


//--------------------- .nv.info._ZN7cutlass13device_kernelIN5flash11enable_sm90INS1_16FlashAttnBwdSm90INS1_25CollectiveMainloopBwdSm90ILi2ELi2ELi2EN4cute5tupleIJNS5_1CILi1EEES8_S8_EEENS6_IJNS7_ILi64EEENS7_ILi128EEENS7_ILi96EEEEEENS_10bfloat16_tEfNS_4arch4Sm90ELb1ELb0ELb1ELb0ELb0ELb1ELb0ELb0ELi2ELi1ELi2ELi1ELb1EEENS1_24CollectiveEpilogueBwdGQAISD_fSG_Li256ELb0ELb0EEENS1_25SingleTileBwdLPTSchedulerILb0ELi128ELb0EEEEEEEEEvNT_6ParamsE --------------------------
	.section	.nv.info._ZN7cutlass13device_kernelIN5flash11enable_sm90INS1_16FlashAttnBwdSm90INS1_25CollectiveMainloopBwdSm90ILi2ELi2ELi2EN4cute5tupleIJNS5_1CILi1EEES8_S8_EEENS6_IJNS7_ILi64EEENS7_ILi128EEENS7_ILi96EEEEEENS_10bfloat16_tEfNS_4arch4Sm90ELb1ELb0ELb1ELb0ELb0ELb1ELb0ELb0ELi2ELi1ELi2ELi1ELb1EEENS1_24CollectiveEpilogueBwdGQAISD_fSG_Li256ELb0ELb0EEENS1_25SingleTileBwdLPTSchedulerILb0ELi128ELb0EEEEEEEEEvNT_6ParamsE,"",@"SHT_CUDA_INFO"
	.sectionflags	@""
	.align	4


	//----- nvinfo : EIATTR_CUDA_API_VERSION
	.align		4
        /*0000*/ 	.byte	0x04, 0x37
        /*0002*/ 	.short	(.L_396 - .L_395)
.L_395:
        /*0004*/ 	.word	0x00000082


	//----- nvinfo : EIATTR_KPARAM_INFO
	.align		4
.L_396:
        /*0008*/ 	.byte	0x04, 0x17
        /*000a*/ 	.short	(.L_398 - .L_397)
.L_397:
        /*000c*/ 	.word	0x00000000
        /*0010*/ 	.short	0x0000
        /*0012*/ 	.short	0x0000
        /*0014*/ 	.byte	0x00, 0xf0, 0x01, 0x1c


	//----- nvinfo : EIATTR_SPARSE_MMA_MASK
	.align		4
.L_398:
        /*0018*/ 	.byte	0x03, 0x50
        /*001a*/ 	.short	0x0000


	//----- nvinfo : EIATTR_MAXREG_COUNT
	.align		4
        /*001c*/ 	.byte	0x03, 0x1b
        /*001e*/ 	.short	0x00a8


	//----- nvinfo : EIATTR_MERCURY_ISA_VERSION
	.align		4
        /*0020*/ 	.byte	0x03, 0x5f
        /*0022*/ 	.short	0x0101


	//----- nvinfo : EIATTR_VRC_CTA_INIT_COUNT
	.align		4
        /*0024*/ 	.byte	0x02, 0x4a
	.zero		1
	.zero		1


	//----- nvinfo : EIATTR_EXIT_INSTR_OFFSETS
	.align		4
        /*0028*/ 	.byte	0x04, 0x1c
        /*002a*/ 	.short	(.L_400 - .L_399)


	//   ....[0]....
.L_399:
        /*002c*/ 	.word	0x00000010


	//----- nvinfo : EIATTR_MAX_THREADS
	.align		4
.L_400:
        /*0030*/ 	.byte	0x04, 0x05
        /*0032*/ 	.short	(.L_402 - .L_401)
.L_401:
        /*0034*/ 	.word	0x00000180
        /*0038*/ 	.word	0x00000001
        /*003c*/ 	.word	0x00000001


	//----- nvinfo : EIATTR_CBANK_PARAM_SIZE
	.align		4
.L_402:
        /*0040*/ 	.byte	0x03, 0x19
        /*0042*/ 	.short	0x0700


	//----- nvinfo : EIATTR_PARAM_CBANK
	.align		4
        /*0044*/ 	.byte	0x04, 0x0a
        /*0046*/ 	.short	(.L_404 - .L_403)
	.align		4
.L_403:
        /*0048*/ 	.word	index@(.nv.constant0._ZN7cutlass13device_kernelIN5flash11enable_sm90INS1_16FlashAttnBwdSm90INS1_25CollectiveMainloopBwdSm90ILi2ELi2ELi2EN4cute5tupleIJNS5_1CILi1EEES8_S8_EEENS6_IJNS7_ILi64EEENS7_ILi128EEENS7_ILi96EEEEEENS_10bfloat16_tEfNS_4arch4Sm90ELb1ELb0ELb1ELb0ELb0ELb1ELb0ELb0ELi2ELi1ELi2ELi1ELb1EEENS1_24CollectiveEpilogueBwdGQAISD_fSG_Li256ELb0ELb0EEENS1_25SingleTileBwdLPTSchedulerILb0ELi128ELb0EEEEEEEEEvNT_6ParamsE)
        /*004c*/ 	.short	0x0380
        /*004e*/ 	.short	0x0700


	//----- nvinfo : EIATTR_SW_WAR
	.align		4
.L_404:
        /*0050*/ 	.byte	0x04, 0x36
        /*0052*/ 	.short	(.L_406 - .L_405)
.L_405:
        /*0054*/ 	.word	0x00000008
.L_406:


//--------------------- .nv.info._ZN7cutlass13device_kernelIN5flash11enable_sm90INS1_16FlashAttnBwdSm90INS1_25CollectiveMainloopBwdSm90ILi2ELi2ELi2EN4cute5tupleIJNS5_1CILi1EEES8_S8_EEENS6_IJNS7_ILi64EEENS7_ILi128EEENS7_ILi96EEEEEENS_10bfloat16_tEfNS_4arch4Sm90ELb1ELb0ELb1ELb0ELb1ELb1ELb0ELb0ELi2ELi1ELi2ELi1ELb1EEENS1_24CollectiveEpilogueBwdGQAISD_fSG_Li256ELb0ELb1EEENS1_25SingleTileBwdLPTSchedulerILb0ELi128ELb1EEEEEEEEEvNT_6ParamsE --------------------------
	.section	.nv.info._ZN7cutlass13device_kernelIN5flash11enable_sm90INS1_16FlashAttnBwdSm90INS1_25CollectiveMainloopBwdSm90ILi2ELi2ELi2EN4cute5tupleIJNS5_1CILi1EEES8_S8_EEENS6_IJNS7_ILi64EEENS7_ILi128EEENS7_ILi96EEEEEENS_10bfloat16_tEfNS_4arch4Sm90ELb1ELb0ELb1ELb0ELb1ELb1ELb0ELb0ELi2ELi1ELi2ELi1ELb1EEENS1_24CollectiveEpilogueBwdGQAISD_fSG_Li256ELb0ELb1EEENS1_25SingleTileBwdLPTSchedulerILb0ELi128ELb1EEEEEEEEEvNT_6ParamsE,"",@"SHT_CUDA_INFO"
	.sectionflags	@""
	.align	4


	//----- nvinfo : EIATTR_CUDA_API_VERSION
	.align		4
        /*0000*/ 	.byte	0x04, 0x37
        /*0002*/ 	.short	(.L_408 - .L_407)
.L_407:
        /*0004*/ 	.word	0x00000082


	//----- nvinfo : EIATTR_KPARAM_INFO
	.align		4
.L_408:
        /*0008*/ 	.byte	0x04, 0x17
        /*000a*/ 	.short	(.L_410 - .L_409)
.L_409:
        /*000c*/ 	.word	0x00000000
        /*0010*/ 	.short	0x0000
        /*0012*/ 	.short	0x0000
        /*0014*/ 	.byte	0x00, 0xf0, 0x01, 0x1c


	//----- nvinfo : EIATTR_SPARSE_MMA_MASK
	.align		4
.L_410:
        /*0018*/ 	.byte	0x03, 0x50
        /*001a*/ 	.short	0x0000


	//----- nvinfo : EIATTR_MAXREG_COUNT
	.align		4
        /*001c*/ 	.byte	0x03, 0x1b
        /*001e*/ 	.short	0x00a8


	//----- nvinfo : EIATTR_MERCURY_ISA_VERSION
	.align		4
        /*0020*/ 	.byte	0x03, 0x5f
        /*0022*/ 	.short	0x0101


	//----- nvinfo : EIATTR_VRC_CTA_INIT_COUNT
	.align		4
        /*0024*/ 	.byte	0x02, 0x4a
	.zero		1
	.zero		1


	//----- nvinfo : EIATTR_EXIT_INSTR_OFFSETS
	.align		4
        /*0028*/ 	.byte	0x04, 0x1c
        /*002a*/ 	.short	(.L_412 - .L_411)


	//   ....[0]....
.L_411:
        /*002c*/ 	.word	0x00000010


	//----- nvinfo : EIATTR_MAX_THREADS
	.align		4
.L_412:
        /*0030*/ 	.byte	0x04, 0x05
        /*0032*/ 	.short	(.L_414 - .L_413)
.L_413:
        /*0034*/ 	.word	0x00000180
        /*0038*/ 	.word	0x00000001
        /*003c*/ 	.word	0x00000001


	//----- nvinfo : EIATTR_CBANK_PARAM_SIZE
	.align		4
.L_414:
        /*0040*/ 	.byte	0x03, 0x19
        /*0042*/ 	.short	0x0700


	//----- nvinfo : EIATTR_PARAM_CBANK
	.align		4
        /*0044*/ 	.byte	0x04, 0x0a
        /*0046*/ 	.short	(.L_416 - .L_415)
	.align		4
.L_415:
        /*0048*/ 	.word	index@(.nv.constant0._ZN7cutlass13device_kernelIN5flash11enable_sm90INS1_16FlashAttnBwdSm90INS1_25CollectiveMainloopBwdSm90ILi2ELi2ELi2EN4cute5tupleIJNS5_1CILi1EEES8_S8_EEENS6_IJNS7_ILi64EEENS7_ILi128EEENS7_ILi96EEEEEENS_10bfloat16_tEfNS_4arch4Sm90ELb1ELb0ELb1ELb0ELb1ELb1ELb0ELb0ELi2ELi1ELi2ELi1ELb1EEENS1_24CollectiveEpilogueBwdGQAISD_fSG_Li256ELb0ELb1EEENS1_25SingleTileBwdLPTSchedulerILb0ELi128ELb1EEEEEEEEEvNT_6ParamsE)
        /*004c*/ 	.short	0x0380
        /*004e*/ 	.short	0x0700


	//----- nvinfo : EIATTR_SW_WAR
	.align		4
.L_416:
        /*0050*/ 	.byte	0x04, 0x36
        /*0052*/ 	.short	(.L_418 - .L_417)
.L_417:
        /*0054*/ 	.word	0x00000008
.L_418:


//--------------------- .nv.info._ZN7cutlass13device_kernelIN5flash22FlashAttnBwdPreprocessIN4cute5tupleIJNS3_1CILi64EEENS5_ILi96EEEEEENS_10bfloat16_tEfNS_4arch4Sm90ELb1ELb0EEEEEvNT_6ParamsE --------------------------
	.section	.nv.info._ZN7cutlass13device_kernelIN5flash22FlashAttnBwdPreprocessIN4cute5tupleIJNS3_1CILi64EEENS5_ILi96EEEEEENS_10bfloat16_tEfNS_4arch4Sm90ELb1ELb0EEEEEvNT_6ParamsE,"",@"SHT_CUDA_INFO"
	.sectionflags	@""
	.align	4


	//----- nvinfo : EIATTR_CUDA_API_VERSION
	.align		4
        /*0000*/ 	.byte	0x04, 0x37
        /*0002*/ 	.short	(.L_420 - .L_419)
.L_419:
        /*0004*/ 	.word	0x00000082


	//----- nvinfo : EIATTR_KPARAM_INFO
	.align		4
.L_420:
        /*0008*/ 	.byte	0x04, 0x17
        /*000a*/ 	.short	(.L_422 - .L_421)
.L_421:
        /*000c*/ 	.word	0x00000000
        /*0010*/ 	.short	0x0000
        /*0012*/ 	.short	0x0000
        /*0014*/ 	.byte	0x00, 0xf0, 0xc1, 0x03


	//----- nvinfo : EIATTR_SPARSE_MMA_MASK
	.align		4
.L_422:
        /*0018*/ 	.byte	0x03, 0x50
        /*001a*/ 	.short	0x0000


	//----- nvinfo : EIATTR_MAXREG_COUNT
	.align		4
        /*001c*/ 	.byte	0x03, 0x1b
        /*001e*/ 	.short	0x0080


	//----- nvinfo : EIATTR_MERCURY_ISA_VERSION
	.align		4
        /*0020*/ 	.byte	0x03, 0x5f
        /*0022*/ 	.short	0x0101


	//----- nvinfo : EIATTR_COOP_GROUP_MASK_REGIDS
	.align		4
        /*0024*/ 	.byte	0x04, 0x29
        /*0026*/ 	.short	(.L_424 - .L_423)


	//   ....[0]....
.L_423:
        /*0028*/ 	.word	0xffffffff


	//   ....[1]....
        /*002c*/ 	.word	0xffffffff


	//----- nvinfo : EIATTR_COOP_GROUP_INSTR_OFFSETS
	.align		4
.L_424:
        /*0030*/ 	.byte	0x04, 0x28
        /*0032*/ 	.short	(.L_426 - .L_425)


	//   ....[0]....
.L_425:
        /*0034*/ 	.word	0x00000ac0


	//   ....[1]....
        /*0038*/ 	.word	0x00000b70


	//----- nvinfo : EIATTR_VRC_CTA_INIT_COUNT
	.align		4
.L_426:
        /*003c*/ 	.byte	0x02, 0x4a
	.zero		1
	.zero		1


	//----- nvinfo : EIATTR_EXIT_INSTR_OFFSETS
	.align		4
        /*0040*/ 	.byte	0x04, 0x1c
        /*0042*/ 	.short	(.L_428 - .L_427)


	//   ....[0]....
.L_427:
        /*0044*/ 	.word	0x00000ed0


	//   ....[1]....
        /*0048*/ 	.word	0x00000f50


	//----- nvinfo : EIATTR_MAX_THREADS
	.align		4
.L_428:
        /*004c*/ 	.byte	0x04, 0x05
        /*004e*/ 	.short	(.L_430 - .L_429)
.L_429:
        /*0050*/ 	.word	0x00000100
        /*0054*/ 	.word	0x00000001
        /*0058*/ 	.word	0x00000001


	//----- nvinfo : EIATTR_CRS_STACK_SIZE
	.align		4
.L_430:
        /*005c*/ 	.byte	0x04, 0x1e
        /*005e*/ 	.short	(.L_432 - .L_431)
.L_431:
        /*0060*/ 	.word	0x00000000


	//----- nvinfo : EIATTR_CBANK_PARAM_SIZE
	.align		4
.L_432:
        /*0064*/ 	.byte	0x03, 0x19
        /*0066*/ 	.short	0x00f0


	//----- nvinfo : EIATTR_PARAM_CBANK
	.align		4
        /*0068*/ 	.byte	0x04, 0x0a
        /*006a*/ 	.short	(.L_434 - .L_433)
	.align		4
.L_433:
        /*006c*/ 	.word	index@(.nv.constant0._ZN7cutlass13device_kernelIN5flash22FlashAttnBwdPreprocessIN4cute5tupleIJNS3_1CILi64EEENS5_ILi96EEEEEENS_10bfloat16_tEfNS_4arch4Sm90ELb1ELb0EEEEEvNT_6ParamsE)
        /*0070*/ 	.short	0x0380
        /*0072*/ 	.short	0x00f0


	//----- nvinfo : EIATTR_SW_WAR
	.align		4
.L_434:
        /*0074*/ 	.byte	0x04, 0x36
        /*0076*/ 	.short	(.L_436 - .L_435)
.L_435:
        /*0078*/ 	.word	0x00000008
.L_436:


//--------------------- .nv.info._ZN7cutlass13device_kernelIN5flash11enable_sm90INS1_16FlashAttnBwdSm90INS1_25CollectiveMainloopBwdSm90ILi2ELi2ELi2EN4cute5tupleIJNS5_1CILi1EEES8_S8_EEENS6_IJNS7_ILi64EEENS7_ILi128EEENS7_ILi96EEEEEENS_10bfloat16_tEfNS_4arch4Sm90ELb1ELb0ELb1ELb1ELb0ELb1ELb0ELb0ELi2ELi1ELi2ELi1ELb1EEENS1_21CollectiveEpilogueBwdISD_SE_SG_Li256ELb1ELb0ELi1EEENS1_25SingleTileBwdLPTSchedulerILb1ELi128ELb0EEEEEEEEEvNT_6ParamsE --------------------------
	.section	.nv.info._ZN7cutlass13device_kernelIN5flash11enable_sm90INS1_16FlashAttnBwdSm90INS1_25CollectiveMainloopBwdSm90ILi2ELi2ELi2EN4cute5tupleIJNS5_1CILi1EEES8_S8_EEENS6_IJNS7_ILi64EEENS7_ILi128EEENS7_ILi96EEEEEENS_10bfloat16_tEfNS_4arch4Sm90ELb1ELb0ELb1ELb1ELb0ELb1ELb0ELb0ELi2ELi1ELi2ELi1ELb1EEENS1_21CollectiveEpilogueBwdISD_SE_SG_Li256ELb1ELb0ELi1EEENS1_25SingleTileBwdLPTSchedulerILb1ELi128ELb0EEEEEEEEEvNT_6ParamsE,"",@"SHT_CUDA_INFO"
	.sectionflags	@""
	.align	4


	//----- nvinfo : EIATTR_CUDA_API_VERSION
	.align		4
        /*0000*/ 	.byte	0x04, 0x37
        /*0002*/ 	.short	(.L_438 - .L_437)
.L_437:
        /*0004*/ 	.word	0x00000082


	//----- nvinfo : EIATTR_KPARAM_INFO
	.align		4
.L_438:
        /*0008*/ 	.byte	0x04, 0x17
        /*000a*/ 	.short	(.L_440 - .L_439)
.L_439:
        /*000c*/ 	.word	0x00000000
        /*0010*/ 	.short	0x0000
        /*0012*/ 	.short	0x0000
        /*0014*/ 	.byte	0x00, 0xf0, 0x01, 0x1a


	//----- nvinfo : EIATTR_SPARSE_MMA_MASK
	.align		4
.L_440:
        /*0018*/ 	.byte	0x03, 0x50
        /*001a*/ 	.short	0x0000


	//----- nvinfo : EIATTR_MAXREG_COUNT
	.align		4
        /*001c*/ 	.byte	0x03, 0x1b
        /*001e*/ 	.short	0x00a8


	//----- nvinfo : EIATTR_MERCURY_ISA_VERSION
	.align		4
        /*0020*/ 	.byte	0x03, 0x5f
        /*0022*/ 	.short	0x0101


	//----- nvinfo : EIATTR_VRC_CTA_INIT_COUNT
	.align		4
        /*0024*/ 	.byte	0x02, 0x4a
	.zero		1
	.zero		1


	//----- nvinfo : EIATTR_EXIT_INSTR_OFFSETS
	.align		4
        /*0028*/ 	.byte	0x04, 0x1c
        /*002a*/ 	.short	(.L_442 - .L_441)


	//   ....[0]....
.L_441:
        /*002c*/ 	.word	0x00000010


	//----- nvinfo : EIATTR_MAX_THREADS
	.align		4
.L_442:
        /*0030*/ 	.byte	0x04, 0x05
        /*0032*/ 	.short	(.L_444 - .L_443)
.L_443:
        /*0034*/ 	.word	0x00000180
        /*0038*/ 	.word	0x00000001
        /*003c*/ 	.word	0x00000001


	//----- nvinfo : EIATTR_CBANK_PARAM_SIZE
	.align		4
.L_444:
        /*0040*/ 	.byte	0x03, 0x19
        /*0042*/ 	.short	0x0680


	//----- nvinfo : EIATTR_PARAM_CBANK
	.align		4
        /*0044*/ 	.byte	0x04, 0x0a
        /*0046*/ 	.short	(.L_446 - .L_445)
	.align		4
.L_445:
        /*0048*/ 	.word	index@(.nv.constant0._ZN7cutlass13device_kernelIN5flash11enable_sm90INS1_16FlashAttnBwdSm90INS1_25CollectiveMainloopBwdSm90ILi2ELi2ELi2EN4cute5tupleIJNS5_1CILi1EEES8_S8_EEENS6_IJNS7_ILi64EEENS7_ILi128EEENS7_ILi96EEEEEENS_10bfloat16_tEfNS_4arch4Sm90ELb1ELb0ELb1ELb1ELb0ELb1ELb0ELb0ELi2ELi1ELi2ELi1ELb1EEENS1_21CollectiveEpilogueBwdISD_SE_SG_Li256ELb1ELb0ELi1EEENS1_25SingleTileBwdLPTSchedulerILb1ELi128ELb0EEEEEEEEEvNT_6ParamsE)
        /*004c*/ 	.short	0x0380
        /*004e*/ 	.short	0x0680


	//----- nvinfo : EIATTR_SW_WAR
	.align		4
.L_446:
        /*0050*/ 	.byte	0x04, 0x36
        /*0052*/ 	.short	(.L_448 - .L_447)
.L_447:
        /*0054*/ 	.word	0x00000008
.L_448:


//--------------------- .nv.info._ZN7cutlass13device_kernelIN5flash11enable_sm90INS1_16FlashAttnBwdSm90INS1_25CollectiveMainloopBwdSm90ILi2ELi2ELi2EN4cute5tupleIJNS5_1CILi1EEES8_S8_EEENS6_IJNS7_ILi64EEENS7_ILi128EEENS7_ILi96EEEEEENS_10bfloat16_tEfNS_4arch4Sm90ELb1ELb0ELb1ELb1ELb1ELb1ELb0ELb0ELi2ELi1ELi2ELi1ELb1EEENS1_21CollectiveEpilogueBwdISD_SE_SG_Li256ELb1ELb0ELi1EEENS1_25SingleTileBwdLPTSchedulerILb1ELi128ELb1EEEEEEEEEvNT_6ParamsE --------------------------
	.section	.nv.info._ZN7cutlass13device_kernelIN5flash11enable_sm90INS1_16FlashAttnBwdSm90INS1_25CollectiveMainloopBwdSm90ILi2ELi2ELi2EN4cute5tupleIJNS5_1CILi1EEES8_S8_EEENS6_IJNS7_ILi64EEENS7_ILi128EEENS7_ILi96EEEEEENS_10bfloat16_tEfNS_4arch4Sm90ELb1ELb0ELb1ELb1ELb1ELb1ELb0ELb0ELi2ELi1ELi2ELi1ELb1EEENS1_21CollectiveEpilogueBwdISD_SE_SG_Li256ELb1ELb0ELi1EEENS1_25SingleTileBwdLPTSchedulerILb1ELi128ELb1EEEEEEEEEvNT_6ParamsE,"",@"SHT_CUDA_INFO"
	.sectionflags	@""
	.align	4


	//----- nvinfo : EIATTR_CUDA_API_VERSION
	.align		4
        /*0000*/ 	.byte	0x04, 0x37
        /*0002*/ 	.short	(.L_450 - .L_449)
.L_449:
        /*0004*/ 	.word	0x00000082


	//----- nvinfo : EIATTR_KPARAM_INFO
	.align		4
.L_450:
        /*0008*/ 	.byte	0x04, 0x17
        /*000a*/ 	.short	(.L_452 - .L_451)
.L_451:
        /*000c*/ 	.word	0x00000000
        /*0010*/ 	.short	0x0000
        /*0012*/ 	.short	0x0000
        /*0014*/ 	.byte	0x00, 0xf0, 0x01, 0x1a


	//----- nvinfo : EIATTR_SPARSE_MMA_MASK
	.align		4
.L_452:
        /*0018*/ 	.byte	0x03, 0x50
        /*001a*/ 	.short	0x0000


	//----- nvinfo : EIATTR_MAXREG_COUNT
	.align		4
        /*001c*/ 	.byte	0x03, 0x1b
        /*001e*/ 	.short	0x00a8


	//----- nvinfo : EIATTR_MERCURY_ISA_VERSION
	.align		4
        /*0020*/ 	.byte	0x03, 0x5f
        /*0022*/ 	.short	0x0101


	//----- nvinfo : EIATTR_VRC_CTA_INIT_COUNT
	.align		4
        /*0024*/ 	.byte	0x02, 0x4a
	.zero		1
	.zero		1


	//----- nvinfo : EIATTR_EXIT_INSTR_OFFSETS
	.align		4
        /*0028*/ 	.byte	0x04, 0x1c
        /*002a*/ 	.short	(.L_454 - .L_453)


	//   ....[0]....
.L_453:
        /*002c*/ 	.word	0x00000010


	//----- nvinfo : EIATTR_MAX_THREADS
	.align		4
.L_454:
        /*0030*/ 	.byte	0x04, 0x05
        /*0032*/ 	.short	(.L_456 - .L_455)
.L_455:
        /*0034*/ 	.word	0x00000180
        /*0038*/ 	.word	0x00000001
        /*003c*/ 	.word	0x00000001


	//----- nvinfo : EIATTR_CBANK_PARAM_SIZE
	.align		4
.L_456:
        /*0040*/ 	.byte	0x03, 0x19
        /*0042*/ 	.short	0x0680


	//----- nvinfo : EIATTR_PARAM_CBANK
	.align		4
        /*0044*/ 	.byte	0x04, 0x0a
        /*0046*/ 	.short	(.L_458 - .L_457)
	.align		4
.L_457:
        /*0048*/ 	.word	index@(.nv.constant0._ZN7cutlass13device_kernelIN5flash11enable_sm90INS1_16FlashAttnBwdSm90INS1_25CollectiveMainloopBwdSm90ILi2ELi2ELi2EN4cute5tupleIJNS5_1CILi1EEES8_S8_EEENS6_IJNS7_ILi64EEENS7_ILi128EEENS7_ILi96EEEEEENS_10bfloat16_tEfNS_4arch4Sm90ELb1ELb0ELb1ELb1ELb1ELb1ELb0ELb0ELi2ELi1ELi2ELi1ELb1EEENS1_21CollectiveEpilogueBwdISD_SE_SG_Li256ELb1ELb0ELi1EEENS1_25SingleTileBwdLPTSchedulerILb1ELi128ELb1EEEEEEEEEvNT_6ParamsE)
        /*004c*/ 	.short	0x0380
        /*004e*/ 	.short	0x0680


	//----- nvinfo : EIATTR_SW_WAR
	.align		4
.L_458:
        /*0050*/ 	.byte	0x04, 0x36
        /*0052*/ 	.short	(.L_460 - .L_459)
.L_459:
        /*0054*/ 	.word	0x00000008
.L_460:


//--------------------- .nv.info._ZN7cutlass13device_kernelIN5flash11enable_sm90INS1_16FlashAttnBwdSm90INS1_25CollectiveMainloopBwdSm90ILi2ELi2ELi2EN4cute5tupleIJNS5_1CILi1EEES8_S8_EEENS6_IJNS7_ILi64EEENS7_ILi128EEENS7_ILi96EEEEEENS_10bfloat16_tEfNS_4arch4Sm90ELb1ELb0ELb1ELb1ELb0ELb1ELb0ELb0ELi2ELi1ELi2ELi1ELb1EEENS1_24CollectiveEpilogueBwdGQAISD_fSG_Li256ELb1ELb0EEENS1_25SingleTileBwdLPTSchedulerILb1ELi128ELb0EEEEEEEEEvNT_6ParamsE --------------------------
	.section	.nv.info._ZN7cutlass13device_kernelIN5flash11enable_sm90INS1_16FlashAttnBwdSm90INS1_25CollectiveMainloopBwdSm90ILi2ELi2ELi2EN4cute5tupleIJNS5_1CILi1EEES8_S8_EEENS6_IJNS7_ILi64EEENS7_ILi128EEENS7_ILi96EEEEEENS_10bfloat16_tEfNS_4arch4Sm90ELb1ELb0ELb1ELb1ELb0ELb1ELb0ELb0ELi2ELi1ELi2ELi1ELb1EEENS1_24CollectiveEpilogueBwdGQAISD_fSG_Li256ELb1ELb0EEENS1_25SingleTileBwdLPTSchedulerILb1ELi128ELb0EEEEEEEEEvNT_6ParamsE,"",@"SHT_CUDA_INFO"
	.sectionflags	@""
	.align	4


	//----- nvinfo : EIATTR_CUDA_API_VERSION
	.align		4
        /*0000*/ 	.byte	0x04, 0x37
        /*0002*/ 	.short	(.L_462 - .L_461)
.L_461:
        /*0004*/ 	.word	0x00000082


	//----- nvinfo : EIATTR_KPARAM_INFO
	.align		4
.L_462:
        /*0008*/ 	.byte	0x04, 0x17
        /*000a*/ 	.short	(.L_464 - .L_463)
.L_463:
        /*000c*/ 	.word	0x00000000
        /*0010*/ 	.short	0x0000
        /*0012*/ 	.short	0x0000
        /*0014*/ 	.byte	0x00, 0xf0, 0x01, 0x1c


	//----- nvinfo : EIATTR_SPARSE_MMA_MASK
	.align		4
.L_464:
        /*0018*/ 	.byte	0x03, 0x50
        /*001a*/ 	.short	0x0000


	//----- nvinfo : EIATTR_MAXREG_COUNT
	.align		4
        /*001c*/ 	.byte	0x03, 0x1b
        /*001e*/ 	.short	0x00a8


	//----- nvinfo : EIATTR_MERCURY_ISA_VERSION
	.align		4
        /*0020*/ 	.byte	0x03, 0x5f
        /*0022*/ 	.short	0x0101


	//----- nvinfo : EIATTR_VRC_CTA_INIT_COUNT
	.align		4
        /*0024*/ 	.byte	0x02, 0x4a
	.zero		1
	.zero		1


	//----- nvinfo : EIATTR_EXIT_INSTR_OFFSETS
	.align		4
        /*0028*/ 	.byte	0x04, 0x1c
        /*002a*/ 	.short	(.L_466 - .L_465)


	//   ....[0]....
.L_465:
        /*002c*/ 	.word	0x00000010


	//----- nvinfo : EIATTR_MAX_THREADS
	.align		4
.L_466:
        /*0030*/ 	.byte	0x04, 0x05
        /*0032*/ 	.short	(.L_468 - .L_467)
.L_467:
        /*0034*/ 	.word	0x00000180
        /*0038*/ 	.word	0x00000001
        /*003c*/ 	.word	0x00000001


	//----- nvinfo : EIATTR_CBANK_PARAM_SIZE
	.align		4
.L_468:
        /*0040*/ 	.byte	0x03, 0x19
        /*0042*/ 	.short	0x0700


	//----- nvinfo : EIATTR_PARAM_CBANK
	.align		4
        /*0044*/ 	.byte	0x04, 0x0a
        /*0046*/ 	.short	(.L_470 - .L_469)
	.align		4
.L_469:
        /*0048*/ 	.word	index@(.nv.constant0._ZN7cutlass13device_kernelIN5flash11enable_sm90INS1_16FlashAttnBwdSm90INS1_25CollectiveMainloopBwdSm90ILi2ELi2ELi2EN4cute5tupleIJNS5_1CILi1EEES8_S8_EEENS6_IJNS7_ILi64EEENS7_ILi128EEENS7_ILi96EEEEEENS_10bfloat16_tEfNS_4arch4Sm90ELb1ELb0ELb1ELb1ELb0ELb1ELb0ELb0ELi2ELi1ELi2ELi1ELb1EEENS1_24CollectiveEpilogueBwdGQAISD_fSG_Li256ELb1ELb0EEENS1_25SingleTileBwdLPTSchedulerILb1ELi128ELb0EEEEEEEEEvNT_6ParamsE)
        /*004c*/ 	.short	0x0380
        /*004e*/ 	.short	0x0700


	//----- nvinfo : EIATTR_SW_WAR
	.align		4
.L_470:
        /*0050*/ 	.byte	0x04, 0x36
        /*0052*/ 	.short	(.L_472 - .L_471)
.L_471:
        /*0054*/ 	.word	0x00000008
.L_472:


//--------------------- .nv.info._ZN7cutlass13device_kernelIN5flash32FlashAttnBwdPostprocessConvertdQIN4cute5tupleIJNS3_1CILi128EEENS5_ILi96EEEEEENS_10bfloat16_tEfNS_4arch4Sm90ELi256ENS3_8TiledMMAINS3_8MMA_AtomIJNS3_4SM904GMMA27MMA_64x96x16_F32BF16BF16_RSILNSF_5MajorE0ELSH_1ELNSF_7ScaleInE1ELSI_1EEEEEENS3_6LayoutINS4_IJNS5_ILi2EEENS5_ILi1EEESN_EEENS4_IJSN_NS5_ILi0EEESP_EEEEENS4_IJNS3_10UnderscoreESS_SS_EEEEELb0EEEEEvNT_6ParamsE --------------------------
	.section	.nv.info._ZN7cutlass13device_kernelIN5flash32FlashAttnBwdPostprocessConvertdQIN4cute5tupleIJNS3_1CILi128EEENS5_ILi96EEEEEENS_10bfloat16_tEfNS_4arch4Sm90ELi256ENS3_8TiledMMAINS3_8MMA_AtomIJNS3_4SM904GMMA27MMA_64x96x16_F32BF16BF16_RSILNSF_5MajorE0ELSH_1ELNSF_7ScaleInE1ELSI_1EEEEEENS3_6LayoutINS4_IJNS5_ILi2EEENS5_ILi1EEESN_EEENS4_IJSN_NS5_ILi0EEESP_EEEEENS4_IJNS3_10UnderscoreESS_SS_EEEEELb0EEEEEvNT_6ParamsE,"",@"SHT_CUDA_INFO"
	.sectionflags	@""
	.align	4


	//----- nvinfo : EIATTR_CUDA_API_VERSION
	.align		4
        /*0000*/ 	.byte	0x04, 0x37
        /*0002*/ 	.short	(.L_474 - .L_473)
.L_473:
        /*0004*/ 	.word	0x00000082


	//----- nvinfo : EIATTR_KPARAM_INFO
	.align		4
.L_474:
        /*0008*/ 	.byte	0x04, 0x17
        /*000a*/ 	.short	(.L_476 - .L_475)
.L_475:
        /*000c*/ 	.word	0x00000000
        /*0010*/ 	.short	0x0000
        /*0012*/ 	.short	0x0000
        /*0014*/ 	.byte	0x00, 0xf0, 0xc1, 0x01


	//----- nvinfo : EIATTR_SPARSE_MMA_MASK
	.align		4
.L_476:
        /*0018*/ 	.byte	0x03, 0x50
        /*001a*/ 	.short	0x0000


	//----- nvinfo : EIATTR_MAXREG_COUNT
	.align		4
        /*001c*/ 	.byte	0x03, 0x1b
        /*001e*/ 	.short	0x0080


	//----- nvinfo : EIATTR_NUM_BARRIERS
	.align		4
        /*0020*/ 	.byte	0x02, 0x4c
        /*0022*/ 	.byte	0x01
	.zero		1


	//----- nvinfo : EIATTR_MERCURY_ISA_VERSION
	.align		4
        /*0024*/ 	.byte	0x03, 0x5f
        /*0026*/ 	.short	0x0101


	//----- nvinfo : EIATTR_VRC_CTA_INIT_COUNT
	.align		4
        /*0028*/ 	.byte	0x02, 0x4a
	.zero		1
	.zero		1


	//----- nvinfo : EIATTR_MBARRIER_INSTR_OFFSETS
	.align		4
        /*002c*/ 	.byte	0x04, 0x39
        /*002e*/ 	.short	(.L_478 - .L_477)


	//   ....[0]....
.L_477:
        /*0030*/ 	.word	0x00000480
        /*0034*/ 	.word	0x000000ff
        /*0038*/ 	.word	0x00012000
        /*003c*/ 	.short	0x0100
        /*003e*/ 	.byte	0x06
	.zero		1


	//   ....[1]....
        /*0040*/ 	.word	0x00000560
        /*0044*/ 	.word	0x00000006
        /*0048*/ 	.word	0x00012000
        /*004c*/ 	.short	0x010a
        /*004e*/ 	.byte	0xff
	.zero		1


	//----- nvinfo : EIATTR_NUM_MBARRIERS
	.align		4
.L_478:
        /*0050*/ 	.byte	0x03, 0x38
        /*0052*/ 	.short	0x0001


	//----- nvinfo : EIATTR_EXIT_INSTR_OFFSETS
	.align		4
        /*0054*/ 	.byte	0x04, 0x1c
        /*0056*/ 	.short	(.L_480 - .L_479)


	//   ....[0]....
.L_479:
        /*0058*/ 	.word	0x00000280


	//   ....[1]....
        /*005c*/ 	.word	0x00000fb0


	//   ....[2]....
        /*0060*/ 	.word	0x000010f0


	//   ....[3]....
        /*0064*/ 	.word	0x00001110


	//----- nvinfo : EIATTR_MAX_THREADS
	.align		4
.L_480:
        /*0068*/ 	.byte	0x04, 0x05
        /*006a*/ 	.short	(.L_482 - .L_481)
.L_481:
        /*006c*/ 	.word	0x00000100
        /*0070*/ 	.word	0x00000001
        /*0074*/ 	.word	0x00000001


	//----- nvinfo : EIATTR_CRS_STACK_SIZE
	.align		4
.L_482:
        /*0078*/ 	.byte	0x04, 0x1e
        /*007a*/ 	.short	(.L_484 - .L_483)
.L_483:
        /*007c*/ 	.word	0x00000000


	//----- nvinfo : EIATTR_CBANK_PARAM_SIZE
	.align		4
.L_484:
        /*0080*/ 	.byte	0x03, 0x19
        /*0082*/ 	.short	0x0070


	//----- nvinfo : EIATTR_PARAM_CBANK
	.align		4
        /*0084*/ 	.byte	0x04, 0x0a
        /*0086*/ 	.short	(.L_486 - .L_485)
	.align		4
.L_485:
        /*0088*/ 	.word	index@(.nv.constant0._ZN7cutlass13device_kernelIN5flash32FlashAttnBwdPostprocessConvertdQIN4cute5tupleIJNS3_1CILi128EEENS5_ILi96EEEEEENS_10bfloat16_tEfNS_4arch4Sm90ELi256ENS3_8TiledMMAINS3_8MMA_AtomIJNS3_4SM904GMMA27MMA_64x96x16_F32BF16BF16_RSILNSF_5MajorE0ELSH_1ELNSF_7ScaleInE1ELSI_1EEEEEENS3_6LayoutINS4_IJNS5_ILi2EEENS5_ILi1EEESN_EEENS4_IJSN_NS5_ILi0EEESP_EEEEENS4_IJNS3_10UnderscoreESS_SS_EEEEELb0EEEEEvNT_6ParamsE)
        /*008c*/ 	.short	0x0380
        /*008e*/ 	.short	0x0070


	//----- nvinfo : EIATTR_SW_WAR
	.align		4
.L_486:
        /*0090*/ 	.byte	0x04, 0x36
        /*0092*/ 	.short	(.L_488 - .L_487)
.L_487:
        /*0094*/ 	.word	0x00000008
.L_488:


//--------------------- .nv.info._ZN7cutlass13device_kernelIN5flash32FlashAttnBwdPostprocessConvertdQIN4cute5tupleIJNS3_1CILi64EEENS5_ILi96EEEEEENS_10bfloat16_tEfNS_4arch4Sm90ELi256ENS3_8TiledMMAINS3_8MMA_AtomIJNS3_4SM904GMMA27MMA_64x16x16_F32BF16BF16_SSILNSF_5MajorE0ELSH_1ELNSF_7ScaleInE1ELSI_1EEEEEENS3_6LayoutINS4_IJNS5_ILi1EEENS5_ILi2EEESM_EEENS4_IJNS5_ILi0EEESM_SP_EEEEENS4_IJNS3_10UnderscoreESS_SS_EEEEELb0EEEEEvNT_6ParamsE --------------------------
	.section	.nv.info._ZN7cutlass13device_kernelIN5flash32FlashAttnBwdPostprocessConvertdQIN4cute5tupleIJNS3_1CILi64EEENS5_ILi96EEEEEENS_10bfloat16_tEfNS_4arch4Sm90ELi256ENS3_8TiledMMAINS3_8MMA_AtomIJNS3_4SM904GMMA27MMA_64x16x16_F32BF16BF16_SSILNSF_5MajorE0ELSH_1ELNSF_7ScaleInE1ELSI_1EEEEEENS3_6LayoutINS4_IJNS5_ILi1EEENS5_ILi2EEESM_EEENS4_IJNS5_ILi0EEESM_SP_EEEEENS4_IJNS3_10UnderscoreESS_SS_EEEEELb0EEEEEvNT_6ParamsE,"",@"SHT_CUDA_INFO"
	.sectionflags	@""
	.align	4


	//----- nvinfo : EIATTR_CUDA_API_VERSION
	.align		4
        /*0000*/ 	.byte	0x04, 0x37
        /*0002*/ 	.short	(.L_490 - .L_489)
.L_489:
        /*0004*/ 	.word	0x00000082


	//----- nvinfo : EIATTR_KPARAM_INFO
	.align		4
.L_490:
        /*0008*/ 	.byte	0x04, 0x17
        /*000a*/ 	.short	(.L_492 - .L_491)
.L_491:
        /*000c*/ 	.word	0x00000000
        /*0010*/ 	.short	0x0000
        /*0012*/ 	.short	0x0000
        /*0014*/ 	.byte	0x00, 0xf0, 0xc1, 0x01


	//----- nvinfo : EIATTR_SPARSE_MMA_MASK
	.align		4
.L_492:
        /*0018*/ 	.byte	0x03, 0x50
        /*001a*/ 	.short	0x0000


	//----- nvinfo : EIATTR_MAXREG_COUNT
	.align		4
        /*001c*/ 	.byte	0x03, 0x1b
        /*001e*/ 	.short	0x0080


	//----- nvinfo : EIATTR_NUM_BARRIERS
	.align		4
        /*0020*/ 	.byte	0x02, 0x4c
        /*0022*/ 	.byte	0x01
	.zero		1


	//----- nvinfo : EIATTR_MERCURY_ISA_VERSION
	.align		4
        /*0024*/ 	.byte	0x03, 0x5f
        /*0026*/ 	.short	0x0101


	//----- nvinfo : EIATTR_VRC_CTA_INIT_COUNT
	.align		4
        /*0028*/ 	.byte	0x02, 0x4a
	.zero		1
	.zero		1


	//----- nvinfo : EIATTR_MBARRIER_INSTR_OFFSETS
	.align		4
        /*002c*/ 	.byte	0x04, 0x39
        /*002e*/ 	.short	(.L_494 - .L_493)


	//   ....[0]....
.L_493:
        /*0030*/ 	.word	0x00000480
        /*0034*/ 	.word	0x000000ff
        /*0038*/ 	.word	0x00009000
        /*003c*/ 	.short	0x0100
        /*003e*/ 	.byte	0x06
	.zero		1


	//   ....[1]....
        /*0040*/ 	.word	0x00000560
        /*0044*/ 	.word	0x00000005
        /*0048*/ 	.word	0x00009000
        /*004c*/ 	.short	0x010a
        /*004e*/ 	.byte	0xff
	.zero		1


	//----- nvinfo : EIATTR_NUM_MBARRIERS
	.align		4
.L_494:
        /*0050*/ 	.byte	0x03, 0x38
        /*0052*/ 	.short	0x0001


	//----- nvinfo : EIATTR_EXIT_INSTR_OFFSETS
	.align		4
        /*0054*/ 	.byte	0x04, 0x1c
        /*0056*/ 	.short	(.L_496 - .L_495)


	//   ....[0]....
.L_495:
        /*0058*/ 	.word	0x00000280


	//   ....[1]....
        /*005c*/ 	.word	0x000009d0


	//   ....[2]....
        /*0060*/ 	.word	0x00000c40


	//   ....[3]....
        /*0064*/ 	.word	0x00000c70


	//----- nvinfo : EIATTR_MAX_THREADS
	.align		4
.L_496:
        /*0068*/ 	.byte	0x04, 0x05
        /*006a*/ 	.short	(.L_498 - .L_497)
.L_497:
        /*006c*/ 	.word	0x00000100
        /*0070*/ 	.word	0x00000001
        /*0074*/ 	.word	0x00000001


	//----- nvinfo : EIATTR_CRS_STACK_SIZE
	.align		4
.L_498:
        /*0078*/ 	.byte	0x04, 0x1e
        /*007a*/ 	.short	(.L_500 - .L_499)
.L_499:
        /*007c*/ 	.word	0x00000000


	//----- nvinfo : EIATTR_CBANK_PARAM_SIZE
	.align		4
.L_500:
        /*0080*/ 	.byte	0x03, 0x19
        /*0082*/ 	.short	0x0070


	//----- nvinfo : EIATTR_PARAM_CBANK
	.align		4
        /*0084*/ 	.byte	0x04, 0x0a
        /*0086*/ 	.short	(.L_502 - .L_501)
	.align		4
.L_501:
        /*0088*/ 	.word	index@(.nv.constant0._ZN7cutlass13device_kernelIN5flash32FlashAttnBwdPostprocessConvertdQIN4cute5tupleIJNS3_1CILi64EEENS5_ILi96EEEEEENS_10bfloat16_tEfNS_4arch4Sm90ELi256ENS3_8TiledMMAINS3_8MMA_AtomIJNS3_4SM904GMMA27MMA_64x16x16_F32BF16BF16_SSILNSF_5MajorE0ELSH_1ELNSF_7ScaleInE1ELSI_1EEEEEENS3_6LayoutINS4_IJNS5_ILi1EEENS5_ILi2EEESM_EEENS4_IJNS5_ILi0EEESM_SP_EEEEENS4_IJNS3_10UnderscoreESS_SS_EEEEELb0EEEEEvNT_6ParamsE)
        /*008c*/ 	.short	0x0380
        /*008e*/ 	.short	0x0070


	//----- nvinfo : EIATTR_SW_WAR
	.align		4
.L_502:
        /*0090*/ 	.byte	0x04, 0x36
        /*0092*/ 	.short	(.L_504 - .L_503)
.L_503:
        /*0094*/ 	.word	0x00000008
.L_504:


//--------------------- .nv.info._ZN7cutlass13device_kernelIN5flash11enable_sm90INS1_16FlashAttnBwdSm90INS1_25CollectiveMainloopBwdSm90ILi2ELi2ELi2EN4cute5tupleIJNS5_1CILi1EEES8_S8_EEENS6_IJNS7_ILi64EEENS7_ILi128EEENS7_ILi96EEEEEENS_10bfloat16_tEfNS_4arch4Sm90ELb1ELb0ELb1ELb1ELb1ELb1ELb0ELb0ELi2ELi1ELi2ELi1ELb1EEENS1_24CollectiveEpilogueBwdGQAISD_fSG_Li256ELb1ELb1EEENS1_25SingleTileBwdLPTSchedulerILb1ELi128ELb1EEEEEEEEEvNT_6ParamsE --------------------------
	.section	.nv.info._ZN7cutlass13device_kernelIN5flash11enable_sm90INS1_16FlashAttnBwdSm90INS1_25CollectiveMainloopBwdSm90ILi2ELi2ELi2EN4cute5tupleIJNS5_1CILi1EEES8_S8_EEENS6_IJNS7_ILi64EEENS7_ILi128EEENS7_ILi96EEEEEENS_10bfloat16_tEfNS_4arch4Sm90ELb1ELb0ELb1ELb1ELb1ELb1ELb0ELb0ELi2ELi1ELi2ELi1ELb1EEENS1_24CollectiveEpilogueBwdGQAISD_fSG_Li256ELb1ELb1EEENS1_25SingleTileBwdLPTSchedulerILb1ELi128ELb1EEEEEEEEEvNT_6ParamsE,"",@"SHT_CUDA_INFO"
	.sectionflags	@""
	.align	4


	//----- nvinfo : EIATTR_CUDA_API_VERSION
	.align		4
        /*0000*/ 	.byte	0x04, 0x37
        /*0002*/ 	.short	(.L_506 - .L_505)
.L_505:
        /*0004*/ 	.word	0x00000082


	//----- nvinfo : EIATTR_KPARAM_INFO
	.align		4
.L_506:
        /*0008*/ 	.byte	0x04, 0x17
        /*000a*/ 	.short	(.L_508 - .L_507)
.L_507:
        /*000c*/ 	.word	0x00000000
        /*0010*/ 	.short	0x0000
        /*0012*/ 	.short	0x0000
        /*0014*/ 	.byte	0x00, 0xf0, 0x01, 0x1c


	//----- nvinfo : EIATTR_SPARSE_MMA_MASK
	.align		4
.L_508:
        /*0018*/ 	.byte	0x03, 0x50
        /*001a*/ 	.short	0x0000


	//----- nvinfo : EIATTR_MAXREG_COUNT
	.align		4
        /*001c*/ 	.byte	0x03, 0x1b
        /*001e*/ 	.short	0x00a8


	//----- nvinfo : EIATTR_MERCURY_ISA_VERSION
	.align		4
        /*0020*/ 	.byte	0x03, 0x5f
        /*0022*/ 	.short	0x0101


	//----- nvinfo : EIATTR_VRC_CTA_INIT_COUNT
	.align		4
        /*0024*/ 	.byte	0x02, 0x4a
	.zero		1
	.zero		1


	//----- nvinfo : EIATTR_EXIT_INSTR_OFFSETS
	.align		4
        /*0028*/ 	.byte	0x04, 0x1c
        /*002a*/ 	.short	(.L_510 - .L_509)


	//   ....[0]....
.L_509:
        /*002c*/ 	.word	0x00000010


	//----- nvinfo : EIATTR_MAX_THREADS
	.align		4
.L_510:
        /*0030*/ 	.byte	0x04, 0x05
        /*0032*/ 	.short	(.L_512 - .L_511)
.L_511:
        /*0034*/ 	.word	0x00000180
        /*0038*/ 	.word	0x00000001
        /*003c*/ 	.word	0x00000001


	//----- nvinfo : EIATTR_CBANK_PARAM_SIZE
	.align		4
.L_512:
        /*0040*/ 	.byte	0x03, 0x19
        /*0042*/ 	.short	0x0700


	//----- nvinfo : EIATTR_PARAM_CBANK
	.align		4
        /*0044*/ 	.byte	0x04, 0x0a
        /*0046*/ 	.short	(.L_514 - .L_513)
	.align		4
.L_513:
        /*0048*/ 	.word	index@(.nv.constant0._ZN7cutlass13device_kernelIN5flash11enable_sm90INS1_16FlashAttnBwdSm90INS1_25CollectiveMainloopBwdSm90ILi2ELi2ELi2EN4cute5tupleIJNS5_1CILi1EEES8_S8_EEENS6_IJNS7_ILi64EEENS7_ILi128EEENS7_ILi96EEEEEENS_10bfloat16_tEfNS_4arch4Sm90ELb1ELb0ELb1ELb1ELb1ELb1ELb0ELb0ELi2ELi1ELi2ELi1ELb1EEENS1_24CollectiveEpilogueBwdGQAISD_fSG_Li256ELb1ELb1EEENS1_25SingleTileBwdLPTSchedulerILb1ELi128ELb1EEEEEEEEEvNT_6ParamsE)
        /*004c*/ 	.short	0x0380
        /*004e*/ 	.short	0x0700


	//----- nvinfo : EIATTR_SW_WAR
	.align		4
.L_514:
        /*0050*/ 	.byte	0x04, 0x36
        /*0052*/ 	.short	(.L_516 - .L_515)
.L_515:
        /*0054*/ 	.word	0x00000008
.L_516:


//--------------------- .nv.info._ZN7cutlass13device_kernelIN5flash22FlashAttnBwdPreprocessIN4cute5tupleIJNS3_1CILi64EEENS5_ILi96EEEEEENS_10bfloat16_tEfNS_4arch4Sm90ELb1ELb1EEEEEvNT_6ParamsE --------------------------
	.section	.nv.info._ZN7cutlass13device_kernelIN5flash22FlashAttnBwdPreprocessIN4cute5tupleIJNS3_1CILi64EEENS5_ILi96EEEEEENS_10bfloat16_tEfNS_4arch4Sm90ELb1ELb1EEEEEvNT_6ParamsE,"",@"SHT_CUDA_INFO"
	.sectionflags	@""
	.align	4


	//----- nvinfo : EIATTR_CUDA_API_VERSION
	.align		4
        /*0000*/ 	.byte	0x04, 0x37
        /*0002*/ 	.short	(.L_518 - .L_517)
.L_517:
        /*0004*/ 	.word	0x00000082


	//----- nvinfo : EIATTR_KPARAM_INFO
	.align		4
.L_518:
        /*0008*/ 	.byte	0x04, 0x17
        /*000a*/ 	.short	(.L_520 - .L_519)
.L_519:
        /*000c*/ 	.word	0x00000000
        /*0010*/ 	.short	0x0000
        /*0012*/ 	.short	0x0000
        /*0014*/ 	.byte	0x00, 0xf0, 0xc1, 0x03


	//----- nvinfo : EIATTR_SPARSE_MMA_MASK
	.align		4
.L_520:
        /*0018*/ 	.byte	0x03, 0x50
        /*001a*/ 	.short	0x0000


	//----- nvinfo : EIATTR_MAXREG_COUNT
	.align		4
        /*001c*/ 	.byte	0x03, 0x1b
        /*001e*/ 	.short	0x0080


	//----- nvinfo : EIATTR_MERCURY_ISA_VERSION
	.align		4
        /*0020*/ 	.byte	0x03, 0x5f
        /*0022*/ 	.short	0x0101


	//----- nvinfo : EIATTR_COOP_GROUP_MASK_REGIDS
	.align		4
        /*0024*/ 	.byte	0x04, 0x29
        /*0026*/ 	.short	(.L_522 - .L_521)


	//   ....[0]....
.L_521:
        /*0028*/ 	.word	0xffffffff


	//   ....[1]....
        /*002c*/ 	.word	0xffffffff


	//----- nvinfo : EIATTR_COOP_GROUP_INSTR_OFFSETS
	.align		4
.L_522:
        /*0030*/ 	.byte	0x04, 0x28
        /*0032*/ 	.short	(.L_524 - .L_523)


	//   ....[0]....
.L_523:
        /*0034*/ 	.word	0x00000d30


	//   ....[1]....
        /*0038*/ 	.word	0x00000df0


	//----- nvinfo : EIATTR_VRC_CTA_INIT_COUNT
	.align		4
.L_524:
        /*003c*/ 	.byte	0x02, 0x4a
	.zero		1
	.zero		1


	//----- nvinfo : EIATTR_EXIT_INSTR_OFFSETS
	.align		4
        /*0040*/ 	.byte	0x04, 0x1c
        /*0042*/ 	.short	(.L_526 - .L_525)


	//   ....[0]....
.L_525:
        /*0044*/ 	.word	0x00000280


	//   ....[1]....
        /*0048*/ 	.word	0x00001170


	//   ....[2]....
        /*004c*/ 	.word	0x000011f0


	//----- nvinfo : EIATTR_MAX_THREADS
	.align		4
.L_526:
        /*0050*/ 	.byte	0x04, 0x05
        /*0052*/ 	.short	(.L_528 - .L_527)
.L_527:
        /*0054*/ 	.word	0x00000100
        /*0058*/ 	.word	0x00000001
        /*005c*/ 	.word	0x00000001


	//----- nvinfo : EIATTR_CRS_STACK_SIZE
	.align		4
.L_528:
        /*0060*/ 	.byte	0x04, 0x1e
        /*0062*/ 	.short	(.L_530 - .L_529)
.L_529:
        /*0064*/ 	.word	0x00000000


	//----- nvinfo : EIATTR_CBANK_PARAM_SIZE
	.align		4
.L_530:
        /*0068*/ 	.byte	0x03, 0x19
        /*006a*/ 	.short	0x00f0


	//----- nvinfo : EIATTR_PARAM_CBANK
	.align		4
        /*006c*/ 	.byte	0x04, 0x0a
        /*006e*/ 	.short	(.L_532 - .L_531)
	.align		4
.L_531:
        /*0070*/ 	.word	index@(.nv.constant0._ZN7cutlass13device_kernelIN5flash22FlashAttnBwdPreprocessIN4cute5tupleIJNS3_1CILi64EEENS5_ILi96EEEEEENS_10bfloat16_tEfNS_4arch4Sm90ELb1ELb1EEEEEvNT_6ParamsE)
        /*0074*/ 	.short	0x0380
        /*0076*/ 	.short	0x00f0


	//----- nvinfo : EIATTR_SW_WAR
	.align		4
.L_532:
        /*0078*/ 	.byte	0x04, 0x36
        /*007a*/ 	.short	(.L_534 - .L_533)
.L_533:
        /*007c*/ 	.word	0x00000008
.L_534:


//--------------------- .nv.callgraph             --------------------------
	.section	.nv.callgraph,"",@"SHT_CUDA_CALLGRAPH"
	.align	4
	.sectionentsize	8
	.align		4
        /*0000*/ 	.word	0x00000000
	.align		4
        /*0004*/ 	.word	0xffffffff
	.align		4
        /*0008*/ 	.word	0x00000000
	.align		4
        /*000c*/ 	.word	0xfffffffe
	.align		4
        /*0010*/ 	.word	0x00000000
	.align		4
        /*0014*/ 	.word	0xfffffffd
	.align		4
        /*0018*/ 	.word	0x00000000
	.align		4
        /*001c*/ 	.word	0xfffffffc


//--------------------- .nv.constant4             --------------------------
	.section	.nv.constant4,"a",@progbits
	.align	8
	.align		8
.nv.constant4:
        /*0000*/ 	.dword	_ZN73_INTERNAL_41cdafbe_37_flash_bwd_hdim96_bf16_softcap_sm90_cu_744032ad_28504cuda3std3__45__cpo5beginE
	.align		8
        /*0008*/ 	.dword	_ZN73_INTERNAL_41cdafbe_37_flash_bwd_hdim96_bf16_softcap_sm90_cu_744032ad_28504cuda3std3__45__cpo3endE
	.align		8
        /*0010*/ 	.dword	_ZN73_INTERNAL_41cdafbe_37_flash_bwd_hdim96_bf16_softcap_sm90_cu_744032ad_28504cuda3std3__45__cpo6cbeginE
	.align		8
        /*0018*/ 	.dword	_ZN73_INTERNAL_41cdafbe_37_flash_bwd_hdim96_bf16_softcap_sm90_cu_744032ad_28504cuda3std3__45__cpo4cendE
	.align		8
        /*0020*/ 	.dword	_ZN73_INTERNAL_41cdafbe_37_flash_bwd_hdim96_bf16_softcap_sm90_cu_744032ad_28504cuda3std3__475_GLOBAL__N__41cdafbe_37_flash_bwd_hdim96_bf16_softcap_sm90_cu_744032ad_28506ignoreE
	.align		8
        /*0028*/ 	.dword	_ZN73_INTERNAL_41cdafbe_37_flash_bwd_hdim96_bf16_softcap_sm90_cu_744032ad_28504cuda3std3__419piecewise_constructE
	.align		8
        /*0030*/ 	.dword	_ZN73_INTERNAL_41cdafbe_37_flash_bwd_hdim96_bf16_softcap_sm90_cu_744032ad_28504cuda3std3__48in_placeE
	.align		8
        /*0038*/ 	.dword	_ZN73_INTERNAL_41cdafbe_37_flash_bwd_hdim96_bf16_softcap_sm90_cu_744032ad_28504cuda3std6ranges3__45__cpo4swapE
	.align		8
        /*0040*/ 	.dword	_ZN73_INTERNAL_41cdafbe_37_flash_bwd_hdim96_bf16_softcap_sm90_cu_744032ad_28504cuda3std6ranges3__45__cpo9iter_moveE
	.align		8
        /*0048*/ 	.dword	_ZN73_INTERNAL_41cdafbe_37_flash_bwd_hdim96_bf16_softcap_sm90_cu_744032ad_28504cute7productE
	.align		8
        /*0050*/ 	.dword	_ZN73_INTERNAL_41cdafbe_37_flash_bwd_hdim96_bf16_softcap_sm90_cu_744032ad_28504cute1_E


//--------------------- .text._ZN7cutlass13device_kernelIN5flash11enable_sm90INS1_16FlashAttnBwdSm90INS1_25CollectiveMainloopBwdSm90ILi2ELi2ELi2EN4cute5tupleIJNS5_1CILi1EEES8_S8_EEENS6_IJNS7_ILi64EEENS7_ILi128EEENS7_ILi96EEEEEENS_10bfloat16_tEfNS_4arch4Sm90ELb0ELb0ELb1ELb0ELb0ELb1ELb0ELb0ELi2ELi1ELi2ELi1ELb1EEENS1_21CollectiveEpilogueBwdISD_SE_SG_Li256ELb0ELb0ELi1EEENS1_19SingleTileSchedulerILb0ELb0ELb0ELi128EEEEEEEEEvNT_6ParamsE --------------------------
	.section	.text._ZN7cutlass13device_kernelIN5flash11enable_sm90INS1_16FlashAttnBwdSm90INS1_25CollectiveMainloopBwdSm90ILi2ELi2ELi2EN4cute5tupleIJNS5_1CILi1EEES8_S8_EEENS6_IJNS7_ILi64EEENS7_ILi128EEENS7_ILi96EEEEEENS_10bfloat16_tEfNS_4arch4Sm90ELb0ELb0ELb1ELb0ELb0ELb1ELb0ELb0ELi2ELi1ELi2ELi1ELb1EEENS1_21CollectiveEpilogueBwdISD_SE_SG_Li256ELb0ELb0ELi1EEENS1_19SingleTileSchedulerILb0ELb0ELb0ELi128EEEEEEEEEvNT_6ParamsE,"ax",@progbits
	.align	128
.text._ZN7cutlass13device_kernelIN5flash11enable_sm90INS1_16FlashAttnBwdSm90INS1_25CollectiveMainloopBwdSm90ILi2ELi2ELi2EN4cute5tupleIJNS5_1CILi1EEES8_S8_EEENS6_IJNS7_ILi64EEENS7_ILi128EEENS7_ILi96EEEEEENS_10bfloat16_tEfNS_4arch4Sm90ELb0ELb0ELb1ELb0ELb0ELb1ELb0ELb0ELi2ELi1ELi2ELi1ELb1EEENS1_21CollectiveEpilogueBwdISD_SE_SG_Li256ELb0ELb0ELi1EEENS1_19SingleTileSchedulerILb0ELb0ELb0ELi128EEEEEEEEEvNT_6ParamsE:
        .type           _ZN7cutlass13device_kernelIN5flash11enable_sm90INS1_16FlashAttnBwdSm90INS1_25CollectiveMainloopBwdSm90ILi2ELi2ELi2EN4cute5tupleIJNS5_1CILi1EEES8_S8_EEENS6_IJNS7_ILi64EEENS7_ILi128EEENS7_ILi96EEEEEENS_10bfloat16_tEfNS_4arch4Sm90ELb0ELb0ELb1ELb0ELb0ELb1ELb0ELb0ELi2ELi1ELi2ELi1ELb1EEENS1_21CollectiveEpilogueBwdISD_SE_SG_Li256ELb0ELb0ELi1EEENS1_19SingleTileSchedulerILb0ELb0ELb0ELi128EEEEEEEEEvNT_6ParamsE,@function
        .size           _ZN7cutlass13device_kernelIN5flash11enable_sm90INS1_16FlashAttnBwdSm90INS1_25CollectiveMainloopBwdSm90ILi2ELi2ELi2EN4cute5tupleIJNS5_1CILi1EEES8_S8_EEENS6_IJNS7_ILi64EEENS7_ILi128EEENS7_ILi96EEEEEENS_10bfloat16_tEfNS_4arch4Sm90ELb0ELb0ELb1ELb0ELb0ELb1ELb0ELb0ELi2ELi1ELi2ELi1ELb1EEENS1_21CollectiveEpilogueBwdISD_SE_SG_Li256ELb0ELb0ELi1EEENS1_19SingleTileSchedulerILb0ELb0ELb0ELi128EEEEEEEEEvNT_6ParamsE,(.L_x_66 - _ZN7cutlass13device_kernelIN5flash11enable_sm90INS1_16FlashAttnBwdSm90INS1_25CollectiveMainloopBwdSm90ILi2ELi2ELi2EN4cute5tupleIJNS5_1CILi1EEES8_S8_EEENS6_IJNS7_ILi64EEENS7_ILi128EEENS7_ILi96EEEEEENS_10bfloat16_tEfNS_4arch4Sm90ELb0ELb0ELb1ELb0ELb0ELb1ELb0ELb0ELi2ELi1ELi2ELi1ELb1EEENS1_21CollectiveEpilogueBwdISD_SE_SG_Li256ELb0ELb0ELi1EEENS1_19SingleTileSchedulerILb0ELb0ELb0ELi128EEEEEEEEEvNT_6ParamsE)
        .other          _ZN7cutlass13device_kernelIN5flash11enable_sm90INS1_16FlashAttnBwdSm90INS1_25CollectiveMainloopBwdSm90ILi2ELi2ELi2EN4cute5tupleIJNS5_1CILi1EEES8_S8_EEENS6_IJNS7_ILi64EEENS7_ILi128EEENS7_ILi96EEEEEENS_10bfloat16_tEfNS_4arch4Sm90ELb0ELb0ELb1ELb0ELb0ELb1ELb0ELb0ELi2ELi1ELi2ELi1ELb1EEENS1_21CollectiveEpilogueBwdISD_SE_SG_Li256ELb0ELb0ELi1EEENS1_19SingleTileSchedulerILb0ELb0ELb0ELi128EEEEEEEEEvNT_6ParamsE,@"STO_CUDA_ENTRY STV_DEFAULT"
_ZN7cutlass13device_kernelIN5flash11enable_sm90INS1_16FlashAttnBwdSm90INS1_25CollectiveMainloopBwdSm90ILi2ELi2ELi2EN4cute5tupleIJNS5_1CILi1EEES8_S8_EEENS6_IJNS7_ILi64EEENS7_ILi128EEENS7_ILi96EEEEEENS_10bfloat16_tEfNS_4arch4Sm90ELb0ELb0ELb1ELb0ELb0ELb1ELb0ELb0ELi2ELi1ELi2ELi1ELb1EEENS1_21CollectiveEpilogueBwdISD_SE_SG_Li256ELb0ELb0ELi1EEENS1_19SingleTileSchedulerILb0ELb0ELb0ELi128EEEEEEEEEvNT_6ParamsE:
[----:B------:R-:W-:Y:S01]  /*0000*/  LDC R1, c[0x0][0x37c] ;  /* 0x0000df00ff017b82 */ /* 0x000fe20000000800 */
[----:B------:R-:W-:Y:S05]  /*0010*/  EXIT ;  /* 0x000000000000794d */ /* 0x000fea0003800000 */
.L_x_0:
[----:B------:R-:W-:-:S00]  /*0020*/  BRA `(.L_x_0) ;  /* 0xfffffffc00fc7947 */ /* 0x000fc0000383ffff */
[----:B------:R-:W-:-:S00]  /*0030*/  NOP ;  /* 0x0000000000007918 */ /* 0x000fc00000000000 */
        /* <DEDUP_REMOVED lines=12> */
.L_x_66:


//--------------------- .text._ZN7cutlass13device_kernelIN5flash11enable_sm90INS1_16FlashAttnBwdSm90INS1_25CollectiveMainloopBwdSm90ILi2ELi2ELi2EN4cute5tupleIJNS5_1CILi1EEES8_S8_EEENS6_IJNS7_ILi64EEENS7_ILi128EEENS7_ILi96EEEEEENS_10bfloat16_tEfNS_4arch4Sm90ELb0ELb0ELb1ELb0ELb1ELb1ELb0ELb0ELi2ELi1ELi2ELi1ELb1EEENS1_21CollectiveEpilogueBwdISD_SE_SG_Li256ELb0ELb0ELi1EEENS1_19SingleTileSchedulerILb0ELb0ELb0ELi128EEEEEEEEEvNT_6ParamsE --------------------------
	.section	.text._ZN7cutlass13device_kernelIN5flash11enable_sm90INS1_16FlashAttnBwdSm90INS1_25CollectiveMainloopBwdSm90ILi2ELi2ELi2EN4cute5tupleIJNS5_1CILi1EEES8_S8_EEENS6_IJNS7_ILi64EEENS7_ILi128EEENS7_ILi96EEEEEENS_10bfloat16_tEfNS_4arch4Sm90ELb0ELb0ELb1ELb0ELb1ELb1ELb0ELb0ELi2ELi1ELi2ELi1ELb1EEENS1_21CollectiveEpilogueBwdISD_SE_SG_Li256ELb0ELb0ELi1EEENS1_19SingleTileSchedulerILb0ELb0ELb0ELi128EEEEEEEEEvNT_6ParamsE,"ax",@progbits
	.align	128
.text._ZN7cutlass13device_kernelIN5flash11enable_sm90INS1_16FlashAttnBwdSm90INS1_25CollectiveMainloopBwdSm90ILi2ELi2ELi2EN4cute5tupleIJNS5_1CILi1EEES8_S8_EEENS6_IJNS7_ILi64EEENS7_ILi128EEENS7_ILi96EEEEEENS_10bfloat16_tEfNS_4arch4Sm90ELb0ELb0ELb1ELb0ELb1ELb1ELb0ELb0ELi2ELi1ELi2ELi1ELb1EEENS1_21CollectiveEpilogueBwdISD_SE_SG_Li256ELb0ELb0ELi1EEENS1_19SingleTileSchedulerILb0ELb0ELb0ELi128EEEEEEEEEvNT_6ParamsE:
        .type           _ZN7cutlass13device_kernelIN5flash11enable_sm90INS1_16FlashAttnBwdSm90INS1_25CollectiveMainloopBwdSm90ILi2ELi2ELi2EN4cute5tupleIJNS5_1CILi1EEES8_S8_EEENS6_IJNS7_ILi64EEENS7_ILi128EEENS7_ILi96EEEEEENS_10bfloat16_tEfNS_4arch4Sm90ELb0ELb0ELb1ELb0ELb1ELb1ELb0ELb0ELi2ELi1ELi2ELi1ELb1EEENS1_21CollectiveEpilogueBwdISD_SE_SG_Li256ELb0ELb0ELi1EEENS1_19SingleTileSchedulerILb0ELb0ELb0ELi128EEEEEEEEEvNT_6ParamsE,@function
        .size           _ZN7cutlass13device_kernelIN5flash11enable_sm90INS1_16FlashAttnBwdSm90INS1_25CollectiveMainloopBwdSm90ILi2ELi2ELi2EN4cute5tupleIJNS5_1CILi1EEES8_S8_EEENS6_IJNS7_ILi64EEENS7_ILi128EEENS7_ILi96EEEEEENS_10bfloat16_tEfNS_4arch4Sm90ELb0ELb0ELb1ELb0ELb1ELb1ELb0ELb0ELi2ELi1ELi2ELi1ELb1EEENS1_21CollectiveEpilogueBwdISD_SE_SG_Li256ELb0ELb0ELi1EEENS1_19SingleTileSchedulerILb0ELb0ELb0ELi128EEEEEEEEEvNT_6ParamsE,(.L_x_67 - _ZN7cutlass13device_kernelIN5flash11enable_sm90INS1_16FlashAttnBwdSm90INS1_25CollectiveMainloopBwdSm90ILi2ELi2ELi2EN4cute5tupleIJNS5_1CILi1EEES8_S8_EEENS6_IJNS7_ILi64EEENS7_ILi128EEENS7_ILi96EEEEEENS_10bfloat16_tEfNS_4arch4Sm90ELb0ELb0ELb1ELb0ELb1ELb1ELb0ELb0ELi2ELi1ELi2ELi1ELb1EEENS1_21CollectiveEpilogueBwdISD_SE_SG_Li256ELb0ELb0ELi1EEENS1_19SingleTileSchedulerILb0ELb0ELb0ELi128EEEEEEEEEvNT_6ParamsE)
        .other          _ZN7cutlass13device_kernelIN5flash11enable_sm90INS1_16FlashAttnBwdSm90INS1_25CollectiveMainloopBwdSm90ILi2ELi2ELi2EN4cute5tupleIJNS5_1CILi1EEES8_S8_EEENS6_IJNS7_ILi64EEENS7_ILi128EEENS7_ILi96EEEEEENS_10bfloat16_tEfNS_4arch4Sm90ELb0ELb0ELb1ELb0ELb1ELb1ELb0ELb0ELi2ELi1ELi2ELi1ELb1EEENS1_21CollectiveEpilogueBwdISD_SE_SG_Li256ELb0ELb0ELi1EEENS1_19SingleTileSchedulerILb0ELb0ELb0ELi128EEEEEEEEEvNT_6ParamsE,@"STO_CUDA_ENTRY STV_DEFAULT"
_ZN7cutlass13device_kernelIN5flash11enable_sm90INS1_16FlashAttnBwdSm90INS1_25CollectiveMainloopBwdSm90ILi2ELi2ELi2EN4cute5tupleIJNS5_1CILi1EEES8_S8_EEENS6_IJNS7_ILi64EEENS7_ILi128EEENS7_ILi96EEEEEENS_10bfloat16_tEfNS_4arch4Sm90ELb0ELb0ELb1ELb0ELb1ELb1ELb0ELb0ELi2ELi1ELi2ELi1ELb1EEENS1_21CollectiveEpilogueBwdISD_SE_SG_Li256ELb0ELb0ELi1EEENS1_19SingleTileSchedulerILb0ELb0ELb0ELi128EEEEEEEEEvNT_6ParamsE:
[----:B------:R-:W-:Y:S01]  /*0000*/  LDC R1, c[0x0][0x37c] ;  /* 0x0000df00ff017b82 */ /* 0x000fe20000000800 */
[----:B------:R-:W-:Y:S05]  /*0010*/  EXIT ;  /* 0x000000000000794d */ /* 0x000fea0003800000 */
.L_x_1:
        /* <DEDUP_REMOVED lines=14> */
.L_x_67:


//--------------------- .text._ZN7cutlass13device_kernelIN5flash11enable_sm90INS1_16FlashAttnBwdSm90INS1_25CollectiveMainloopBwdSm90ILi2ELi2ELi2EN4cute5tupleIJNS5_1CILi1EEES8_S8_EEENS6_IJNS7_ILi64EEENS7_ILi128EEENS7_ILi96EEEEEENS_10bfloat16_tEfNS_4arch4Sm90ELb0ELb0ELb1ELb0ELb0ELb1ELb0ELb0ELi2ELi1ELi2ELi1ELb1EEENS1_24CollectiveEpilogueBwdGQAISD_fSG_Li256ELb0ELb0EEENS1_19SingleTileSchedulerILb0ELb0ELb0ELi128EEEEEEEEEvNT_6ParamsE --------------------------
	.section	.text._ZN7cutlass13device_kernelIN5flash11enable_sm90INS1_16FlashAttnBwdSm90INS1_25CollectiveMainloopBwdSm90ILi2ELi2ELi2EN4cute5tupleIJNS5_1CILi1EEES8_S8_EEENS6_IJNS7_ILi64EEENS7_ILi128EEENS7_ILi96EEEEEENS_10bfloat16_tEfNS_4arch4Sm90ELb0ELb0ELb1ELb0ELb0ELb1ELb0ELb0ELi2ELi1ELi2ELi1ELb1EEENS1_24CollectiveEpilogueBwdGQAISD_fSG_Li256ELb0ELb0EEENS1_19SingleTileSchedulerILb0ELb0ELb0ELi128EEEEEEEEEvNT_6ParamsE,"ax",@progbits
	.align	128
.text._ZN7cutlass13device_kernelIN5flash11enable_sm90INS1_16FlashAttnBwdSm90INS1_25CollectiveMainloopBwdSm90ILi2ELi2ELi2EN4cute5tupleIJNS5_1CILi1EEES8_S8_EEENS6_IJNS7_ILi64EEENS7_ILi128EEENS7_ILi96EEEEEENS_10bfloat16_tEfNS_4arch4Sm90ELb0ELb0ELb1ELb0ELb0ELb1ELb0ELb0ELi2ELi1ELi2ELi1ELb1EEENS1_24CollectiveEpilogueBwdGQAISD_fSG_Li256ELb0ELb0EEENS1_19SingleTileSchedulerILb0ELb0ELb0ELi128EEEEEEEEEvNT_6ParamsE:
        .type           _ZN7cutlass13device_kernelIN5flash11enable_sm90INS1_16FlashAttnBwdSm90INS1_25CollectiveMainloopBwdSm90ILi2ELi2ELi2EN4cute5tupleIJNS5_1CILi1EEES8_S8_EEENS6_IJNS7_ILi64EEENS7_ILi128EEENS7_ILi96EEEEEENS_10bfloat16_tEfNS_4arch4Sm90ELb0ELb0ELb1ELb0ELb0ELb1ELb0ELb0ELi2ELi1ELi2ELi1ELb1EEENS1_24CollectiveEpilogueBwdGQAISD_fSG_Li256ELb0ELb0EEENS1_19SingleTileSchedulerILb0ELb0ELb0ELi128EEEEEEEEEvNT_6ParamsE,@function
        .size           _ZN7cutlass13device_kernelIN5flash11enable_sm90INS1_16FlashAttnBwdSm90INS1_25CollectiveMainloopBwdSm90ILi2ELi2ELi2EN4cute5tupleIJNS5_1CILi1EEES8_S8_EEENS6_IJNS7_ILi64EEENS7_ILi128EEENS7_ILi96EEEEEENS_10bfloat16_tEfNS_4arch4Sm90ELb0ELb0ELb1ELb0ELb0ELb1ELb0ELb0ELi2ELi1ELi2ELi1ELb1EEENS1_24CollectiveEpilogueBwdGQAISD_fSG_Li256ELb0ELb0EEENS1_19SingleTileSchedulerILb0ELb0ELb0ELi128EEEEEEEEEvNT_6ParamsE,(.L_x_68 - _ZN7cutlass13device_kernelIN5flash11enable_sm90INS1_16FlashAttnBwdSm90INS1_25CollectiveMainloopBwdSm90ILi2ELi2ELi2EN4cute5tupleIJNS5_1CILi1EEES8_S8_EEENS6_IJNS7_ILi64EEENS7_ILi128EEENS7_ILi96EEEEEENS_10bfloat16_tEfNS_4arch4Sm90ELb0ELb0ELb1ELb0ELb0ELb1ELb0ELb0ELi2ELi1ELi2ELi1ELb1EEENS1_24CollectiveEpilogueBwdGQAISD_fSG_Li256ELb0ELb0EEENS1_19SingleTileSchedulerILb0ELb0ELb0ELi128EEEEEEEEEvNT_6ParamsE)
        .other          _ZN7cutlass13device_kernelIN5flash11enable_sm90INS1_16FlashAttnBwdSm90INS1_25CollectiveMainloopBwdSm90ILi2ELi2ELi2EN4cute5tupleIJNS5_1CILi1EEES8_S8_EEENS6_IJNS7_ILi64EEENS7_ILi128EEENS7_ILi96EEEEEENS_10bfloat16_tEfNS_4arch4Sm90ELb0ELb0ELb1ELb0ELb0ELb1ELb0ELb0ELi2ELi1ELi2ELi1ELb1EEENS1_24CollectiveEpilogueBwdGQAISD_fSG_Li256ELb0ELb0EEENS1_19SingleTileSchedulerILb0ELb0ELb0ELi128EEEEEEEEEvNT_6ParamsE,@"STO_CUDA_ENTRY STV_DEFAULT"
_ZN7cutlass13device_kernelIN5flash11enable_sm90INS1_16FlashAttnBwdSm90INS1_25CollectiveMainloopBwdSm90ILi2ELi2ELi2EN4cute5tupleIJNS5_1CILi1EEES8_S8_EEENS6_IJNS7_ILi64EEENS7_ILi128EEENS7_ILi96EEEEEENS_10bfloat16_tEfNS_4arch4Sm90ELb0ELb0ELb1ELb0ELb0ELb1ELb0ELb0ELi2ELi1ELi2ELi1ELb1EEENS1_24CollectiveEpilogueBwdGQAISD_fSG_Li256ELb0ELb0EEENS1_19SingleTileSchedulerILb0ELb0ELb0ELi128EEEEEEEEEvNT_6ParamsE:
[----:B------:R-:W-:Y:S01]  /*0000*/  LDC R1, c[0x0][0x37c] ;  /* 0x0000df00ff017b82 */ /* 0x000fe20000000800 */
[----:B------:R-:W-:Y:S05]  /*0010*/  EXIT ;  /* 0x000000000000794d */ /* 0x000fea0003800000 */
.L_x_2:
        /* <DEDUP_REMOVED lines=14> */
.L_x_68:


//--------------------- .text._ZN7cutlass13device_kernelIN5flash11enable_sm90INS1_16FlashAttnBwdSm90INS1_25CollectiveMainloopBwdSm90ILi2ELi2ELi2EN4cute5tupleIJNS5_1CILi1EEES8_S8_EEENS6_IJNS7_ILi64EEENS7_ILi128EEENS7_ILi96EEEEEENS_10bfloat16_tEfNS_4arch4Sm90ELb0ELb0ELb1ELb0ELb1ELb1ELb0ELb0ELi2ELi1ELi2ELi1ELb1EEENS1_24CollectiveEpilogueBwdGQAISD_fSG_Li256ELb0ELb1EEENS1_19SingleTileSchedulerILb0ELb0ELb0ELi128EEEEEEEEEvNT_6ParamsE --------------------------
	.section	.text._ZN7cutlass13device_kernelIN5flash11enable_sm90INS1_16FlashAttnBwdSm90INS1_25CollectiveMainloopBwdSm90ILi2ELi2ELi2EN4cute5tupleIJNS5_1CILi1EEES8_S8_EEENS6_IJNS7_ILi64EEENS7_ILi128EEENS7_ILi96EEEEEENS_10bfloat16_tEfNS_4arch4Sm90ELb0ELb0ELb1ELb0ELb1ELb1ELb0ELb0ELi2ELi1ELi2ELi1ELb1EEENS1_24CollectiveEpilogueBwdGQAISD_fSG_Li256ELb0ELb1EEENS1_19SingleTileSchedulerILb0ELb0ELb0ELi128EEEEEEEEEvNT_6ParamsE,"ax",@progbits
	.align	128
.text._ZN7cutlass13device_kernelIN5flash11enable_sm90INS1_16FlashAttnBwdSm90INS1_25CollectiveMainloopBwdSm90ILi2ELi2ELi2EN4cute5tupleIJNS5_1CILi1EEES8_S8_EEENS6_IJNS7_ILi64EEENS7_ILi128EEENS7_ILi96EEEEEENS_10bfloat16_tEfNS_4arch4Sm90ELb0ELb0ELb1ELb0ELb1ELb1ELb0ELb0ELi2ELi1ELi2ELi1ELb1EEENS1_24CollectiveEpilogueBwdGQAISD_fSG_Li256ELb0ELb1EEENS1_19SingleTileSchedulerILb0ELb0ELb0ELi128EEEEEEEEEvNT_6ParamsE:
        .type           _ZN7cutlass13device_kernelIN5flash11enable_sm90INS1_16FlashAttnBwdSm90INS1_25CollectiveMainloopBwdSm90ILi2ELi2ELi2EN4cute5tupleIJNS5_1CILi1EEES8_S8_EEENS6_IJNS7_ILi64EEENS7_ILi128EEENS7_ILi96EEEEEENS_10bfloat16_tEfNS_4arch4Sm90ELb0ELb0ELb1ELb0ELb1ELb1ELb0ELb0ELi2ELi1ELi2ELi1ELb1EEENS1_24CollectiveEpilogueBwdGQAISD_fSG_Li256ELb0ELb1EEENS1_19SingleTileSchedulerILb0ELb0ELb0ELi128EEEEEEEEEvNT_6ParamsE,@function
        .size           _ZN7cutlass13device_kernelIN5flash11enable_sm90INS1_16FlashAttnBwdSm90INS1_25CollectiveMainloopBwdSm90ILi2ELi2ELi2EN4cute5tupleIJNS5_1CILi1EEES8_S8_EEENS6_IJNS7_ILi64EEENS7_ILi128EEENS7_ILi96EEEEEENS_10bfloat16_tEfNS_4arch4Sm90ELb0ELb0ELb1ELb0ELb1ELb1ELb0ELb0ELi2ELi1ELi2ELi1ELb1EEENS1_24CollectiveEpilogueBwdGQAISD_fSG_Li256ELb0ELb1EEENS1_19SingleTileSchedulerILb0ELb0ELb0ELi128EEEEEEEEEvNT_6ParamsE,(.L_x_69 - _ZN7cutlass13device_kernelIN5flash11enable_sm90INS1_16FlashAttnBwdSm90INS1_25CollectiveMainloopBwdSm90ILi2ELi2ELi2EN4cute5tupleIJNS5_1CILi1EEES8_S8_EEENS6_IJNS7_ILi64EEENS7_ILi128EEENS7_ILi96EEEEEENS_10bfloat16_tEfNS_4arch4Sm90ELb0ELb0ELb1ELb0ELb1ELb1ELb0ELb0ELi2ELi1ELi2ELi1ELb1EEENS1_24CollectiveEpilogueBwdGQAISD_fSG_Li256ELb0ELb1EEENS1_19SingleTileSchedulerILb0ELb0ELb0ELi128EEEEEEEEEvNT_6ParamsE)
        .other          _ZN7cutlass13device_kernelIN5flash11enable_sm90INS1_16FlashAttnBwdSm90INS1_25CollectiveMainloopBwdSm90ILi2ELi2ELi2EN4cute5tupleIJNS5_1CILi1EEES8_S8_EEENS6_IJNS7_ILi64EEENS7_ILi128EEENS7_ILi96EEEEEENS_10bfloat16_tEfNS_4arch4Sm90ELb0ELb0ELb1ELb0ELb1ELb1ELb0ELb0ELi2ELi1ELi2ELi1ELb1EEENS1_24CollectiveEpilogueBwdGQAISD_fSG_Li256ELb0ELb1EEENS1_19SingleTileSchedulerILb0ELb0ELb0ELi128EEEEEEEEEvNT_6ParamsE,@"STO_CUDA_ENTRY STV_DEFAULT"
_ZN7cutlass13device_kernelIN5flash11enable_sm90INS1_16FlashAttnBwdSm90INS1_25CollectiveMainloopBwdSm90ILi2ELi2ELi2EN4cute5tupleIJNS5_1CILi1EEES8_S8_EEENS6_IJNS7_ILi64EEENS7_ILi128EEENS7_ILi96EEEEEENS_10bfloat16_tEfNS_4arch4Sm90ELb0ELb0ELb1ELb0ELb1ELb1ELb0ELb0ELi2ELi1ELi2ELi1ELb1EEENS1_24CollectiveEpilogueBwdGQAISD_fSG_Li256ELb0ELb1EEENS1_19SingleTileSchedulerILb0ELb0ELb0ELi128EEEEEEEEEvNT_6ParamsE:
[----:B------:R-:W-:Y:S01]  /*0000*/  LDC R1, c[0x0][0x37c] ;  /* 0x0000df00ff017b82 */ /* 0x000fe20000000800 */
[----:B------:R-:W-:Y:S05]  /*0010*/  EXIT ;  /* 0x000000000000794d */ /* 0x000fea0003800000 */
.L_x_3:
        /* <DEDUP_REMOVED lines=14> */
.L_x_69:


//--------------------- .text._ZN7cutlass13device_kernelIN5flash11enable_sm90INS1_16FlashAttnBwdSm90INS1_25CollectiveMainloopBwdSm90ILi2ELi2ELi2EN4cute5tupleIJNS5_1CILi1EEES8_S8_EEENS6_IJNS7_ILi64EEENS7_ILi128EEENS7_ILi96EEEEEENS_10bfloat16_tEfNS_4arch4Sm90ELb0ELb0ELb1ELb1ELb0ELb1ELb0ELb0ELi2ELi1ELi2ELi1ELb1EEENS1_21CollectiveEpilogueBwdISD_SE_SG_Li256ELb1ELb0ELi1EEENS1_19SingleTileSchedulerILb1ELb0ELb0ELi128EEEEEEEEEvNT_6ParamsE --------------------------
	.section	.text._ZN7cutlass13device_kernelIN5flash11enable_sm90INS1_16FlashAttnBwdSm90INS1_25CollectiveMainloopBwdSm90ILi2ELi2ELi2EN4cute5tupleIJNS5_1CILi1EEES8_S8_EEENS6_IJNS7_ILi64EEENS7_ILi128EEENS7_ILi96EEEEEENS_10bfloat16_tEfNS_4arch4Sm90ELb0ELb0ELb1ELb1ELb0ELb1ELb0ELb0ELi2ELi1ELi2ELi1ELb1EEENS1_21CollectiveEpilogueBwdISD_SE_SG_Li256ELb1ELb0ELi1EEENS1_19SingleTileSchedulerILb1ELb0ELb0ELi128EEEEEEEEEvNT_6ParamsE,"ax",@progbits
	.align	128
.text._ZN7cutlass13device_kernelIN5flash11enable_sm90INS1_16FlashAttnBwdSm90INS1_25CollectiveMainloopBwdSm90ILi2ELi2ELi2EN4cute5tupleIJNS5_1CILi1EEES8_S8_EEENS6_IJNS7_ILi64EEENS7_ILi128EEENS7_ILi96EEEEEENS_10bfloat16_tEfNS_4arch4Sm90ELb0ELb0ELb1ELb1ELb0ELb1ELb0ELb0ELi2ELi1ELi2ELi1ELb1EEENS1_21CollectiveEpilogueBwdISD_SE_SG_Li256ELb1ELb0ELi1EEENS1_19SingleTileSchedulerILb1ELb0ELb0ELi128EEEEEEEEEvNT_6ParamsE:
        .type           _ZN7cutlass13device_kernelIN5flash11enable_sm90INS1_16FlashAttnBwdSm90INS1_25CollectiveMainloopBwdSm90ILi2ELi2ELi2EN4cute5tupleIJNS5_1CILi1EEES8_S8_EEENS6_IJNS7_ILi64EEENS7_ILi128EEENS7_ILi96EEEEEENS_10bfloat16_tEfNS_4arch4Sm90ELb0ELb0ELb1ELb1ELb0ELb1ELb0ELb0ELi2ELi1ELi2ELi1ELb1EEENS1_21CollectiveEpilogueBwdISD_SE_SG_Li256ELb1ELb0ELi1EEENS1_19SingleTileSchedulerILb1ELb0ELb0ELi128EEEEEEEEEvNT_6ParamsE,@function
        .size           _ZN7cutlass13device_kernelIN5flash11enable_sm90INS1_16FlashAttnBwdSm90INS1_25CollectiveMainloopBwdSm90ILi2ELi2ELi2EN4cute5tupleIJNS5_1CILi1EEES8_S8_EEENS6_IJNS7_ILi64EEENS7_ILi128EEENS7_ILi96EEEEEENS_10bfloat16_tEfNS_4arch4Sm90ELb0ELb0ELb1ELb1ELb0ELb1ELb0ELb0ELi2ELi1ELi2ELi1ELb1EEENS1_21CollectiveEpilogueBwdISD_SE_SG_Li256ELb1ELb0ELi1EEENS1_19SingleTileSchedulerILb1ELb0ELb0ELi128EEEEEEEEEvNT_6ParamsE,(.L_x_70 - _ZN7cutlass13device_kernelIN5flash11enable_sm90INS1_16FlashAttnBwdSm90INS1_25CollectiveMainloopBwdSm90ILi2ELi2ELi2EN4cute5tupleIJNS5_1CILi1EEES8_S8_EEENS6_IJNS7_ILi64EEENS7_ILi128EEENS7_ILi96EEEEEENS_10bfloat16_tEfNS_4arch4Sm90ELb0ELb0ELb1ELb1ELb0ELb1ELb0ELb0ELi2ELi1ELi2ELi1ELb1EEENS1_21CollectiveEpilogueBwdISD_SE_SG_Li256ELb1ELb0ELi1EEENS1_19SingleTileSchedulerILb1ELb0ELb0ELi128EEEEEEEEEvNT_6ParamsE)
        .other          _ZN7cutlass13device_kernelIN5flash11enable_sm90INS1_16FlashAttnBwdSm90INS1_25CollectiveMainloopBwdSm90ILi2ELi2ELi2EN4cute5tupleIJNS5_1CILi1EEES8_S8_EEENS6_IJNS7_ILi64EEENS7_ILi128EEENS7_ILi96EEEEEENS_10bfloat16_tEfNS_4arch4Sm90ELb0ELb0ELb1ELb1ELb0ELb1ELb0ELb0ELi2ELi1ELi2ELi1ELb1EEENS1_21CollectiveEpilogueBwdISD_SE_SG_Li256ELb1ELb0ELi1EEENS1_19SingleTileSchedulerILb1ELb0ELb0ELi128EEEEEEEEEvNT_6ParamsE,@"STO_CUDA_ENTRY STV_DEFAULT"
_ZN7cutlass13device_kernelIN5flash11enable_sm90INS1_16FlashAttnBwdSm90INS1_25CollectiveMainloopBwdSm90ILi2ELi2ELi2EN4cute5tupleIJNS5_1CILi1EEES8_S8_EEENS6_IJNS7_ILi64EEENS7_ILi128EEENS7_ILi96EEEEEENS_10bfloat16_tEfNS_4arch4Sm90ELb0ELb0ELb1ELb1ELb0ELb1ELb0ELb0ELi2ELi1ELi2ELi1ELb1EEENS1_21CollectiveEpilogueBwdISD_SE_SG_Li256ELb1ELb0ELi1EEENS1_19SingleTileSchedulerILb1ELb0ELb0ELi128EEEEEEEEEvNT_6ParamsE:
[----:B------:R-:W-:Y:S01]  /*0000*/  LDC R1, c[0x0][0x37c] ;  /* 0x0000df00ff017b82 */ /* 0x000fe20000000800 */
[----:B------:R-:W-:Y:S05]  /*0010*/  EXIT ;  /* 0x000000000000794d */ /* 0x000fea0003800000 */
.L_x_4:
        /* <DEDUP_REMOVED lines=14> */
.L_x_70:


//--------------------- .text._ZN7cutlass13device_kernelIN5flash11enable_sm90INS1_16FlashAttnBwdSm90INS1_25CollectiveMainloopBwdSm90ILi2ELi2ELi2EN4cute5tupleIJNS5_1CILi1EEES8_S8_EEENS6_IJNS7_ILi64EEENS7_ILi128EEENS7_ILi96EEEEEENS_10bfloat16_tEfNS_4arch4Sm90ELb0ELb0ELb1ELb1ELb1ELb1ELb0ELb0ELi2ELi1ELi2ELi1ELb1EEENS1_21CollectiveEpilogueBwdISD_SE_SG_Li256ELb1ELb0ELi1EEENS1_19SingleTileSchedulerILb1ELb0ELb0ELi128EEEEEEEEEvNT_6ParamsE --------------------------
	.section	.text._ZN7cutlass13device_kernelIN5flash11enable_sm90INS1_16FlashAttnBwdSm90INS1_25CollectiveMainloopBwdSm90ILi2ELi2ELi2EN4cute5tupleIJNS5_1CILi1EEES8_S8_EEENS6_IJNS7_ILi64EEENS7_ILi128EEENS7_ILi96EEEEEENS_10bfloat16_tEfNS_4arch4Sm90ELb0ELb0ELb1ELb1ELb1ELb1ELb0ELb0ELi2ELi1ELi2ELi1ELb1EEENS1_21CollectiveEpilogueBwdISD_SE_SG_Li256ELb1ELb0ELi1EEENS1_19SingleTileSchedulerILb1ELb0ELb0ELi128EEEEEEEEEvNT_6ParamsE,"ax",@progbits
	.align	128
.text._ZN7cutlass13device_kernelIN5flash11enable_sm90INS1_16FlashAttnBwdSm90INS1_25CollectiveMainloopBwdSm90ILi2ELi2ELi2EN4cute5tupleIJNS5_1CILi1EEES8_S8_EEENS6_IJNS7_ILi64EEENS7_ILi128EEENS7_ILi96EEEEEENS_10bfloat16_tEfNS_4arch4Sm90ELb0ELb0ELb1ELb1ELb1ELb1ELb0ELb0ELi2ELi1ELi2ELi1ELb1EEENS1_21CollectiveEpilogueBwdISD_SE_SG_Li256ELb1ELb0ELi1EEENS1_19SingleTileSchedulerILb1ELb0ELb0ELi128EEEEEEEEEvNT_6ParamsE:
        .type           _ZN7cutlass13device_kernelIN5flash11enable_sm90INS1_16FlashAttnBwdSm90INS1_25CollectiveMainloopBwdSm90ILi2ELi2ELi2EN4cute5tupleIJNS5_1CILi1EEES8_S8_EEENS6_IJNS7_ILi64EEENS7_ILi128EEENS7_ILi96EEEEEENS_10bfloat16_tEfNS_4arch4Sm90ELb0ELb0ELb1ELb1ELb1ELb1ELb0ELb0ELi2ELi1ELi2ELi1ELb1EEENS1_21CollectiveEpilogueBwdISD_SE_SG_Li256ELb1ELb0ELi1EEENS1_19SingleTileSchedulerILb1ELb0ELb0ELi128EEEEEEEEEvNT_6ParamsE,@function
        .size           _ZN7cutlass13device_kernelIN5flash11enable_sm90INS1_16FlashAttnBwdSm90INS1_25CollectiveMainloopBwdSm90ILi2ELi2ELi2EN4cute5tupleIJNS5_1CILi1EEES8_S8_EEENS6_IJNS7_ILi64EEENS7_ILi128EEENS7_ILi96EEEEEENS_10bfloat16_tEfNS_4arch4Sm90ELb0ELb0ELb1ELb1ELb1ELb1ELb0ELb0ELi2ELi1ELi2ELi1ELb1EEENS1_21CollectiveEpilogueBwdISD_SE_SG_Li256ELb1ELb0ELi1EEENS1_19SingleTileSchedulerILb1ELb0ELb0ELi128EEEEEEEEEvNT_6ParamsE,(.L_x_71 - _ZN7cutlass13device_kernelIN5flash11enable_sm90INS1_16FlashAttnBwdSm90INS1_25CollectiveMainloopBwdSm90ILi2ELi2ELi2EN4cute5tupleIJNS5_1CILi1EEES8_S8_EEENS6_IJNS7_ILi64EEENS7_ILi128EEENS7_ILi96EEEEEENS_10bfloat16_tEfNS_4arch4Sm90ELb0ELb0ELb1ELb1ELb1ELb1ELb0ELb0ELi2ELi1ELi2ELi1ELb1EEENS1_21CollectiveEpilogueBwdISD_SE_SG_Li256ELb1ELb0ELi1EEENS1_19SingleTileSchedulerILb1ELb0ELb0ELi128EEEEEEEEEvNT_6ParamsE)
        .other          _ZN7cutlass13device_kernelIN5flash11enable_sm90INS1_16FlashAttnBwdSm90INS1_25CollectiveMainloopBwdSm90ILi2ELi2ELi2EN4cute5tupleIJNS5_1CILi1EEES8_S8_EEENS6_IJNS7_ILi64EEENS7_ILi128EEENS7_ILi96EEEEEENS_10bfloat16_tEfNS_4arch4Sm90ELb0ELb0ELb1ELb1ELb1ELb1ELb0ELb0ELi2ELi1ELi2ELi1ELb1EEENS1_21CollectiveEpilogueBwdISD_SE_SG_Li256ELb1ELb0ELi1EEENS1_19SingleTileSchedulerILb1ELb0ELb0ELi128EEEEEEEEEvNT_6ParamsE,@"STO_CUDA_ENTRY STV_DEFAULT"
_ZN7cutlass13device_kernelIN5flash11enable_sm90INS1_16FlashAttnBwdSm90INS1_25CollectiveMainloopBwdSm90ILi2ELi2ELi2EN4cute5tupleIJNS5_1CILi1EEES8_S8_EEENS6_IJNS7_ILi64EEENS7_ILi128EEENS7_ILi96EEEEEENS_10bfloat16_tEfNS_4arch4Sm90ELb0ELb0ELb1ELb1ELb1ELb1ELb0ELb0ELi2ELi1ELi2ELi1ELb1EEENS1_21CollectiveEpilogueBwdISD_SE_SG_Li256ELb1ELb0ELi1EEENS1_19SingleTileSchedulerILb1ELb0ELb0ELi128EEEEEEEEEvNT_6ParamsE:
[----:B------:R-:W-:Y:S01]  /*0000*/  LDC R1, c[0x0][0x37c] ;  /* 0x0000df00ff017b82 */ /* 0x000fe20000000800 */
[----:B------:R-:W-:Y:S05]  /*0010*/  EXIT ;  /* 0x000000000000794d */ /* 0x000fea0003800000 */
.L_x_5:
        /* <DEDUP_REMOVED lines=14> */
.L_x_71:


//--------------------- .text._ZN7cutlass13device_kernelIN5flash11enable_sm90INS1_16FlashAttnBwdSm90INS1_25CollectiveMainloopBwdSm90ILi2ELi2ELi2EN4cute5tupleIJNS5_1CILi1EEES8_S8_EEENS6_IJNS7_ILi64EEENS7_ILi128EEENS7_ILi96EEEEEENS_10bfloat16_tEfNS_4arch4Sm90ELb0ELb0ELb1ELb1ELb0ELb1ELb0ELb0ELi2ELi1ELi2ELi1ELb1EEENS1_24CollectiveEpilogueBwdGQAISD_fSG_Li256ELb1ELb0EEENS1_19SingleTileSchedulerILb1ELb0ELb0ELi128EEEEEEEEEvNT_6ParamsE --------------------------
	.section	.text._ZN7cutlass13device_kernelIN5flash11enable_sm90INS1_16FlashAttnBwdSm90INS1_25CollectiveMainloopBwdSm90ILi2ELi2ELi2EN4cute5tupleIJNS5_1CILi1EEES8_S8_EEENS6_IJNS7_ILi64EEENS7_ILi128EEENS7_ILi96EEEEEENS_10bfloat16_tEfNS_4arch4Sm90ELb0ELb0ELb1ELb1ELb0ELb1ELb0ELb0ELi2ELi1ELi2ELi1ELb1EEENS1_24CollectiveEpilogueBwdGQAISD_fSG_Li256ELb1ELb0EEENS1_19SingleTileSchedulerILb1ELb0ELb0ELi128EEEEEEEEEvNT_6ParamsE,"ax",@progbits
	.align	128
.text._ZN7cutlass13device_kernelIN5flash11enable_sm90INS1_16FlashAttnBwdSm90INS1_25CollectiveMainloopBwdSm90ILi2ELi2ELi2EN4cute5tupleIJNS5_1CILi1EEES8_S8_EEENS6_IJNS7_ILi64EEENS7_ILi128EEENS7_ILi96EEEEEENS_10bfloat16_tEfNS_4arch4Sm90ELb0ELb0ELb1ELb1ELb0ELb1ELb0ELb0ELi2ELi1ELi2ELi1ELb1EEENS1_24CollectiveEpilogueBwdGQAISD_fSG_Li256ELb1ELb0EEENS1_19SingleTileSchedulerILb1ELb0ELb0ELi128EEEEEEEEEvNT_6ParamsE:
        .type           _ZN7cutlass13device_kernelIN5flash11enable_sm90INS1_16FlashAttnBwdSm90INS1_25CollectiveMainloopBwdSm90ILi2ELi2ELi2EN4cute5tupleIJNS5_1CILi1EEES8_S8_EEENS6_IJNS7_ILi64EEENS7_ILi128EEENS7_ILi96EEEEEENS_10bfloat16_tEfNS_4arch4Sm90ELb0ELb0ELb1ELb1ELb0ELb1ELb0ELb0ELi2ELi1ELi2ELi1ELb1EEENS1_24CollectiveEpilogueBwdGQAISD_fSG_Li256ELb1ELb0EEENS1_19SingleTileSchedulerILb1ELb0ELb0ELi128EEEEEEEEEvNT_6ParamsE,@function
        .size           _ZN7cutlass13device_kernelIN5flash11enable_sm90INS1_16FlashAttnBwdSm90INS1_25CollectiveMainloopBwdSm90ILi2ELi2ELi2EN4cute5tupleIJNS5_1CILi1EEES8_S8_EEENS6_IJNS7_ILi64EEENS7_ILi128EEENS7_ILi96EEEEEENS_10bfloat16_tEfNS_4arch4Sm90ELb0ELb0ELb1ELb1ELb0ELb1ELb0ELb0ELi2ELi1ELi2ELi1ELb1EEENS1_24CollectiveEpilogueBwdGQAISD_fSG_Li256ELb1ELb0EEENS1_19SingleTileSchedulerILb1ELb0ELb0ELi128EEEEEEEEEvNT_6ParamsE,(.L_x_72 - _ZN7cutlass13device_kernelIN5flash11enable_sm90INS1_16FlashAttnBwdSm90INS1_25CollectiveMainloopBwdSm90ILi2ELi2ELi2EN4cute5tupleIJNS5_1CILi1EEES8_S8_EEENS6_IJNS7_ILi64EEENS7_ILi128EEENS7_ILi96EEEEEENS_10bfloat16_tEfNS_4arch4Sm90ELb0ELb0ELb1ELb1ELb0ELb1ELb0ELb0ELi2ELi1ELi2ELi1ELb1EEENS1_24CollectiveEpilogueBwdGQAISD_fSG_Li256ELb1ELb0EEENS1_19SingleTileSchedulerILb1ELb0ELb0ELi128EEEEEEEEEvNT_6ParamsE)
        .other          _ZN7cutlass13device_kernelIN5flash11enable_sm90INS1_16FlashAttnBwdSm90INS1_25CollectiveMainloopBwdSm90ILi2ELi2ELi2EN4cute5tupleIJNS5_1CILi1EEES8_S8_EEENS6_IJNS7_ILi64EEENS7_ILi128EEENS7_ILi96EEEEEENS_10bfloat16_tEfNS_4arch4Sm90ELb0ELb0ELb1ELb1ELb0ELb1ELb0ELb0ELi2ELi1ELi2ELi1ELb1EEENS1_24CollectiveEpilogueBwdGQAISD_fSG_Li256ELb1ELb0EEENS1_19SingleTileSchedulerILb1ELb0ELb0ELi128EEEEEEEEEvNT_6ParamsE,@"STO_CUDA_ENTRY STV_DEFAULT"
_ZN7cutlass13device_kernelIN5flash11enable_sm90INS1_16FlashAttnBwdSm90INS1_25CollectiveMainloopBwdSm90ILi2ELi2ELi2EN4cute5tupleIJNS5_1CILi1EEES8_S8_EEENS6_IJNS7_ILi64EEENS7_ILi128EEENS7_ILi96EEEEEENS_10bfloat16_tEfNS_4arch4Sm90ELb0ELb0ELb1ELb1ELb0ELb1ELb0ELb0ELi2ELi1ELi2ELi1ELb1EEENS1_24CollectiveEpilogueBwdGQAISD_fSG_Li256ELb1ELb0EEENS1_19SingleTileSchedulerILb1ELb0ELb0ELi128EEEEEEEEEvNT_6ParamsE:
[----:B------:R-:W-:Y:S01]  /*0000*/  LDC R1, c[0x0][0x37c] ;  /* 0x0000df00ff017b82 */ /* 0x000fe20000000800 */
[----:B------:R-:W-:Y:S05]  /*0010*/  EXIT ;  /* 0x000000000000794d */ /* 0x000fea0003800000 */
.L_x_6:
        /* <DEDUP_REMOVED lines=14> */
.L_x_72:


//--------------------- .text._ZN7cutlass13device_kernelIN5flash11enable_sm90INS1_16FlashAttnBwdSm90INS1_25CollectiveMainloopBwdSm90ILi2ELi2ELi2EN4cute5tupleIJNS5_1CILi1EEES8_S8_EEENS6_IJNS7_ILi64EEENS7_ILi128EEENS7_ILi96EEEEEENS_10bfloat16_tEfNS_4arch4Sm90ELb0ELb0ELb1ELb1ELb1ELb1ELb0ELb0ELi2ELi1ELi2ELi1ELb1EEENS1_24CollectiveEpilogueBwdGQAISD_fSG_Li256ELb1ELb1EEENS1_19SingleTileSchedulerILb1ELb0ELb0ELi128EEEEEEEEEvNT_6ParamsE --------------------------
	.section	.text._ZN7cutlass13device_kernelIN5flash11enable_sm90INS1_16FlashAttnBwdSm90INS1_25CollectiveMainloopBwdSm90ILi2ELi2ELi2EN4cute5tupleIJNS5_1CILi1EEES8_S8_EEENS6_IJNS7_ILi64EEENS7_ILi128EEENS7_ILi96EEEEEENS_10bfloat16_tEfNS_4arch4Sm90ELb0ELb0ELb1ELb1ELb1ELb1ELb0ELb0ELi2ELi1ELi2ELi1ELb1EEENS1_24CollectiveEpilogueBwdGQAISD_fSG_Li256ELb1ELb1EEENS1_19SingleTileSchedulerILb1ELb0ELb0ELi128EEEEEEEEEvNT_6ParamsE,"ax",@progbits
	.align	128
.text._ZN7cutlass13device_kernelIN5flash11enable_sm90INS1_16FlashAttnBwdSm90INS1_25CollectiveMainloopBwdSm90ILi2ELi2ELi2EN4cute5tupleIJNS5_1CILi1EEES8_S8_EEENS6_IJNS7_ILi64EEENS7_ILi128EEENS7_ILi96EEEEEENS_10bfloat16_tEfNS_4arch4Sm90ELb0ELb0ELb1ELb1ELb1ELb1ELb0ELb0ELi2ELi1ELi2ELi1ELb1EEENS1_24CollectiveEpilogueBwdGQAISD_fSG_Li256ELb1ELb1EEENS1_19SingleTileSchedulerILb1ELb0ELb0ELi128EEEEEEEEEvNT_6ParamsE:
        .type           _ZN7cutlass13device_kernelIN5flash11enable_sm90INS1_16FlashAttnBwdSm90INS1_25CollectiveMainloopBwdSm90ILi2ELi2ELi2EN4cute5tupleIJNS5_1CILi1EEES8_S8_EEENS6_IJNS7_ILi64EEENS7_ILi128EEENS7_ILi96EEEEEENS_10bfloat16_tEfNS_4arch4Sm90ELb0ELb0ELb1ELb1ELb1ELb1ELb0ELb0ELi2ELi1ELi2ELi1ELb1EEENS1_24CollectiveEpilogueBwdGQAISD_fSG_Li256ELb1ELb1EEENS1_19SingleTileSchedulerILb1ELb0ELb0ELi128EEEEEEEEEvNT_6ParamsE,@function
        .size           _ZN7cutlass13device_kernelIN5flash11enable_sm90INS1_16FlashAttnBwdSm90INS1_25CollectiveMainloopBwdSm90ILi2ELi2ELi2EN4cute5tupleIJNS5_1CILi1EEES8_S8_EEENS6_IJNS7_ILi64EEENS7_ILi128EEENS7_ILi96EEEEEENS_10bfloat16_tEfNS_4arch4Sm90ELb0ELb0ELb1ELb1ELb1ELb1ELb0ELb0ELi2ELi1ELi2ELi1ELb1EEENS1_24CollectiveEpilogueBwdGQAISD_fSG_Li256ELb1ELb1EEENS1_19SingleTileSchedulerILb1ELb0ELb0ELi128EEEEEEEEEvNT_6ParamsE,(.L_x_73 - _ZN7cutlass13device_kernelIN5flash11enable_sm90INS1_16FlashAttnBwdSm90INS1_25CollectiveMainloopBwdSm90ILi2ELi2ELi2EN4cute5tupleIJNS5_1CILi1EEES8_S8_EEENS6_IJNS7_ILi64EEENS7_ILi128EEENS7_ILi96EEEEEENS_10bfloat16_tEfNS_4arch4Sm90ELb0ELb0ELb1ELb1ELb1ELb1ELb0ELb0ELi2ELi1ELi2ELi1ELb1EEENS1_24CollectiveEpilogueBwdGQAISD_fSG_Li256ELb1ELb1EEENS1_19SingleTileSchedulerILb1ELb0ELb0ELi128EEEEEEEEEvNT_6ParamsE)
        .other          _ZN7cutlass13device_kernelIN5flash11enable_sm90INS1_16FlashAttnBwdSm90INS1_25CollectiveMainloopBwdSm90ILi2ELi2ELi2EN4cute5tupleIJNS5_1CILi1EEES8_S8_EEENS6_IJNS7_ILi64EEENS7_ILi128EEENS7_ILi96EEEEEENS_10bfloat16_tEfNS_4arch4Sm90ELb0ELb0ELb1ELb1ELb1ELb1ELb0ELb0ELi2ELi1ELi2ELi1ELb1EEENS1_24CollectiveEpilogueBwdGQAISD_fSG_Li256ELb1ELb1EEENS1_19SingleTileSchedulerILb1ELb0ELb0ELi128EEEEEEEEEvNT_6ParamsE,@"STO_CUDA_ENTRY STV_DEFAULT"
_ZN7cutlass13device_kernelIN5flash11enable_sm90INS1_16FlashAttnBwdSm90INS1_25CollectiveMainloopBwdSm90ILi2ELi2ELi2EN4cute5tupleIJNS5_1CILi1EEES8_S8_EEENS6_IJNS7_ILi64EEENS7_ILi128EEENS7_ILi96EEEEEENS_10bfloat16_tEfNS_4arch4Sm90ELb0ELb0ELb1ELb1ELb1ELb1ELb0ELb0ELi2ELi1ELi2ELi1ELb1EEENS1_24CollectiveEpilogueBwdGQAISD_fSG_Li256ELb1ELb1EEENS1_19SingleTileSchedulerILb1ELb0ELb0ELi128EEEEEEEEEvNT_6ParamsE:
[----:B------:R-:W-:Y:S01]  /*0000*/  LDC R1, c[0x0][0x37c] ;  /* 0x0000df00ff017b82 */ /* 0x000fe20000000800 */
[----:B------:R-:W-:Y:S05]  /*0010*/  EXIT ;  /* 0x000000000000794d */ /* 0x000fea0003800000 */
.L_x_7:
        /* <DEDUP_REMOVED lines=14> */
.L_x_73:


//--------------------- .text._ZN7cutlass13device_kernelIN5flash11enable_sm90INS1_16FlashAttnBwdSm90INS1_25CollectiveMainloopBwdSm90ILi2ELi2ELi2EN4cute5tupleIJNS5_1CILi1EEES8_S8_EEENS6_IJNS7_ILi64EEENS7_ILi128EEENS7_ILi96EEEEEENS_10bfloat16_tEfNS_4arch4Sm90ELb0ELb1ELb1ELb0ELb0ELb1ELb0ELb0ELi2ELi1ELi2ELi1ELb1EEENS1_21CollectiveEpilogueBwdISD_SE_SG_Li256ELb0ELb0ELi1EEENS1_19SingleTileSchedulerILb0ELb0ELb0ELi128EEEEEEEEEvNT_6ParamsE --------------------------
	.section	.text._ZN7cutlass13device_kernelIN5flash11enable_sm90INS1_16FlashAttnBwdSm90INS1_25CollectiveMainloopBwdSm90ILi2ELi2ELi2EN4cute5tupleIJNS5_1CILi1EEES8_S8_EEENS6_IJNS7_ILi64EEENS7_ILi128EEENS7_ILi96EEEEEENS_10bfloat16_tEfNS_4arch4Sm90ELb0ELb1ELb1ELb0ELb0ELb1ELb0ELb0ELi2ELi1ELi2ELi1ELb1EEENS1_21CollectiveEpilogueBwdISD_SE_SG_Li256ELb0ELb0ELi1EEENS1_19SingleTileSchedulerILb0ELb0ELb0ELi128EEEEEEEEEvNT_6ParamsE,"ax",@progbits
	.align	128
.text._ZN7cutlass13device_kernelIN5flash11enable_sm90INS1_16FlashAttnBwdSm90INS1_25CollectiveMainloopBwdSm90ILi2ELi2ELi2EN4cute5tupleIJNS5_1CILi1EEES8_S8_EEENS6_IJNS7_ILi64EEENS7_ILi128EEENS7_ILi96EEEEEENS_10bfloat16_tEfNS_4arch4Sm90ELb0ELb1ELb1ELb0ELb0ELb1ELb0ELb0ELi2ELi1ELi2ELi1ELb1EEENS1_21CollectiveEpilogueBwdISD_SE_SG_Li256ELb0ELb0ELi1EEENS1_19SingleTileSchedulerILb0ELb0ELb0ELi128EEEEEEEEEvNT_6ParamsE:
        .type           _ZN7cutlass13device_kernelIN5flash11enable_sm90INS1_16FlashAttnBwdSm90INS1_25CollectiveMainloopBwdSm90ILi2ELi2ELi2EN4cute5tupleIJNS5_1CILi1EEES8_S8_EEENS6_IJNS7_ILi64EEENS7_ILi128EEENS7_ILi96EEEEEENS_10bfloat16_tEfNS_4arch4Sm90ELb0ELb1ELb1ELb0ELb0ELb1ELb0ELb0ELi2ELi1ELi2ELi1ELb1EEENS1_21CollectiveEpilogueBwdISD_SE_SG_Li256ELb0ELb0ELi1EEENS1_19SingleTileSchedulerILb0ELb0ELb0ELi128EEEEEEEEEvNT_6ParamsE,@function
        .size           _ZN7cutlass13device_kernelIN5flash11enable_sm90INS1_16FlashAttnBwdSm90INS1_25CollectiveMainloopBwdSm90ILi2ELi2ELi2EN4cute5tupleIJNS5_1CILi1EEES8_S8_EEENS6_IJNS7_ILi64EEENS7_ILi128EEENS7_ILi96EEEEEENS_10bfloat16_tEfNS_4arch4Sm90ELb0ELb1ELb1ELb0ELb0ELb1ELb0ELb0ELi2ELi1ELi2ELi1ELb1EEENS1_21CollectiveEpilogueBwdISD_SE_SG_Li256ELb0ELb0ELi1EEENS1_19SingleTileSchedulerILb0ELb0ELb0ELi128EEEEEEEEEvNT_6ParamsE,(.L_x_74 - _ZN7cutlass13device_kernelIN5flash11enable_sm90INS1_16FlashAttnBwdSm90INS1_25CollectiveMainloopBwdSm90ILi2ELi2ELi2EN4cute5tupleIJNS5_1CILi1EEES8_S8_EEENS6_IJNS7_ILi64EEENS7_ILi128EEENS7_ILi96EEEEEENS_10bfloat16_tEfNS_4arch4Sm90ELb0ELb1ELb1ELb0ELb0ELb1ELb0ELb0ELi2ELi1ELi2ELi1ELb1EEENS1_21CollectiveEpilogueBwdISD_SE_SG_Li256ELb0ELb0ELi1EEENS1_19SingleTileSchedulerILb0ELb0ELb0ELi128EEEEEEEEEvNT_6ParamsE)
        .other          _ZN7cutlass13device_kernelIN5flash11enable_sm90INS1_16FlashAttnBwdSm90INS1_25CollectiveMainloopBwdSm90ILi2ELi2ELi2EN4cute5tupleIJNS5_1CILi1EEES8_S8_EEENS6_IJNS7_ILi64EEENS7_ILi128EEENS7_ILi96EEEEEENS_10bfloat16_tEfNS_4arch4Sm90ELb0ELb1ELb1ELb0ELb0ELb1ELb0ELb0ELi2ELi1ELi2ELi1ELb1EEENS1_21CollectiveEpilogueBwdISD_SE_SG_Li256ELb0ELb0ELi1EEENS1_19SingleTileSchedulerILb0ELb0ELb0ELi128EEEEEEEEEvNT_6ParamsE,@"STO_CUDA_ENTRY STV_DEFAULT"
_ZN7cutlass13device_kernelIN5flash11enable_sm90INS1_16FlashAttnBwdSm90INS1_25CollectiveMainloopBwdSm90ILi2ELi2ELi2EN4cute5tupleIJNS5_1CILi1EEES8_S8_EEENS6_IJNS7_ILi64EEENS7_ILi128EEENS7_ILi96EEEEEENS_10bfloat16_tEfNS_4arch4Sm90ELb0ELb1ELb1ELb0ELb0ELb1ELb0ELb0ELi2ELi1ELi2ELi1ELb1EEENS1_21CollectiveEpilogueBwdISD_SE_SG_Li256ELb0ELb0ELi1EEENS1_19SingleTileSchedulerILb0ELb0ELb0ELi128EEEEEEEEEvNT_6ParamsE:
[----:B------:R-:W-:Y:S01]  /*0000*/  LDC R1, c[0x0][0x37c] ;  /* 0x0000df00ff017b82 */ /* 0x000fe20000000800 */
[----:B------:R-:W-:Y:S05]  /*0010*/  EXIT ;  /* 0x000000000000794d */ /* 0x000fea0003800000 */
.L_x_8:
        /* <DEDUP_REMOVED lines=14> */
.L_x_74:


//--------------------- .text._ZN7cutlass13device_kernelIN5flash11enable_sm90INS1_16FlashAttnBwdSm90INS1_25CollectiveMainloopBwdSm90ILi2ELi2ELi2EN4cute5tupleIJNS5_1CILi1EEES8_S8_EEENS6_IJNS7_ILi64EEENS7_ILi128EEENS7_ILi96EEEEEENS_10bfloat16_tEfNS_4arch4Sm90ELb0ELb1ELb1ELb0ELb1ELb1ELb0ELb0ELi2ELi1ELi2ELi1ELb1EEENS1_21CollectiveEpilogueBwdISD_SE_SG_Li256ELb0ELb0ELi1EEENS1_19SingleTileSchedulerILb0ELb0ELb0ELi128EEEEEEEEEvNT_6ParamsE --------------------------
	.section	.text._ZN7cutlass13device_kernelIN5flash11enable_sm90INS1_16FlashAttnBwdSm90INS1_25CollectiveMainloopBwdSm90ILi2ELi2ELi2EN4cute5tupleIJNS5_1CILi1EEES8_S8_EEENS6_IJNS7_ILi64EEENS7_ILi128EEENS7_ILi96EEEEEENS_10bfloat16_tEfNS_4arch4Sm90ELb0ELb1ELb1ELb0ELb1ELb1ELb0ELb0ELi2ELi1ELi2ELi1ELb1EEENS1_21CollectiveEpilogueBwdISD_SE_SG_Li256ELb0ELb0ELi1EEENS1_19SingleTileSchedulerILb0ELb0ELb0ELi128EEEEEEEEEvNT_6ParamsE,"ax",@progbits
	.align	128
.text._ZN7cutlass13device_kernelIN5flash11enable_sm90INS1_16FlashAttnBwdSm90INS1_25CollectiveMainloopBwdSm90ILi2ELi2ELi2EN4cute5tupleIJNS5_1CILi1EEES8_S8_EEENS6_IJNS7_ILi64EEENS7_ILi128EEENS7_ILi96EEEEEENS_10bfloat16_tEfNS_4arch4Sm90ELb0ELb1ELb1ELb0ELb1ELb1ELb0ELb0ELi2ELi1ELi2ELi1ELb1EEENS1_21CollectiveEpilogueBwdISD_SE_SG_Li256ELb0ELb0ELi1EEENS1_19SingleTileSchedulerILb0ELb0ELb0ELi128EEEEEEEEEvNT_6ParamsE:
        .type           _ZN7cutlass13device_kernelIN5flash11enable_sm90INS1_16FlashAttnBwdSm90INS1_25CollectiveMainloopBwdSm90ILi2ELi2ELi2EN4cute5tupleIJNS5_1CILi1EEES8_S8_EEENS6_IJNS7_ILi64EEENS7_ILi128EEENS7_ILi96EEEEEENS_10bfloat16_tEfNS_4arch4Sm90ELb0ELb1ELb1ELb0ELb1ELb1ELb0ELb0ELi2ELi1ELi2ELi1ELb1EEENS1_21CollectiveEpilogueBwdISD_SE_SG_Li256ELb0ELb0ELi1EEENS1_19SingleTileSchedulerILb0ELb0ELb0ELi128EEEEEEEEEvNT_6ParamsE,@function
        .size           _ZN7cutlass13device_kernelIN5flash11enable_sm90INS1_16FlashAttnBwdSm90INS1_25CollectiveMainloopBwdSm90ILi2ELi2ELi2EN4cute5tupleIJNS5_1CILi1EEES8_S8_EEENS6_IJNS7_ILi64EEENS7_ILi128EEENS7_ILi96EEEEEENS_10bfloat16_tEfNS_4arch4Sm90ELb0ELb1ELb1ELb0ELb1ELb1ELb0ELb0ELi2ELi1ELi2ELi1ELb1EEENS1_21CollectiveEpilogueBwdISD_SE_SG_Li256ELb0ELb0ELi1EEENS1_19SingleTileSchedulerILb0ELb0ELb0ELi128EEEEEEEEEvNT_6ParamsE,(.L_x_75 - _ZN7cutlass13device_kernelIN5flash11enable_sm90INS1_16FlashAttnBwdSm90INS1_25CollectiveMainloopBwdSm90ILi2ELi2ELi2EN4cute5tupleIJNS5_1CILi1EEES8_S8_EEENS6_IJNS7_ILi64EEENS7_ILi128EEENS7_ILi96EEEEEENS_10bfloat16_tEfNS_4arch4Sm90ELb0ELb1ELb1ELb0ELb1ELb1ELb0ELb0ELi2ELi1ELi2ELi1ELb1EEENS1_21CollectiveEpilogueBwdISD_SE_SG_Li256ELb0ELb0ELi1EEENS1_19SingleTileSchedulerILb0ELb0ELb0ELi128EEEEEEEEEvNT_6ParamsE)
        .other          _ZN7cutlass13device_kernelIN5flash11enable_sm90INS1_16FlashAttnBwdSm90INS1_25CollectiveMainloopBwdSm90ILi2ELi2ELi2EN4cute5tupleIJNS5_1CILi1EEES8_S8_EEENS6_IJNS7_ILi64EEENS7_ILi128EEENS7_ILi96EEEEEENS_10bfloat16_tEfNS_4arch4Sm90ELb0ELb1ELb1ELb0ELb1ELb1ELb0ELb0ELi2ELi1ELi2ELi1ELb1EEENS1_21CollectiveEpilogueBwdISD_SE_SG_Li256ELb0ELb0ELi1EEENS1_19SingleTileSchedulerILb0ELb0ELb0ELi128EEEEEEEEEvNT_6ParamsE,@"STO_CUDA_ENTRY STV_DEFAULT"
_ZN7cutlass13device_kernelIN5flash11enable_sm90INS1_16FlashAttnBwdSm90INS1_25CollectiveMainloopBwdSm90ILi2ELi2ELi2EN4cute5tupleIJNS5_1CILi1EEES8_S8_EEENS6_IJNS7_ILi64EEENS7_ILi128EEENS7_ILi96EEEEEENS_10bfloat16_tEfNS_4arch4Sm90ELb0ELb1ELb1ELb0ELb1ELb1ELb0ELb0ELi2ELi1ELi2ELi1ELb1EEENS1_21CollectiveEpilogueBwdISD_SE_SG_Li256ELb0ELb0ELi1EEENS1_19SingleTileSchedulerILb0ELb0ELb0ELi128EEEEEEEEEvNT_6ParamsE:
[----:B------:R-:W-:Y:S01]  /*0000*/  LDC R1, c[0x0][0x37c] ;  /* 0x0000df00ff017b82 */ /* 0x000fe20000000800 */
[----:B------:R-:W-:Y:S05]  /*0010*/  EXIT ;  /* 0x000000000000794d */ /* 0x000fea0003800000 */
.L_x_9:
        /* <DEDUP_REMOVED lines=14> */
.L_x_75:


//--------------------- .text._ZN7cutlass13device_kernelIN5flash11enable_sm90INS1_16FlashAttnBwdSm90INS1_25CollectiveMainloopBwdSm90ILi2ELi2ELi2EN4cute5tupleIJNS5_1CILi1EEES8_S8_EEENS6_IJNS7_ILi64EEENS7_ILi128EEENS7_ILi96EEEEEENS_10bfloat16_tEfNS_4arch4Sm90ELb0ELb1ELb1ELb0ELb0ELb1ELb0ELb0ELi2ELi1ELi2ELi1ELb1EEENS1_24CollectiveEpilogueBwdGQAISD_fSG_Li256ELb0ELb0EEENS1_19SingleTileSchedulerILb0ELb0ELb0ELi128EEEEEEEEEvNT_6ParamsE --------------------------
	.section	.text._ZN7cutlass13device_kernelIN5flash11enable_sm90INS1_16FlashAttnBwdSm90INS1_25CollectiveMainloopBwdSm90ILi2ELi2ELi2EN4cute5tupleIJNS5_1CILi1EEES8_S8_EEENS6_IJNS7_ILi64EEENS7_ILi128EEENS7_ILi96EEEEEENS_10bfloat16_tEfNS_4arch4Sm90ELb0ELb1ELb1ELb0ELb0ELb1ELb0ELb0ELi2ELi1ELi2ELi1ELb1EEENS1_24CollectiveEpilogueBwdGQAISD_fSG_Li256ELb0ELb0EEENS1_19SingleTileSchedulerILb0ELb0ELb0ELi128EEEEEEEEEvNT_6ParamsE,"ax",@progbits
	.align	128
.text._ZN7cutlass13device_kernelIN5flash11enable_sm90INS1_16FlashAttnBwdSm90INS1_25CollectiveMainloopBwdSm90ILi2ELi2ELi2EN4cute5tupleIJNS5_1CILi1EEES8_S8_EEENS6_IJNS7_ILi64EEENS7_ILi128EEENS7_ILi96EEEEEENS_10bfloat16_tEfNS_4arch4Sm90ELb0ELb1ELb1ELb0ELb0ELb1ELb0ELb0ELi2ELi1ELi2ELi1ELb1EEENS1_24CollectiveEpilogueBwdGQAISD_fSG_Li256ELb0ELb0EEENS1_19SingleTileSchedulerILb0ELb0ELb0ELi128EEEEEEEEEvNT_6ParamsE:
        .type           _ZN7cutlass13device_kernelIN5flash11enable_sm90INS1_16FlashAttnBwdSm90INS1_25CollectiveMainloopBwdSm90ILi2ELi2ELi2EN4cute5tupleIJNS5_1CILi1EEES8_S8_EEENS6_IJNS7_ILi64EEENS7_ILi128EEENS7_ILi96EEEEEENS_10bfloat16_tEfNS_4arch4Sm90ELb0ELb1ELb1ELb0ELb0ELb1ELb0ELb0ELi2ELi1ELi2ELi1ELb1EEENS1_24CollectiveEpilogueBwdGQAISD_fSG_Li256ELb0ELb0EEENS1_19SingleTileSchedulerILb0ELb0ELb0ELi128EEEEEEEEEvNT_6ParamsE,@function
        .size           _ZN7cutlass13device_kernelIN5flash11enable_sm90INS1_16FlashAttnBwdSm90INS1_25CollectiveMainloopBwdSm90ILi2ELi2ELi2EN4cute5tupleIJNS5_1CILi1EEES8_S8_EEENS6_IJNS7_ILi64EEENS7_ILi128EEENS7_ILi96EEEEEENS_10bfloat16_tEfNS_4arch4Sm90ELb0ELb1ELb1ELb0ELb0ELb1ELb0ELb0ELi2ELi1ELi2ELi1ELb1EEENS1_24CollectiveEpilogueBwdGQAISD_fSG_Li256ELb0ELb0EEENS1_19SingleTileSchedulerILb0ELb0ELb0ELi128EEEEEEEEEvNT_6ParamsE,(.L_x_76 - _ZN7cutlass13device_kernelIN5flash11enable_sm90INS1_16FlashAttnBwdSm90INS1_25CollectiveMainloopBwdSm90ILi2ELi2ELi2EN4cute5tupleIJNS5_1CILi1EEES8_S8_EEENS6_IJNS7_ILi64EEENS7_ILi128EEENS7_ILi96EEEEEENS_10bfloat16_tEfNS_4arch4Sm90ELb0ELb1ELb1ELb0ELb0ELb1ELb0ELb0ELi2ELi1ELi2ELi1ELb1EEENS1_24CollectiveEpilogueBwdGQAISD_fSG_Li256ELb0ELb0EEENS1_19SingleTileSchedulerILb0ELb0ELb0ELi128EEEEEEEEEvNT_6ParamsE)
        .other          _ZN7cutlass13device_kernelIN5flash11enable_sm90INS1_16FlashAttnBwdSm90INS1_25CollectiveMainloopBwdSm90ILi2ELi2ELi2EN4cute5tupleIJNS5_1CILi1EEES8_S8_EEENS6_IJNS7_ILi64EEENS7_ILi128EEENS7_ILi96EEEEEENS_10bfloat16_tEfNS_4arch4Sm90ELb0ELb1ELb1ELb0ELb0ELb1ELb0ELb0ELi2ELi1ELi2ELi1ELb1EEENS1_24CollectiveEpilogueBwdGQAISD_fSG_Li256ELb0ELb0EEENS1_19SingleTileSchedulerILb0ELb0ELb0ELi128EEEEEEEEEvNT_6ParamsE,@"STO_CUDA_ENTRY STV_DEFAULT"
_ZN7cutlass13device_kernelIN5flash11enable_sm90INS1_16FlashAttnBwdSm90INS1_25CollectiveMainloopBwdSm90ILi2ELi2ELi2EN4cute5tupleIJNS5_1CILi1EEES8_S8_EEENS6_IJNS7_ILi64EEENS7_ILi128EEENS7_ILi96EEEEEENS_10bfloat16_tEfNS_4arch4Sm90ELb0ELb1ELb1ELb0ELb0ELb1ELb0ELb0ELi2ELi1ELi2ELi1ELb1EEENS1_24CollectiveEpilogueBwdGQAISD_fSG_Li256ELb0ELb0EEENS1_19SingleTileSchedulerILb0ELb0ELb0ELi128EEEEEEEEEvNT_6ParamsE:
[----:B------:R-:W-:Y:S01]  /*0000*/  LDC R1, c[0x0][0x37c] ;  /* 0x0000df00ff017b82 */ /* 0x000fe20000000800 */
[----:B------:R-:W-:Y:S05]  /*0010*/  EXIT ;  /* 0x000000000000794d */ /* 0x000fea0003800000 */
.L_x_10:
        /* <DEDUP_REMOVED lines=14> */
.L_x_76:


//--------------------- .text._ZN7cutlass13device_kernelIN5flash11enable_sm90INS1_16FlashAttnBwdSm90INS1_25CollectiveMainloopBwdSm90ILi2ELi2ELi2EN4cute5tupleIJNS5_1CILi1EEES8_S8_EEENS6_IJNS7_ILi64EEENS7_ILi128EEENS7_ILi96EEEEEENS_10bfloat16_tEfNS_4arch4Sm90ELb0ELb1ELb1ELb0ELb1ELb1ELb0ELb0ELi2ELi1ELi2ELi1ELb1EEENS1_24CollectiveEpilogueBwdGQAISD_fSG_Li256ELb0ELb1EEENS1_19SingleTileSchedulerILb0ELb0ELb0ELi128EEEEEEEEEvNT_6ParamsE --------------------------
	.section	.text._ZN7cutlass13device_kernelIN5flash11enable_sm90INS1_16FlashAttnBwdSm90INS1_25CollectiveMainloopBwdSm90ILi2ELi2ELi2EN4cute5tupleIJNS5_1CILi1EEES8_S8_EEENS6_IJNS7_ILi64EEENS7_ILi128EEENS7_ILi96EEEEEENS_10bfloat16_tEfNS_4arch4Sm90ELb0ELb1ELb1ELb0ELb1ELb1ELb0ELb0ELi2ELi1ELi2ELi1ELb1EEENS1_24CollectiveEpilogueBwdGQAISD_fSG_Li256ELb0ELb1EEENS1_19SingleTileSchedulerILb0ELb0ELb0ELi128EEEEEEEEEvNT_6ParamsE,"ax",@progbits
	.align	128
.text._ZN7cutlass13device_kernelIN5flash11enable_sm90INS1_16FlashAttnBwdSm90INS1_25CollectiveMainloopBwdSm90ILi2ELi2ELi2EN4cute5tupleIJNS5_1CILi1EEES8_S8_EEENS6_IJNS7_ILi64EEENS7_ILi128EEENS7_ILi96EEEEEENS_10bfloat16_tEfNS_4arch4Sm90ELb0ELb1ELb1ELb0ELb1ELb1ELb0ELb0ELi2ELi1ELi2ELi1ELb1EEENS1_24CollectiveEpilogueBwdGQAISD_fSG_Li256ELb0ELb1EEENS1_19SingleTileSchedulerILb0ELb0ELb0ELi128EEEEEEEEEvNT_6ParamsE:
        .type           _ZN7cutlass13device_kernelIN5flash11enable_sm90INS1_16FlashAttnBwdSm90INS1_25CollectiveMainloopBwdSm90ILi2ELi2ELi2EN4cute5tupleIJNS5_1CILi1EEES8_S8_EEENS6_IJNS7_ILi64EEENS7_ILi128EEENS7_ILi96EEEEEENS_10bfloat16_tEfNS_4arch4Sm90ELb0ELb1ELb1ELb0ELb1ELb1ELb0ELb0ELi2ELi1ELi2ELi1ELb1EEENS1_24CollectiveEpilogueBwdGQAISD_fSG_Li256ELb0ELb1EEENS1_19SingleTileSchedulerILb0ELb0ELb0ELi128EEEEEEEEEvNT_6ParamsE,@function
        .size           _ZN7cutlass13device_kernelIN5flash11enable_sm90INS1_16FlashAttnBwdSm90INS1_25CollectiveMainloopBwdSm90ILi2ELi2ELi2EN4cute5tupleIJNS5_1CILi1EEES8_S8_EEENS6_IJNS7_ILi64EEENS7_ILi128EEENS7_ILi96EEEEEENS_10bfloat16_tEfNS_4arch4Sm90ELb0ELb1ELb1ELb0ELb1ELb1ELb0ELb0ELi2ELi1ELi2ELi1ELb1EEENS1_24CollectiveEpilogueBwdGQAISD_fSG_Li256ELb0ELb1EEENS1_19SingleTileSchedulerILb0ELb0ELb0ELi128EEEEEEEEEvNT_6ParamsE,(.L_x_77 - _ZN7cutlass13device_kernelIN5flash11enable_sm90INS1_16FlashAttnBwdSm90INS1_25CollectiveMainloopBwdSm90ILi2ELi2ELi2EN4cute5tupleIJNS5_1CILi1EEES8_S8_EEENS6_IJNS7_ILi64EEENS7_ILi128EEENS7_ILi96EEEEEENS_10bfloat16_tEfNS_4arch4Sm90ELb0ELb1ELb1ELb0ELb1ELb1ELb0ELb0ELi2ELi1ELi2ELi1ELb1EEENS1_24CollectiveEpilogueBwdGQAISD_fSG_Li256ELb0ELb1EEENS1_19SingleTileSchedulerILb0ELb0ELb0ELi128EEEEEEEEEvNT_6ParamsE)
        .other          _ZN7cutlass13device_kernelIN5flash11enable_sm90INS1_16FlashAttnBwdSm90INS1_25CollectiveMainloopBwdSm90ILi2ELi2ELi2EN4cute5tupleIJNS5_1CILi1EEES8_S8_EEENS6_IJNS7_ILi64EEENS7_ILi128EEENS7_ILi96EEEEEENS_10bfloat16_tEfNS_4arch4Sm90ELb0ELb1ELb1ELb0ELb1ELb1ELb0ELb0ELi2ELi1ELi2ELi1ELb1EEENS1_24CollectiveEpilogueBwdGQAISD_fSG_Li256ELb0ELb1EEENS1_19SingleTileSchedulerILb0ELb0ELb0ELi128EEEEEEEEEvNT_6ParamsE,@"STO_CUDA_ENTRY STV_DEFAULT"
_ZN7cutlass13device_kernelIN5flash11enable_sm90INS1_16FlashAttnBwdSm90INS1_25CollectiveMainloopBwdSm90ILi2ELi2ELi2EN4cute5tupleIJNS5_1CILi1EEES8_S8_EEENS6_IJNS7_ILi64EEENS7_ILi128EEENS7_ILi96EEEEEENS_10bfloat16_tEfNS_4arch4Sm90ELb0ELb1ELb1ELb0ELb1ELb1ELb0ELb0ELi2ELi1ELi2ELi1ELb1EEENS1_24CollectiveEpilogueBwdGQAISD_fSG_Li256ELb0ELb1EEENS1_19SingleTileSchedulerILb0ELb0ELb0ELi128EEEEEEEEEvNT_6ParamsE:
[----:B------:R-:W-:Y:S01]  /*0000*/  LDC R1, c[0x0][0x37c] ;  /* 0x0000df00ff017b82 */ /* 0x000fe20000000800 */
[----:B------:R-:W-:Y:S05]  /*0010*/  EXIT ;  /* 0x000000000000794d */ /* 0x000fea0003800000 */
.L_x_11:
        /* <DEDUP_REMOVED lines=14> */
.L_x_77:


//--------------------- .text._ZN7cutlass13device_kernelIN5flash11enable_sm90INS1_16FlashAttnBwdSm90INS1_25CollectiveMainloopBwdSm90ILi2ELi2ELi2EN4cute5tupleIJNS5_1CILi1EEES8_S8_EEENS6_IJNS7_ILi64EEENS7_ILi128EEENS7_ILi96EEEEEENS_10bfloat16_tEfNS_4arch4Sm90ELb0ELb1ELb1ELb1ELb0ELb1ELb0ELb0ELi2ELi1ELi2ELi1ELb1EEENS1_21CollectiveEpilogueBwdISD_SE_SG_Li256ELb1ELb0ELi1EEENS1_19SingleTileSchedulerILb1ELb0ELb0ELi128EEEEEEEEEvNT_6ParamsE --------------------------
	.section	.text._ZN7cutlass13device_kernelIN5flash11enable_sm90INS1_16FlashAttnBwdSm90INS1_25CollectiveMainloopBwdSm90ILi2ELi2ELi2EN4cute5tupleIJNS5_1CILi1EEES8_S8_EEENS6_IJNS7_ILi64EEENS7_ILi128EEENS7_ILi96EEEEEENS_10bfloat16_tEfNS_4arch4Sm90ELb0ELb1ELb1ELb1ELb0ELb1ELb0ELb0ELi2ELi1ELi2ELi1ELb1EEENS1_21CollectiveEpilogueBwdISD_SE_SG_Li256ELb1ELb0ELi1EEENS1_19SingleTileSchedulerILb1ELb0ELb0ELi128EEEEEEEEEvNT_6ParamsE,"ax",@progbits
	.align	128
.text._ZN7cutlass13device_kernelIN5flash11enable_sm90INS1_16FlashAttnBwdSm90INS1_25CollectiveMainloopBwdSm90ILi2ELi2ELi2EN4cute5tupleIJNS5_1CILi1EEES8_S8_EEENS6_IJNS7_ILi64EEENS7_ILi128EEENS7_ILi96EEEEEENS_10bfloat16_tEfNS_4arch4Sm90ELb0ELb1ELb1ELb1ELb0ELb1ELb0ELb0ELi2ELi1ELi2ELi1ELb1EEENS1_21CollectiveEpilogueBwdISD_SE_SG_Li256ELb1ELb0ELi1EEENS1_19SingleTileSchedulerILb1ELb0ELb0ELi128EEEEEEEEEvNT_6ParamsE:
        .type           _ZN7cutlass13device_kernelIN5flash11enable_sm90INS1_16FlashAttnBwdSm90INS1_25CollectiveMainloopBwdSm90ILi2ELi2ELi2EN4cute5tupleIJNS5_1CILi1EEES8_S8_EEENS6_IJNS7_ILi64EEENS7_ILi128EEENS7_ILi96EEEEEENS_10bfloat16_tEfNS_4arch4Sm90ELb0ELb1ELb1ELb1ELb0ELb1ELb0ELb0ELi2ELi1ELi2ELi1ELb1EEENS1_21CollectiveEpilogueBwdISD_SE_SG_Li256ELb1ELb0ELi1EEENS1_19SingleTileSchedulerILb1ELb0ELb0ELi128EEEEEEEEEvNT_6ParamsE,@function
        .size           _ZN7cutlass13device_kernelIN5flash11enable_sm90INS1_16FlashAttnBwdSm90INS1_25CollectiveMainloopBwdSm90ILi2ELi2ELi2EN4cute5tupleIJNS5_1CILi1EEES8_S8_EEENS6_IJNS7_ILi64EEENS7_ILi128EEENS7_ILi96EEEEEENS_10bfloat16_tEfNS_4arch4Sm90ELb0ELb1ELb1ELb1ELb0ELb1ELb0ELb0ELi2ELi1ELi2ELi1ELb1EEENS1_21CollectiveEpilogueBwdISD_SE_SG_Li256ELb1ELb0ELi1EEENS1_19SingleTileSchedulerILb1ELb0ELb0ELi128EEEEEEEEEvNT_6ParamsE,(.L_x_78 - _ZN7cutlass13device_kernelIN5flash11enable_sm90INS1_16FlashAttnBwdSm90INS1_25CollectiveMainloopBwdSm90ILi2ELi2ELi2EN4cute5tupleIJNS5_1CILi1EEES8_S8_EEENS6_IJNS7_ILi64EEENS7_ILi128EEENS7_ILi96EEEEEENS_10bfloat16_tEfNS_4arch4Sm90ELb0ELb1ELb1ELb1ELb0ELb1ELb0ELb0ELi2ELi1ELi2ELi1ELb1EEENS1_21CollectiveEpilogueBwdISD_SE_SG_Li256ELb1ELb0ELi1EEENS1_19SingleTileSchedulerILb1ELb0ELb0ELi128EEEEEEEEEvNT_6ParamsE)
        .other          _ZN7cutlass13device_kernelIN5flash11enable_sm90INS1_16FlashAttnBwdSm90INS1_25CollectiveMainloopBwdSm90ILi2ELi2ELi2EN4cute5tupleIJNS5_1CILi1EEES8_S8_EEENS6_IJNS7_ILi64EEENS7_ILi128EEENS7_ILi96EEEEEENS_10bfloat16_tEfNS_4arch4Sm90ELb0ELb1ELb1ELb1ELb0ELb1ELb0ELb0ELi2ELi1ELi2ELi1ELb1EEENS1_21CollectiveEpilogueBwdISD_SE_SG_Li256ELb1ELb0ELi1EEENS1_19SingleTileSchedulerILb1ELb0ELb0ELi128EEEEEEEEEvNT_6ParamsE,@"STO_CUDA_ENTRY STV_DEFAULT"
_ZN7cutlass13device_kernelIN5flash11enable_sm90INS1_16FlashAttnBwdSm90INS1_25CollectiveMainloopBwdSm90ILi2ELi2ELi2EN4cute5tupleIJNS5_1CILi1EEES8_S8_EEENS6_IJNS7_ILi64EEENS7_ILi128EEENS7_ILi96EEEEEENS_10bfloat16_tEfNS_4arch4Sm90ELb0ELb1ELb1ELb1ELb0ELb1ELb0ELb0ELi2ELi1ELi2ELi1ELb1EEENS1_21CollectiveEpilogueBwdISD_SE_SG_Li256ELb1ELb0ELi1EEENS1_19SingleTileSchedulerILb1ELb0ELb0ELi128EEEEEEEEEvNT_6ParamsE:
[----:B------:R-:W-:Y:S01]  /*0000*/  LDC R1, c[0x0][0x37c] ;  /* 0x0000df00ff017b82 */ /* 0x000fe20000000800 */
[----:B------:R-:W-:Y:S05]  /*0010*/  EXIT ;  /* 0x000000000000794d */ /* 0x000fea0003800000 */
.L_x_12:
        /* <DEDUP_REMOVED lines=14> */
.L_x_78:


//--------------------- .text._ZN7cutlass13device_kernelIN5flash11enable_sm90INS1_16FlashAttnBwdSm90INS1_25CollectiveMainloopBwdSm90ILi2ELi2ELi2EN4cute5tupleIJNS5_1CILi1EEES8_S8_EEENS6_IJNS7_ILi64EEENS7_ILi128EEENS7_ILi96EEEEEENS_10bfloat16_tEfNS_4arch4Sm90ELb0ELb1ELb1ELb1ELb1ELb1ELb0ELb0ELi2ELi1ELi2ELi1ELb1EEENS1_21CollectiveEpilogueBwdISD_SE_SG_Li256ELb1ELb0ELi1EEENS1_19SingleTileSchedulerILb1ELb0ELb0ELi128EEEEEEEEEvNT_6ParamsE --------------------------
	.section	.text._ZN7cutlass13device_kernelIN5flash11enable_sm90INS1_16FlashAttnBwdSm90INS1_25CollectiveMainloopBwdSm90ILi2ELi2ELi2EN4cute5tupleIJNS5_1CILi1EEES8_S8_EEENS6_IJNS7_ILi64EEENS7_ILi128EEENS7_ILi96EEEEEENS_10bfloat16_tEfNS_4arch4Sm90ELb0ELb1ELb1ELb1ELb1ELb1ELb0ELb0ELi2ELi1ELi2ELi1ELb1EEENS1_21CollectiveEpilogueBwdISD_SE_SG_Li256ELb1ELb0ELi1EEENS1_19SingleTileSchedulerILb1ELb0ELb0ELi128EEEEEEEEEvNT_6ParamsE,"ax",@progbits
	.align	128
.text._ZN7cutlass13device_kernelIN5flash11enable_sm90INS1_16FlashAttnBwdSm90INS1_25CollectiveMainloopBwdSm90ILi2ELi2ELi2EN4cute5tupleIJNS5_1CILi1EEES8_S8_EEENS6_IJNS7_ILi64EEENS7_ILi128EEENS7_ILi96EEEEEENS_10bfloat16_tEfNS_4arch4Sm90ELb0ELb1ELb1ELb1ELb1ELb1ELb0ELb0ELi2ELi1ELi2ELi1ELb1EEENS1_21CollectiveEpilogueBwdISD_SE_SG_Li256ELb1ELb0ELi1EEENS1_19SingleTileSchedulerILb1ELb0ELb0ELi128EEEEEEEEEvNT_6ParamsE:
        .type           _ZN7cutlass13device_kernelIN5flash11enable_sm90INS1_16FlashAttnBwdSm90INS1_25CollectiveMainloopBwdSm90ILi2ELi2ELi2EN4cute5tupleIJNS5_1CILi1EEES8_S8_EEENS6_IJNS7_ILi64EEENS7_ILi128EEENS7_ILi96EEEEEENS_10bfloat16_tEfNS_4arch4Sm90ELb0ELb1ELb1ELb1ELb1ELb1ELb0ELb0ELi2ELi1ELi2ELi1ELb1EEENS1_21CollectiveEpilogueBwdISD_SE_SG_Li256ELb1ELb0ELi1EEENS1_19SingleTileSchedulerILb1ELb0ELb0ELi128EEEEEEEEEvNT_6ParamsE,@function
        .size           _ZN7cutlass13device_kernelIN5flash11enable_sm90INS1_16FlashAttnBwdSm90INS1_25CollectiveMainloopBwdSm90ILi2ELi2ELi2EN4cute5tupleIJNS5_1CILi1EEES8_S8_EEENS6_IJNS7_ILi64EEENS7_ILi128EEENS7_ILi96EEEEEENS_10bfloat16_tEfNS_4arch4Sm90ELb0ELb1ELb1ELb1ELb1ELb1ELb0ELb0ELi2ELi1ELi2ELi1ELb1EEENS1_21CollectiveEpilogueBwdISD_SE_SG_Li256ELb1ELb0ELi1EEENS1_19SingleTileSchedulerILb1ELb0ELb0ELi128EEEEEEEEEvNT_6ParamsE,(.L_x_79 - _ZN7cutlass13device_kernelIN5flash11enable_sm90INS1_16FlashAttnBwdSm90INS1_25CollectiveMainloopBwdSm90ILi2ELi2ELi2EN4cute5tupleIJNS5_1CILi1EEES8_S8_EEENS6_IJNS7_ILi64EEENS7_ILi128EEENS7_ILi96EEEEEENS_10bfloat16_tEfNS_4arch4Sm90ELb0ELb1ELb1ELb1ELb1ELb1ELb0ELb0ELi2ELi1ELi2ELi1ELb1EEENS1_21CollectiveEpilogueBwdISD_SE_SG_Li256ELb1ELb0ELi1EEENS1_19SingleTileSchedulerILb1ELb0ELb0ELi128EEEEEEEEEvNT_6ParamsE)
        .other          _ZN7cutlass13device_kernelIN5flash11enable_sm90INS1_16FlashAttnBwdSm90INS1_25CollectiveMainloopBwdSm90ILi2ELi2ELi2EN4cute5tupleIJNS5_1CILi1EEES8_S8_EEENS6_IJNS7_ILi64EEENS7_ILi128EEENS7_ILi96EEEEEENS_10bfloat16_tEfNS_4arch4Sm90ELb0ELb1ELb1ELb1ELb1ELb1ELb0ELb0ELi2ELi1ELi2ELi1ELb1EEENS1_21CollectiveEpilogueBwdISD_SE_SG_Li256ELb1ELb0ELi1EEENS1_19SingleTileSchedulerILb1ELb0ELb0ELi128EEEEEEEEEvNT_6ParamsE,@"STO_CUDA_ENTRY STV_DEFAULT"
_ZN7cutlass13device_kernelIN5flash11enable_sm90INS1_16FlashAttnBwdSm90INS1_25CollectiveMainloopBwdSm90ILi2ELi2ELi2EN4cute5tupleIJNS5_1CILi1EEES8_S8_EEENS6_IJNS7_ILi64EEENS7_ILi128EEENS7_ILi96EEEEEENS_10bfloat16_tEfNS_4arch4Sm90ELb0ELb1ELb1ELb1ELb1ELb1ELb0ELb0ELi2ELi1ELi2ELi1ELb1EEENS1_21CollectiveEpilogueBwdISD_SE_SG_Li256ELb1ELb0ELi1EEENS1_19SingleTileSchedulerILb1ELb0ELb0ELi128EEEEEEEEEvNT_6ParamsE:
[----:B------:R-:W-:Y:S01]  /*0000*/  LDC R1, c[0x0][0x37c] ;  /* 0x0000df00ff017b82 */ /* 0x000fe20000000800 */
[----:B------:R-:W-:Y:S05]  /*0010*/  EXIT ;  /* 0x000000000000794d */ /* 0x000fea0003800000 */
.L_x_13:
        /* <DEDUP_REMOVED lines=14> */
.L_x_79:


//--------------------- .text._ZN7cutlass13device_kernelIN5flash11enable_sm90INS1_16FlashAttnBwdSm90INS1_25CollectiveMainloopBwdSm90ILi2ELi2ELi2EN4cute5tupleIJNS5_1CILi1EEES8_S8_EEENS6_IJNS7_ILi64EEENS7_ILi128EEENS7_ILi96EEEEEENS_10bfloat16_tEfNS_4arch4Sm90ELb0ELb1ELb1ELb1ELb0ELb1ELb0ELb0ELi2ELi1ELi2ELi1ELb1EEENS1_24CollectiveEpilogueBwdGQAISD_fSG_Li256ELb1ELb0EEENS1_19SingleTileSchedulerILb1ELb0ELb0ELi128EEEEEEEEEvNT_6ParamsE --------------------------
	.section	.text._ZN7cutlass13device_kernelIN5flash11enable_sm90INS1_16FlashAttnBwdSm90INS1_25CollectiveMainloopBwdSm90ILi2ELi2ELi2EN4cute5tupleIJNS5_1CILi1EEES8_S8_EEENS6_IJNS7_ILi64EEENS7_ILi128EEENS7_ILi96EEEEEENS_10bfloat16_tEfNS_4arch4Sm90ELb0ELb1ELb1ELb1ELb0ELb1ELb0ELb0ELi2ELi1ELi2ELi1ELb1EEENS1_24CollectiveEpilogueBwdGQAISD_fSG_Li256ELb1ELb0EEENS1_19SingleTileSchedulerILb1ELb0ELb0ELi128EEEEEEEEEvNT_6ParamsE,"ax",@progbits
	.align	128
.text._ZN7cutlass13device_kernelIN5flash11enable_sm90INS1_16FlashAttnBwdSm90INS1_25CollectiveMainloopBwdSm90ILi2ELi2ELi2EN4cute5tupleIJNS5_1CILi1EEES8_S8_EEENS6_IJNS7_ILi64EEENS7_ILi128EEENS7_ILi96EEEEEENS_10bfloat16_tEfNS_4arch4Sm90ELb0ELb1ELb1ELb1ELb0ELb1ELb0ELb0ELi2ELi1ELi2ELi1ELb1EEENS1_24CollectiveEpilogueBwdGQAISD_fSG_Li256ELb1ELb0EEENS1_19SingleTileSchedulerILb1ELb0ELb0ELi128EEEEEEEEEvNT_6ParamsE:
        .type           _ZN7cutlass13device_kernelIN5flash11enable_sm90INS1_16FlashAttnBwdSm90INS1_25CollectiveMainloopBwdSm90ILi2ELi2ELi2EN4cute5tupleIJNS5_1CILi1EEES8_S8_EEENS6_IJNS7_ILi64EEENS7_ILi128EEENS7_ILi96EEEEEENS_10bfloat16_tEfNS_4arch4Sm90ELb0ELb1ELb1ELb1ELb0ELb1ELb0ELb0ELi2ELi1ELi2ELi1ELb1EEENS1_24CollectiveEpilogueBwdGQAISD_fSG_Li256ELb1ELb0EEENS1_19SingleTileSchedulerILb1ELb0ELb0ELi128EEEEEEEEEvNT_6ParamsE,@function
        .size           _ZN7cutlass13device_kernelIN5flash11enable_sm90INS1_16FlashAttnBwdSm90INS1_25CollectiveMainloopBwdSm90ILi2ELi2ELi2EN4cute5tupleIJNS5_1CILi1EEES8_S8_EEENS6_IJNS7_ILi64EEENS7_ILi128EEENS7_ILi96EEEEEENS_10bfloat16_tEfNS_4arch4Sm90ELb0ELb1ELb1ELb1ELb0ELb1ELb0ELb0ELi2ELi1ELi2ELi1ELb1EEENS1_24CollectiveEpilogueBwdGQAISD_fSG_Li256ELb1ELb0EEENS1_19SingleTileSchedulerILb1ELb0ELb0ELi128EEEEEEEEEvNT_6ParamsE,(.L_x_80 - _ZN7cutlass13device_kernelIN5flash11enable_sm90INS1_16FlashAttnBwdSm90INS1_25CollectiveMainloopBwdSm90ILi2ELi2ELi2EN4cute5tupleIJNS5_1CILi1EEES8_S8_EEENS6_IJNS7_ILi64EEENS7_ILi128EEENS7_ILi96EEEEEENS_10bfloat16_tEfNS_4arch4Sm90ELb0ELb1ELb1ELb1ELb0ELb1ELb0ELb0ELi2ELi1ELi2ELi1ELb1EEENS1_24CollectiveEpilogueBwdGQAISD_fSG_Li256ELb1ELb0EEENS1_19SingleTileSchedulerILb1ELb0ELb0ELi128EEEEEEEEEvNT_6ParamsE)
        .other          _ZN7cutlass13device_kernelIN5flash11enable_sm90INS1_16FlashAttnBwdSm90INS1_25CollectiveMainloopBwdSm90ILi2ELi2ELi2EN4cute5tupleIJNS5_1CILi1EEES8_S8_EEENS6_IJNS7_ILi64EEENS7_ILi128EEENS7_ILi96EEEEEENS_10bfloat16_tEfNS_4arch4Sm90ELb0ELb1ELb1ELb1ELb0ELb1ELb0ELb0ELi2ELi1ELi2ELi1ELb1EEENS1_24CollectiveEpilogueBwdGQAISD_fSG_Li256ELb1ELb0EEENS1_19SingleTileSchedulerILb1ELb0ELb0ELi128EEEEEEEEEvNT_6ParamsE,@"STO_CUDA_ENTRY STV_DEFAULT"
_ZN7cutlass13device_kernelIN5flash11enable_sm90INS1_16FlashAttnBwdSm90INS1_25CollectiveMainloopBwdSm90ILi2ELi2ELi2EN4cute5tupleIJNS5_1CILi1EEES8_S8_EEENS6_IJNS7_ILi64EEENS7_ILi128EEENS7_ILi96EEEEEENS_10bfloat16_tEfNS_4arch4Sm90ELb0ELb1ELb1ELb1ELb0ELb1ELb0ELb0ELi2ELi1ELi2ELi1ELb1EEENS1_24CollectiveEpilogueBwdGQAISD_fSG_Li256ELb1ELb0EEENS1_19SingleTileSchedulerILb1ELb0ELb0ELi128EEEEEEEEEvNT_6ParamsE:
[----:B------:R-:W-:Y:S01]  /*0000*/  LDC R1, c[0x0][0x37c] ;  /* 0x0000df00ff017b82 */ /* 0x000fe20000000800 */
[----:B------:R-:W-:Y:S05]  /*0010*/  EXIT ;  /* 0x000000000000794d */ /* 0x000fea0003800000 */
.L_x_14:
        /* <DEDUP_REMOVED lines=14> */
.L_x_80:


//--------------------- .text._ZN7cutlass13device_kernelIN5flash11enable_sm90INS1_16FlashAttnBwdSm90INS1_25CollectiveMainloopBwdSm90ILi2ELi2ELi2EN4cute5tupleIJNS5_1CILi1EEES8_S8_EEENS6_IJNS7_ILi64EEENS7_ILi128EEENS7_ILi96EEEEEENS_10bfloat16_tEfNS_4arch4Sm90ELb0ELb1ELb1ELb1ELb1ELb1ELb0ELb0ELi2ELi1ELi2ELi1ELb1EEENS1_24CollectiveEpilogueBwdGQAISD_fSG_Li256ELb1ELb1EEENS1_19SingleTileSchedulerILb1ELb0ELb0ELi128EEEEEEEEEvNT_6ParamsE --------------------------
	.section	.text._ZN7cutlass13device_kernelIN5flash11enable_sm90INS1_16FlashAttnBwdSm90INS1_25CollectiveMainloopBwdSm90ILi2ELi2ELi2EN4cute5tupleIJNS5_1CILi1EEES8_S8_EEENS6_IJNS7_ILi64EEENS7_ILi128EEENS7_ILi96EEEEEENS_10bfloat16_tEfNS_4arch4Sm90ELb0ELb1ELb1ELb1ELb1ELb1ELb0ELb0ELi2ELi1ELi2ELi1ELb1EEENS1_24CollectiveEpilogueBwdGQAISD_fSG_Li256ELb1ELb1EEENS1_19SingleTileSchedulerILb1ELb0ELb0ELi128EEEEEEEEEvNT_6ParamsE,"ax",@progbits
	.align	128
.text._ZN7cutlass13device_kernelIN5flash11enable_sm90INS1_16FlashAttnBwdSm90INS1_25CollectiveMainloopBwdSm90ILi2ELi2ELi2EN4cute5tupleIJNS5_1CILi1EEES8_S8_EEENS6_IJNS7_ILi64EEENS7_ILi128EEENS7_ILi96EEEEEENS_10bfloat16_tEfNS_4arch4Sm90ELb0ELb1ELb1ELb1ELb1ELb1ELb0ELb0ELi2ELi1ELi2ELi1ELb1EEENS1_24CollectiveEpilogueBwdGQAISD_fSG_Li256ELb1ELb1EEENS1_19SingleTileSchedulerILb1ELb0ELb0ELi128EEEEEEEEEvNT_6ParamsE:
        .type           _ZN7cutlass13device_kernelIN5flash11enable_sm90INS1_16FlashAttnBwdSm90INS1_25CollectiveMainloopBwdSm90ILi2ELi2ELi2EN4cute5tupleIJNS5_1CILi1EEES8_S8_EEENS6_IJNS7_ILi64EEENS7_ILi128EEENS7_ILi96EEEEEENS_10bfloat16_tEfNS_4arch4Sm90ELb0ELb1ELb1ELb1ELb1ELb1ELb0ELb0ELi2ELi1ELi2ELi1ELb1EEENS1_24CollectiveEpilogueBwdGQAISD_fSG_Li256ELb1ELb1EEENS1_19SingleTileSchedulerILb1ELb0ELb0ELi128EEEEEEEEEvNT_6ParamsE,@function
        .size           _ZN7cutlass13device_kernelIN5flash11enable_sm90INS1_16FlashAttnBwdSm90INS1_25CollectiveMainloopBwdSm90ILi2ELi2ELi2EN4cute5tupleIJNS5_1CILi1EEES8_S8_EEENS6_IJNS7_ILi64EEENS7_ILi128EEENS7_ILi96EEEEEENS_10bfloat16_tEfNS_4arch4Sm90ELb0ELb1ELb1ELb1ELb1ELb1ELb0ELb0ELi2ELi1ELi2ELi1ELb1EEENS1_24CollectiveEpilogueBwdGQAISD_fSG_Li256ELb1ELb1EEENS1_19SingleTileSchedulerILb1ELb0ELb0ELi128EEEEEEEEEvNT_6ParamsE,(.L_x_81 - _ZN7cutlass13device_kernelIN5flash11enable_sm90INS1_16FlashAttnBwdSm90INS1_25CollectiveMainloopBwdSm90ILi2ELi2ELi2EN4cute5tupleIJNS5_1CILi1EEES8_S8_EEENS6_IJNS7_ILi64EEENS7_ILi128EEENS7_ILi96EEEEEENS_10bfloat16_tEfNS_4arch4Sm90ELb0ELb1ELb1ELb1ELb1ELb1ELb0ELb0ELi2ELi1ELi2ELi1ELb1EEENS1_24CollectiveEpilogueBwdGQAISD_fSG_Li256ELb1ELb1EEENS1_19SingleTileSchedulerILb1ELb0ELb0ELi128EEEEEEEEEvNT_6ParamsE)
        .other          _ZN7cutlass13device_kernelIN5flash11enable_sm90INS1_16FlashAttnBwdSm90INS1_25CollectiveMainloopBwdSm90ILi2ELi2ELi2EN4cute5tupleIJNS5_1CILi1EEES8_S8_EEENS6_IJNS7_ILi64EEENS7_ILi128EEENS7_ILi96EEEEEENS_10bfloat16_tEfNS_4arch4Sm90ELb0ELb1ELb1ELb1ELb1ELb1ELb0ELb0ELi2ELi1ELi2ELi1ELb1EEENS1_24CollectiveEpilogueBwdGQAISD_fSG_Li256ELb1ELb1EEENS1_19SingleTileSchedulerILb1ELb0ELb0ELi128EEEEEEEEEvNT_6ParamsE,@"STO_CUDA_ENTRY STV_DEFAULT"
_ZN7cutlass13device_kernelIN5flash11enable_sm90INS1_16FlashAttnBwdSm90INS1_25CollectiveMainloopBwdSm90ILi2ELi2ELi2EN4cute5tupleIJNS5_1CILi1EEES8_S8_EEENS6_IJNS7_ILi64EEENS7_ILi128EEENS7_ILi96EEEEEENS_10bfloat16_tEfNS_4arch4Sm90ELb0ELb1ELb1ELb1ELb1ELb1ELb0ELb0ELi2ELi1ELi2ELi1ELb1EEENS1_24CollectiveEpilogueBwdGQAISD_fSG_Li256ELb1ELb1EEENS1_19SingleTileSchedulerILb1ELb0ELb0ELi128EEEEEEEEEvNT_6ParamsE:
[----:B------:R-:W-:Y:S01]  /*0000*/  LDC R1, c[0x0][0x37c] ;  /* 0x0000df00ff017b82 */ /* 0x000fe20000000800 */
[----:B------:R-:W-:Y:S05]  /*0010*/  EXIT ;  /* 0x000000000000794d */ /* 0x000fea0003800000 */
.L_x_15:
        /* <DEDUP_REMOVED lines=14> */
.L_x_81:


//--------------------- .text._ZN7cutlass13device_kernelIN5flash11enable_sm90INS1_16FlashAttnBwdSm90INS1_25CollectiveMainloopBwdSm90ILi2ELi2ELi2EN4cute5tupleIJNS5_1CILi1EEES8_S8_EEENS6_IJNS7_ILi64EEENS7_ILi128EEENS7_ILi96EEEEEENS_10bfloat16_tEfNS_4arch4Sm90ELb1ELb0ELb1ELb0ELb0ELb1ELb0ELb0ELi2ELi1ELi2ELi1ELb1EEENS1_21CollectiveEpilogueBwdISD_SE_SG_Li256ELb0ELb0ELi1EEENS1_25SingleTileBwdLPTSchedulerILb0ELi128ELb0EEEEEEEEEvNT_6ParamsE --------------------------
	.section	.text._ZN7cutlass13device_kernelIN5flash11enable_sm90INS1_16FlashAttnBwdSm90INS1_25CollectiveMainloopBwdSm90ILi2ELi2ELi2EN4cute5tupleIJNS5_1CILi1EEES8_S8_EEENS6_IJNS7_ILi64EEENS7_ILi128EEENS7_ILi96EEEEEENS_10bfloat16_tEfNS_4arch4Sm90ELb1ELb0ELb1ELb0ELb0ELb1ELb0ELb0ELi2ELi1ELi2ELi1ELb1EEENS1_21CollectiveEpilogueBwdISD_SE_SG_Li256ELb0ELb0ELi1EEENS1_25SingleTileBwdLPTSchedulerILb0ELi128ELb0EEEEEEEEEvNT_6ParamsE,"ax",@progbits
	.align	128
.text._ZN7cutlass13device_kernelIN5flash11enable_sm90INS1_16FlashAttnBwdSm90INS1_25CollectiveMainloopBwdSm90ILi2ELi2ELi2EN4cute5tupleIJNS5_1CILi1EEES8_S8_EEENS6_IJNS7_ILi64EEENS7_ILi128EEENS7_ILi96EEEEEENS_10bfloat16_tEfNS_4arch4Sm90ELb1ELb0ELb1ELb0ELb0ELb1ELb0ELb0ELi2ELi1ELi2ELi1ELb1EEENS1_21CollectiveEpilogueBwdISD_SE_SG_Li256ELb0ELb0ELi1EEENS1_25SingleTileBwdLPTSchedulerILb0ELi128ELb0EEEEEEEEEvNT_6ParamsE:
        .type           _ZN7cutlass13device_kernelIN5flash11enable_sm90INS1_16FlashAttnBwdSm90INS1_25CollectiveMainloopBwdSm90ILi2ELi2ELi2EN4cute5tupleIJNS5_1CILi1EEES8_S8_EEENS6_IJNS7_ILi64EEENS7_ILi128EEENS7_ILi96EEEEEENS_10bfloat16_tEfNS_4arch4Sm90ELb1ELb0ELb1ELb0ELb0ELb1ELb0ELb0ELi2ELi1ELi2ELi1ELb1EEENS1_21CollectiveEpilogueBwdISD_SE_SG_Li256ELb0ELb0ELi1EEENS1_25SingleTileBwdLPTSchedulerILb0ELi128ELb0EEEEEEEEEvNT_6ParamsE,@function
        .size           _ZN7cutlass13device_kernelIN5flash11enable_sm90INS1_16FlashAttnBwdSm90INS1_25CollectiveMainloopBwdSm90ILi2ELi2ELi2EN4cute5tupleIJNS5_1CILi1EEES8_S8_EEENS6_IJNS7_ILi64EEENS7_ILi128EEENS7_ILi96EEEEEENS_10bfloat16_tEfNS_4arch4Sm90ELb1ELb0ELb1ELb0ELb0ELb1ELb0ELb0ELi2ELi1ELi2ELi1ELb1EEENS1_21CollectiveEpilogueBwdISD_SE_SG_Li256ELb0ELb0ELi1EEENS1_25SingleTileBwdLPTSchedulerILb0ELi128ELb0EEEEEEEEEvNT_6ParamsE,(.L_x_82 - _ZN7cutlass13device_kernelIN5flash11enable_sm90INS1_16FlashAttnBwdSm90INS1_25CollectiveMainloopBwdSm90ILi2ELi2ELi2EN4cute5tupleIJNS5_1CILi1EEES8_S8_EEENS6_IJNS7_ILi64EEENS7_ILi128EEENS7_ILi96EEEEEENS_10bfloat16_tEfNS_4arch4Sm90ELb1ELb0ELb1ELb0ELb0ELb1ELb0ELb0ELi2ELi1ELi2ELi1ELb1EEENS1_21CollectiveEpilogueBwdISD_SE_SG_Li256ELb0ELb0ELi1EEENS1_25SingleTileBwdLPTSchedulerILb0ELi128ELb0EEEEEEEEEvNT_6ParamsE)
        .other          _ZN7cutlass13device_kernelIN5flash11enable_sm90INS1_16FlashAttnBwdSm90INS1_25CollectiveMainloopBwdSm90ILi2ELi2ELi2EN4cute5tupleIJNS5_1CILi1EEES8_S8_EEENS6_IJNS7_ILi64EEENS7_ILi128EEENS7_ILi96EEEEEENS_10bfloat16_tEfNS_4arch4Sm90ELb1ELb0ELb1ELb0ELb0ELb1ELb0ELb0ELi2ELi1ELi2ELi1ELb1EEENS1_21CollectiveEpilogueBwdISD_SE_SG_Li256ELb0ELb0ELi1EEENS1_25SingleTileBwdLPTSchedulerILb0ELi128ELb0EEEEEEEEEvNT_6ParamsE,@"STO_CUDA_ENTRY STV_DEFAULT"
_ZN7cutlass13device_kernelIN5flash11enable_sm90INS1_16FlashAttnBwdSm90INS1_25CollectiveMainloopBwdSm90ILi2ELi2ELi2EN4cute5tupleIJNS5_1CILi1EEES8_S8_EEENS6_IJNS7_ILi64EEENS7_ILi128EEENS7_ILi96EEEEEENS_10bfloat16_tEfNS_4arch4Sm90ELb1ELb0ELb1ELb0ELb0ELb1ELb0ELb0ELi2ELi1ELi2ELi1ELb1EEENS1_21CollectiveEpilogueBwdISD_SE_SG_Li256ELb0ELb0ELi1EEENS1_25SingleTileBwdLPTSchedulerILb0ELi128ELb0EEEEEEEEEvNT_6ParamsE:
[----:B------:R-:W-:Y:S01]  /*0000*/  LDC R1, c[0x0][0x37c] ;  /* 0x0000df00ff017b82 */ /* 0x000fe20000000800 */
[----:B------:R-:W-:Y:S05]  /*0010*/  EXIT ;  /* 0x000000000000794d */ /* 0x000fea0003800000 */
.L_x_16:
        /* <DEDUP_REMOVED lines=14> */
.L_x_82:


//--------------------- .text._ZN7cutlass13device_kernelIN5flash11enable_sm90INS1_16FlashAttnBwdSm90INS1_25CollectiveMainloopBwdSm90ILi2ELi2ELi2EN4cute5tupleIJNS5_1CILi1EEES8_S8_EEENS6_IJNS7_ILi64EEENS7_ILi128EEENS7_ILi96EEEEEENS_10bfloat16_tEfNS_4arch4Sm90ELb1ELb0ELb1ELb0ELb1ELb1ELb0ELb0ELi2ELi1ELi2ELi1ELb1EEENS1_21CollectiveEpilogueBwdISD_SE_SG_Li256ELb0ELb0ELi1EEENS1_25SingleTileBwdLPTSchedulerILb0ELi128ELb1EEEEEEEEEvNT_6ParamsE --------------------------
	.section	.text._ZN7cutlass13device_kernelIN5flash11enable_sm90INS1_16FlashAttnBwdSm90INS1_25CollectiveMainloopBwdSm90ILi2ELi2ELi2EN4cute5tupleIJNS5_1CILi1EEES8_S8_EEENS6_IJNS7_ILi64EEENS7_ILi128EEENS7_ILi96EEEEEENS_10bfloat16_tEfNS_4arch4Sm90ELb1ELb0ELb1ELb0ELb1ELb1ELb0ELb0ELi2ELi1ELi2ELi1ELb1EEENS1_21CollectiveEpilogueBwdISD_SE_SG_Li256ELb0ELb0ELi1EEENS1_25SingleTileBwdLPTSchedulerILb0ELi128ELb1EEEEEEEEEvNT_6ParamsE,"ax",@progbits
	.align	128
.text._ZN7cutlass13device_kernelIN5flash11enable_sm90INS1_16FlashAttnBwdSm90INS1_25CollectiveMainloopBwdSm90ILi2ELi2ELi2EN4cute5tupleIJNS5_1CILi1EEES8_S8_EEENS6_IJNS7_ILi64EEENS7_ILi128EEENS7_ILi96EEEEEENS_10bfloat16_tEfNS_4arch4Sm90ELb1ELb0ELb1ELb0ELb1ELb1ELb0ELb0ELi2ELi1ELi2ELi1ELb1EEENS1_21CollectiveEpilogueBwdISD_SE_SG_Li256ELb0ELb0ELi1EEENS1_25SingleTileBwdLPTSchedulerILb0ELi128ELb1EEEEEEEEEvNT_6ParamsE:
        .type           _ZN7cutlass13device_kernelIN5flash11enable_sm90INS1_16FlashAttnBwdSm90INS1_25CollectiveMainloopBwdSm90ILi2ELi2ELi2EN4cute5tupleIJNS5_1CILi1EEES8_S8_EEENS6_IJNS7_ILi64EEENS7_ILi128EEENS7_ILi96EEEEEENS_10bfloat16_tEfNS_4arch4Sm90ELb1ELb0ELb1ELb0ELb1ELb1ELb0ELb0ELi2ELi1ELi2ELi1ELb1EEENS1_21CollectiveEpilogueBwdISD_SE_SG_Li256ELb0ELb0ELi1EEENS1_25SingleTileBwdLPTSchedulerILb0ELi128ELb1EEEEEEEEEvNT_6ParamsE,@function
        .size           _ZN7cutlass13device_kernelIN5flash11enable_sm90INS1_16FlashAttnBwdSm90INS1_25CollectiveMainloopBwdSm90ILi2ELi2ELi2EN4cute5tupleIJNS5_1CILi1EEES8_S8_EEENS6_IJNS7_ILi64EEENS7_ILi128EEENS7_ILi96EEEEEENS_10bfloat16_tEfNS_4arch4Sm90ELb1ELb0ELb1ELb0ELb1ELb1ELb0ELb0ELi2ELi1ELi2ELi1ELb1EEENS1_21CollectiveEpilogueBwdISD_SE_SG_Li256ELb0ELb0ELi1EEENS1_25SingleTileBwdLPTSchedulerILb0ELi128ELb1EEEEEEEEEvNT_6ParamsE,(.L_x_83 - _ZN7cutlass13device_kernelIN5flash11enable_sm90INS1_16FlashAttnBwdSm90INS1_25CollectiveMainloopBwdSm90ILi2ELi2ELi2EN4cute5tupleIJNS5_1CILi1EEES8_S8_EEENS6_IJNS7_ILi64EEENS7_ILi128EEENS7_ILi96EEEEEENS_10bfloat16_tEfNS_4arch4Sm90ELb1ELb0ELb1ELb0ELb1ELb1ELb0ELb0ELi2ELi1ELi2ELi1ELb1EEENS1_21CollectiveEpilogueBwdISD_SE_SG_Li256ELb0ELb0ELi1EEENS1_25SingleTileBwdLPTSchedulerILb0ELi128ELb1EEEEEEEEEvNT_6ParamsE)
        .other          _ZN7cutlass13device_kernelIN5flash11enable_sm90INS1_16FlashAttnBwdSm90INS1_25CollectiveMainloopBwdSm90ILi2ELi2ELi2EN4cute5tupleIJNS5_1CILi1EEES8_S8_EEENS6_IJNS7_ILi64EEENS7_ILi128EEENS7_ILi96EEEEEENS_10bfloat16_tEfNS_4arch4Sm90ELb1ELb0ELb1ELb0ELb1ELb1ELb0ELb0ELi2ELi1ELi2ELi1ELb1EEENS1_21CollectiveEpilogueBwdISD_SE_SG_Li256ELb0ELb0ELi1EEENS1_25SingleTileBwdLPTSchedulerILb0ELi128ELb1EEEEEEEEEvNT_6ParamsE,@"STO_CUDA_ENTRY STV_DEFAULT"
_ZN7cutlass13device_kernelIN5flash11enable_sm90INS1_16FlashAttnBwdSm90INS1_25CollectiveMainloopBwdSm90ILi2ELi2ELi2EN4cute5tupleIJNS5_1CILi1EEES8_S8_EEENS6_IJNS7_ILi64EEENS7_ILi128EEENS7_ILi96EEEEEENS_10bfloat16_tEfNS_4arch4Sm90ELb1ELb0ELb1ELb0ELb1ELb1ELb0ELb0ELi2ELi1ELi2ELi1ELb1EEENS1_21CollectiveEpilogueBwdISD_SE_SG_Li256ELb0ELb0ELi1EEENS1_25SingleTileBwdLPTSchedulerILb0ELi128ELb1EEEEEEEEEvNT_6ParamsE:
[----:B------:R-:W-:Y:S01]  /*0000*/  LDC R1, c[0x0][0x37c] ;  /* 0x0000df00ff017b82 */ /* 0x000fe20000000800 */
[----:B------:R-:W-:Y:S05]  /*0010*/  EXIT ;  /* 0x000000000000794d */ /* 0x000fea0003800000 */
.L_x_17:
        /* <DEDUP_REMOVED lines=14> */
.L_x_83:


//--------------------- .text._ZN7cutlass13device_kernelIN5flash11enable_sm90INS1_16FlashAttnBwdSm90INS1_25CollectiveMainloopBwdSm90ILi2ELi2ELi2EN4cute5tupleIJNS5_1CILi1EEES8_S8_EEENS6_IJNS7_ILi64EEENS7_ILi128EEENS7_ILi96EEEEEENS_10bfloat16_tEfNS_4arch4Sm90ELb1ELb0ELb1ELb0ELb0ELb1ELb0ELb0ELi2ELi1ELi2ELi1ELb1EEENS1_24CollectiveEpilogueBwdGQAISD_fSG_Li256ELb0ELb0EEENS1_25SingleTileBwdLPTSchedulerILb0ELi128ELb0EEEEEEEEEvNT_6ParamsE --------------------------
	.section	.text._ZN7cutlass13device_kernelIN5flash11enable_sm90INS1_16FlashAttnBwdSm90INS1_25CollectiveMainloopBwdSm90ILi2ELi2ELi2EN4cute5tupleIJNS5_1CILi1EEES8_S8_EEENS6_IJNS7_ILi64EEENS7_ILi128EEENS7_ILi96EEEEEENS_10bfloat16_tEfNS_4arch4Sm90ELb1ELb0ELb1ELb0ELb0ELb1ELb0ELb0ELi2ELi1ELi2ELi1ELb1EEENS1_24CollectiveEpilogueBwdGQAISD_fSG_Li256ELb0ELb0EEENS1_25SingleTileBwdLPTSchedulerILb0ELi128ELb0EEEEEEEEEvNT_6ParamsE,"ax",@progbits
	.align	128
.text._ZN7cutlass13device_kernelIN5flash11enable_sm90INS1_16FlashAttnBwdSm90INS1_25CollectiveMainloopBwdSm90ILi2ELi2ELi2EN4cute5tupleIJNS5_1CILi1EEES8_S8_EEENS6_IJNS7_ILi64EEENS7_ILi128EEENS7_ILi96EEEEEENS_10bfloat16_tEfNS_4arch4Sm90ELb1ELb0ELb1ELb0ELb0ELb1ELb0ELb0ELi2ELi1ELi2ELi1ELb1EEENS1_24CollectiveEpilogueBwdGQAISD_fSG_Li256ELb0ELb0EEENS1_25SingleTileBwdLPTSchedulerILb0ELi128ELb0EEEEEEEEEvNT_6ParamsE:
        .type           _ZN7cutlass13device_kernelIN5flash11enable_sm90INS1_16FlashAttnBwdSm90INS1_25CollectiveMainloopBwdSm90ILi2ELi2ELi2EN4cute5tupleIJNS5_1CILi1EEES8_S8_EEENS6_IJNS7_ILi64EEENS7_ILi128EEENS7_ILi96EEEEEENS_10bfloat16_tEfNS_4arch4Sm90ELb1ELb0ELb1ELb0ELb0ELb1ELb0ELb0ELi2ELi1ELi2ELi1ELb1EEENS1_24CollectiveEpilogueBwdGQAISD_fSG_Li256ELb0ELb0EEENS1_25SingleTileBwdLPTSchedulerILb0ELi128ELb0EEEEEEEEEvNT_6ParamsE,@function
        .size           _ZN7cutlass13device_kernelIN5flash11enable_sm90INS1_16FlashAttnBwdSm90INS1_25CollectiveMainloopBwdSm90ILi2ELi2ELi2EN4cute5tupleIJNS5_1CILi1EEES8_S8_EEENS6_IJNS7_ILi64EEENS7_ILi128EEENS7_ILi96EEEEEENS_10bfloat16_tEfNS_4arch4Sm90ELb1ELb0ELb1ELb0ELb0ELb1ELb0ELb0ELi2ELi1ELi2ELi1ELb1EEENS1_24CollectiveEpilogueBwdGQAISD_fSG_Li256ELb0ELb0EEENS1_25SingleTileBwdLPTSchedulerILb0ELi128ELb0EEEEEEEEEvNT_6ParamsE,(.L_x_84 - _ZN7cutlass13device_kernelIN5flash11enable_sm90INS1_16FlashAttnBwdSm90INS1_25CollectiveMainloopBwdSm90ILi2ELi2ELi2EN4cute5tupleIJNS5_1CILi1EEES8_S8_EEENS6_IJNS7_ILi64EEENS7_ILi128EEENS7_ILi96EEEEEENS_10bfloat16_tEfNS_4arch4Sm90ELb1ELb0ELb1ELb0ELb0ELb1ELb0ELb0ELi2ELi1ELi2ELi1ELb1EEENS1_24CollectiveEpilogueBwdGQAISD_fSG_Li256ELb0ELb0EEENS1_25SingleTileBwdLPTSchedulerILb0ELi128ELb0EEEEEEEEEvNT_6ParamsE)
        .other          _ZN7cutlass13device_kernelIN5flash11enable_sm90INS1_16FlashAttnBwdSm90INS1_25CollectiveMainloopBwdSm90ILi2ELi2ELi2EN4cute5tupleIJNS5_1CILi1EEES8_S8_EEENS6_IJNS7_ILi64EEENS7_ILi128EEENS7_ILi96EEEEEENS_10bfloat16_tEfNS_4arch4Sm90ELb1ELb0ELb1ELb0ELb0ELb1ELb0ELb0ELi2ELi1ELi2ELi1ELb1EEENS1_24CollectiveEpilogueBwdGQAISD_fSG_Li256ELb0ELb0EEENS1_25SingleTileBwdLPTSchedulerILb0ELi128ELb0EEEEEEEEEvNT_6ParamsE,@"STO_CUDA_ENTRY STV_DEFAULT"
_ZN7cutlass13device_kernelIN5flash11enable_sm90INS1_16FlashAttnBwdSm90INS1_25CollectiveMainloopBwdSm90ILi2ELi2ELi2EN4cute5tupleIJNS5_1CILi1EEES8_S8_EEENS6_IJNS7_ILi64EEENS7_ILi128EEENS7_ILi96EEEEEENS_10bfloat16_tEfNS_4arch4Sm90ELb1ELb0ELb1ELb0ELb0ELb1ELb0ELb0ELi2ELi1ELi2ELi1ELb1EEENS1_24CollectiveEpilogueBwdGQAISD_fSG_Li256ELb0ELb0EEENS1_25SingleTileBwdLPTSchedulerILb0ELi128ELb0EEEEEEEEEvNT_6ParamsE:
[----:B------:R-:W-:Y:S01]  /*0000*/  LDC R1, c[0x0][0x37c] ;  /* 0x0000df00ff017b82 */ /* 0x000fe20000000800 */
[----:B------:R-:W-:Y:S05]  /*0010*/  EXIT ;  /* 0x000000000000794d */ /* 0x000fea0003800000 */
.L_x_18:
        /* <DEDUP_REMOVED lines=14> */
.L_x_84:


//--------------------- .text._ZN7cutlass13device_kernelIN5flash11enable_sm90INS1_16FlashAttnBwdSm90INS1_25CollectiveMainloopBwdSm90ILi2ELi2ELi2EN4cute5tupleIJNS5_1CILi1EEES8_S8_EEENS6_IJNS7_ILi64EEENS7_ILi128EEENS7_ILi96EEEEEENS_10bfloat16_tEfNS_4arch4Sm90ELb1ELb0ELb1ELb0ELb1ELb1ELb0ELb0ELi2ELi1ELi2ELi1ELb1EEENS1_24CollectiveEpilogueBwdGQAISD_fSG_Li256ELb0ELb1EEENS1_25SingleTileBwdLPTSchedulerILb0ELi128ELb1EEEEEEEEEvNT_6ParamsE --------------------------
	.section	.text._ZN7cutlass13device_kernelIN5flash11enable_sm90INS1_16FlashAttnBwdSm90INS1_25CollectiveMainloopBwdSm90ILi2ELi2ELi2EN4cute5tupleIJNS5_1CILi1EEES8_S8_EEENS6_IJNS7_ILi64EEENS7_ILi128EEENS7_ILi96EEEEEENS_10bfloat16_tEfNS_4arch4Sm90ELb1ELb0ELb1ELb0ELb1ELb1ELb0ELb0ELi2ELi1ELi2ELi1ELb1EEENS1_24CollectiveEpilogueBwdGQAISD_fSG_Li256ELb0ELb1EEENS1_25SingleTileBwdLPTSchedulerILb0ELi128ELb1EEEEEEEEEvNT_6ParamsE,"ax",@progbits
	.align	128
.text._ZN7cutlass13device_kernelIN5flash11enable_sm90INS1_16FlashAttnBwdSm90INS1_25CollectiveMainloopBwdSm90ILi2ELi2ELi2EN4cute5tupleIJNS5_1CILi1EEES8_S8_EEENS6_IJNS7_ILi64EEENS7_ILi128EEENS7_ILi96EEEEEENS_10bfloat16_tEfNS_4arch4Sm90ELb1ELb0ELb1ELb0ELb1ELb1ELb0ELb0ELi2ELi1ELi2ELi1ELb1EEENS1_24CollectiveEpilogueBwdGQAISD_fSG_Li256ELb0ELb1EEENS1_25SingleTileBwdLPTSchedulerILb0ELi128ELb1EEEEEEEEEvNT_6ParamsE:
        .type           _ZN7cutlass13device_kernelIN5flash11enable_sm90INS1_16FlashAttnBwdSm90INS1_25CollectiveMainloopBwdSm90ILi2ELi2ELi2EN4cute5tupleIJNS5_1CILi1EEES8_S8_EEENS6_IJNS7_ILi64EEENS7_ILi128EEENS7_ILi96EEEEEENS_10bfloat16_tEfNS_4arch4Sm90ELb1ELb0ELb1ELb0ELb1ELb1ELb0ELb0ELi2ELi1ELi2ELi1ELb1EEENS1_24CollectiveEpilogueBwdGQAISD_fSG_Li256ELb0ELb1EEENS1_25SingleTileBwdLPTSchedulerILb0ELi128ELb1EEEEEEEEEvNT_6ParamsE,@function
        .size           _ZN7cutlass13device_kernelIN5flash11enable_sm90INS1_16FlashAttnBwdSm90INS1_25CollectiveMainloopBwdSm90ILi2ELi2ELi2EN4cute5tupleIJNS5_1CILi1EEES8_S8_EEENS6_IJNS7_ILi64EEENS7_ILi128EEENS7_ILi96EEEEEENS_10bfloat16_tEfNS_4arch4Sm90ELb1ELb0ELb1ELb0ELb1ELb1ELb0ELb0ELi2ELi1ELi2ELi1ELb1EEENS1_24CollectiveEpilogueBwdGQAISD_fSG_Li256ELb0ELb1EEENS1_25SingleTileBwdLPTSchedulerILb0ELi128ELb1EEEEEEEEEvNT_6ParamsE,(.L_x_85 - _ZN7cutlass13device_kernelIN5flash11enable_sm90INS1_16FlashAttnBwdSm90INS1_25CollectiveMainloopBwdSm90ILi2ELi2ELi2EN4cute5tupleIJNS5_1CILi1EEES8_S8_EEENS6_IJNS7_ILi64EEENS7_ILi128EEENS7_ILi96EEEEEENS_10bfloat16_tEfNS_4arch4Sm90ELb1ELb0ELb1ELb0ELb1ELb1ELb0ELb0ELi2ELi1ELi2ELi1ELb1EEENS1_24CollectiveEpilogueBwdGQAISD_fSG_Li256ELb0ELb1EEENS1_25SingleTileBwdLPTSchedulerILb0ELi128ELb1EEEEEEEEEvNT_6ParamsE)
        .other          _ZN7cutlass13device_kernelIN5flash11enable_sm90INS1_16FlashAttnBwdSm90INS1_25CollectiveMainloopBwdSm90ILi2ELi2ELi2EN4cute5tupleIJNS5_1CILi1EEES8_S8_EEENS6_IJNS7_ILi64EEENS7_ILi128EEENS7_ILi96EEEEEENS_10bfloat16_tEfNS_4arch4Sm90ELb1ELb0ELb1ELb0ELb1ELb1ELb0ELb0ELi2ELi1ELi2ELi1ELb1EEENS1_24CollectiveEpilogueBwdGQAISD_fSG_Li256ELb0ELb1EEENS1_25SingleTileBwdLPTSchedulerILb0ELi128ELb1EEEEEEEEEvNT_6ParamsE,@"STO_CUDA_ENTRY STV_DEFAULT"
_ZN7cutlass13device_kernelIN5flash11enable_sm90INS1_16FlashAttnBwdSm90INS1_25CollectiveMainloopBwdSm90ILi2ELi2ELi2EN4cute5tupleIJNS5_1CILi1EEES8_S8_EEENS6_IJNS7_ILi64EEENS7_ILi128EEENS7_ILi96EEEEEENS_10bfloat16_tEfNS_4arch4Sm90ELb1ELb0ELb1ELb0ELb1ELb1ELb0ELb0ELi2ELi1ELi2ELi1ELb1EEENS1_24CollectiveEpilogueBwdGQAISD_fSG_Li256ELb0ELb1EEENS1_25SingleTileBwdLPTSchedulerILb0ELi128ELb1EEEEEEEEEvNT_6ParamsE:
[----:B------:R-:W-:Y:S01]  /*0000*/  LDC R1, c[0x0][0x37c] ;  /* 0x0000df00ff017b82 */ /* 0x000fe20000000800 */
[----:B------:R-:W-:Y:S05]  /*0010*/  EXIT ;  /* 0x000000000000794d */ /* 0x000fea0003800000 */
.L_x_19:
        /* <DEDUP_REMOVED lines=14> */
.L_x_85:


//--------------------- .text._ZN7cutlass13device_kernelIN5flash22FlashAttnBwdPreprocessIN4cute5tupleIJNS3_1CILi64EEENS5_ILi96EEEEEENS_10bfloat16_tEfNS_4arch4Sm90ELb1ELb0EEEEEvNT_6ParamsE --------------------------
	.section	.text._ZN7cutlass13device_kernelIN5flash22FlashAttnBwdPreprocessIN4cute5tupleIJNS3_1CILi64EEENS5_ILi96EEEEEENS_10bfloat16_tEfNS_4arch4Sm90ELb1ELb0EEEEEvNT_6ParamsE,"ax",@progbits
	.align	128
.text._ZN7cutlass13device_kernelIN5flash22FlashAttnBwdPreprocessIN4cute5tupleIJNS3_1CILi64EEENS5_ILi96EEEEEENS_10bfloat16_tEfNS_4arch4Sm90ELb1ELb0EEEEEvNT_6ParamsE:
        .type           _ZN7cutlass13device_kernelIN5flash22FlashAttnBwdPreprocessIN4cute5tupleIJNS3_1CILi64EEENS5_ILi96EEEEEENS_10bfloat16_tEfNS_4arch4Sm90ELb1ELb0EEEEEvNT_6ParamsE,@function
        .size           _ZN7cutlass13device_kernelIN5flash22FlashAttnBwdPreprocessIN4cute5tupleIJNS3_1CILi64EEENS5_ILi96EEEEEENS_10bfloat16_tEfNS_4arch4Sm90ELb1ELb0EEEEEvNT_6ParamsE,(.L_x_86 - _ZN7cutlass13device_kernelIN5flash22FlashAttnBwdPreprocessIN4cute5tupleIJNS3_1CILi64EEENS5_ILi96EEEEEENS_10bfloat16_tEfNS_4arch4Sm90ELb1ELb0EEEEEvNT_6ParamsE)
        .other          _ZN7cutlass13device_kernelIN5flash22FlashAttnBwdPreprocessIN4cute5tupleIJNS3_1CILi64EEENS5_ILi96EEEEEENS_10bfloat16_tEfNS_4arch4Sm90ELb1ELb0EEEEEvNT_6ParamsE,@"STO_CUDA_ENTRY STV_DEFAULT"
_ZN7cutlass13device_kernelIN5flash22FlashAttnBwdPreprocessIN4cute5tupleIJNS3_1CILi64EEENS5_ILi96EEEEEENS_10bfloat16_tEfNS_4arch4Sm90ELb1ELb0EEEEEvNT_6ParamsE:
[----:B------:R-:W-:Y:S01]  /*0000*/  LDC R1, c[0x0][0x37c] ;  /* 0x0000df00ff017b82 */ /* 0x000fe20000000800 */
[----:B------:R-:W0:Y:S07]  /*0010*/  S2R R0, SR_CTAID.X ;  /* 0x0000000000007919 */ /* 0x000e2e0000002500 */
[----:B------:R-:W0:Y:S01]  /*0020*/  LDC R5, c[0x0][0x388] ;  /* 0x0000e200ff057b82 */ /* 0x000e220000000800 */
[----:B------:R-:W1:Y:S01]  /*0030*/  LDCU.64 UR4, c[0x0][0x358] ;  /* 0x00006b00ff0477ac */ /* 0x000e620008000a00 */
[----:B------:R-:W2:Y:S06]  /*0040*/  S2R R3, SR_TID.X ;  /* 0x0000000000037919 */ /* 0x000eac0000002100 */
[----:B------:R-:W3:Y:S08]  /*0050*/  S2UR UR6, SR_CTAID.Y ;  /* 0x00000000000679c3 */ /* 0x000ef00000002600 */
[----:B------:R-:W3:Y:S08]  /*0060*/  LDC.64 R8, c[0x0][0x400] ;  /* 0x00010000ff087b82 */ /* 0x000ef00000000a00 */
[----:B------:R-:W4:Y:S01]  /*0070*/  S2UR UR7, SR_CTAID.Z ;  /* 0x00000000000779c3 */ /* 0x000f220000002700 */
[----:B0-----:R-:W-:-:S07]  /*0080*/  IMAD R2, R0, -0x40, R5 ;  /* 0xffffffc000027824 */ /* 0x001fce00078e0205 */
[----:B------:R-:W4:Y:S01]  /*0090*/  LDC.64 R10, c[0x0][0x408] ;  /* 0x00010200ff0a7b82 */ /* 0x000f220000000a00 */
[----:B--2---:R-:W-:-:S04]  /*00a0*/  ISETP.GE.AND P0, PT, R3, R2, PT ;  /* 0x000000020300720c */ /* 0x004fc80003f06270 */
[----:B------:R-:W-:-:S13]  /*00b0*/  ISETP.GT.U32.OR P0, PT, R3, 0x3f, P0 ;  /* 0x0000003f0300780c */ /* 0x000fda0000704470 */
[----:B------:R-:W0:Y:S01]  /*00c0*/  @!P0 LDC.64 R18, c[0x0][0x3f8] ;  /* 0x0000fe00ff128b82 */ /* 0x000e220000000a00 */
[----:B------:R-:W-:Y:S02]  /*00d0*/  @!P0 IMAD R6, R0, 0x40, R3 ;  /* 0x0000004000068824 */ /* 0x000fe400078e0203 */
[----:B------:R-:W-:Y:S02]  /*00e0*/  @!P0 IMAD.MOV.U32 R7, RZ, RZ, RZ ;  /* 0x000000ffff078224 */ /* 0x000fe400078e00ff */
[----:B---3--:R-:W-:-:S04]  /*00f0*/  @!P0 IMAD.WIDE.U32 R6, R8, UR6, R6 ;  /* 0x0000000608068c25 */ /* 0x008fc8000f8e0006 */
[----:B------:R-:W-:Y:S02]  /*0100*/  @!P0 IMAD R7, R9, UR6, R7 ;  /* 0x0000000609078c24 */ /* 0x000fe4000f8e0207 */
[----:B----4-:R-:W-:-:S04]  /*0110*/  @!P0 IMAD.WIDE.U32 R6, R10, UR7, R6 ;  /* 0x000000070a068c25 */ /* 0x010fc8000f8e0006 */
[----:B------:R-:W-:Y:S01]  /*0120*/  @!P0 IMAD R4, R11, UR7, R7 ;  /* 0x000000070b048c24 */ /* 0x000fe2000f8e0207 */
[----:B0-----:R-:W-:-:S04]  /*0130*/  @!P0 LEA R18, P1, R6, R18, 0x2 ;  /* 0x0000001206128211 */ /* 0x001fc800078210ff */
[----:B------:R-:W-:Y:S02]  /*0140*/  @!P0 LEA.HI.X R19, R6, R19, R4, 0x2, P1 ;  /* 0x0000001306138211 */ /* 0x000fe400008f1404 */
[----:B------:R-:W-:Y:S02]  /*0150*/  MOV R4, 0x7f800000 ;  /* 0x7f80000000047802 */ /* 0x000fe40000000f00 */
[----:B------:R-:W-:-:S04]  /*0160*/  SHF.R.U32.HI R32, RZ, 0x2, R3 ;  /* 0x00000002ff207819 */ /* 0x000fc80000011603 */
[----:B-1----:R0:W5:Y:S01]  /*0170*/  @!P0 LDG.E R4, desc[UR4][R18.64] ;  /* 0x0000000412048981 */ /* 0x002162000c1e1900 */
[----:B------:R-:W-:Y:S01]  /*0180*/  ISETP.GE.AND P0, PT, R32, R2, PT ;  /* 0x000000022000720c */ /* 0x000fe20003f06270 */
[----:B------:R-:W-:Y:S01]  /*0190*/  IMAD.SHL.U32 R6, R3, 0x8, RZ ;  /* 0x0000000803067824 */ /* 0x000fe200078e00ff */
[----:B------:R-:W-:Y:S01]  /*01a0*/  BSSY.RECONVERGENT B0, `(.L_x_20) ;  /* 0x0000029000007945 */ /* 0x000fe20003800200 */
[----:B------:R-:W-:Y:S02]  /*01b0*/  CS2R R8, SRZ ;  /* 0x0000000000087805 */ /* 0x000fe4000001ff00 */
[----:B------:R-:W-:Y:S02]  /*01c0*/  CS2R R10, SRZ ;  /* 0x00000000000a7805 */ /* 0x000fe4000001ff00 */
[----:B------:R-:W-:Y:S02]  /*01d0*/  CS2R R12, SRZ ;  /* 0x00000000000c7805 */ /* 0x000fe4000001ff00 */
[----:B------:R-:W-:-:S02]  /*01e0*/  LOP3.LUT R6, R6, 0x18, RZ, 0xc0, !PT ;  /* 0x0000001806067812 */ /* 0x000fc400078ec0ff */
[----:B------:R-:W-:Y:S02]  /*01f0*/  CS2R R14, SRZ ;  /* 0x00000000000e7805 */ /* 0x000fe4000001ff00 */
[----:B------:R-:W-:Y:S02]  /*0200*/  CS2R R16, SRZ ;  /* 0x0000000000107805 */ /* 0x000fe4000001ff00 */
[----:B0-----:R-:W-:Y:S02]  /*0210*/  CS2R R18, SRZ ;  /* 0x0000000000127805 */ /* 0x001fe4000001ff00 */
[----:B------:R-:W-:Y:S02]  /*0220*/  CS2R R20, SRZ ;  /* 0x0000000000147805 */ /* 0x000fe4000001ff00 */
[----:B------:R-:W-:Y:S02]  /*0230*/  CS2R R22, SRZ ;  /* 0x0000000000167805 */ /* 0x000fe4000001ff00 */
[----:B------:R-:W-:-:S02]  /*0240*/  CS2R R24, SRZ ;  /* 0x0000000000187805 */ /* 0x000fc4000001ff00 */
[----:B------:R-:W-:Y:S02]  /*0250*/  CS2R R26, SRZ ;  /* 0x00000000001a7805 */ /* 0x000fe4000001ff00 */
[----:B------:R-:W-:Y:S02]  /*0260*/  CS2R R28, SRZ ;  /* 0x00000000001c7805 */ /* 0x000fe4000001ff00 */
[----:B------:R-:W-:Y:S01]  /*0270*/  CS2R R30, SRZ ;  /* 0x00000000001e7805 */ /* 0x000fe2000001ff00 */
[----:B------:R-:W-:Y:S01]  /*0280*/  IMAD.MOV.U32 R33, RZ, RZ, RZ ;  /* 0x000000ffff217224 */ /* 0x000fe200078e00ff */
[C---:B------:R-:W-:Y:S02]  /*0290*/  LOP3.LUT R40, R6.reuse, 0x20, RZ, 0xfc, !PT ;  /* 0x0000002006287812 */ /* 0x040fe400078efcff */
[----:B------:R-:W-:Y:S01]  /*02a0*/  LOP3.LUT R41, R6, 0x40, RZ, 0xfc, !PT ;  /* 0x0000004006297812 */ /* 0x000fe200078efcff */
[----:B------:R-:W-:Y:S06]  /*02b0*/  @P0 BRA `(.L_x_21) ;  /* 0x00000000005c0947 */ /* 0x000fec0003800000 */
[----:B------:R-:W0:Y:S01]  /*02c0*/  LDC.64 R34, c[0x0][0x3a0] ;  /* 0x0000e800ff227b82 */ /* 0x000e220000000a00 */
[----:B------:R-:W-:Y:S01]  /*02d0*/  HFMA2 R7, -RZ, RZ, 0, 0 ;  /* 0x00000000ff077431 */ /* 0x000fe200000001ff */
[----:B------:R-:W1:Y:S01]  /*02e0*/  LDCU.64 UR10, c[0x0][0x398] ;  /* 0x00007300ff0a77ac */ /* 0x000e620008000a00 */
[----:B------:R-:W2:Y:S05]  /*02f0*/  LDCU UR8, c[0x0][0x38c] ;  /* 0x00007180ff0877ac */ /* 0x000eaa0008000800 */
[----:B------:R-:W3:Y:S01]  /*0300*/  LDC.64 R36, c[0x0][0x3a8] ;  /* 0x0000ea00ff247b82 */ /* 0x000ee20000000a00 */
[----:B------:R-:W4:Y:S01]  /*0310*/  LDCU.64 UR12, c[0x0][0x380] ;  /* 0x00007000ff0c77ac */ /* 0x000f220008000a00 */
[----:B0-----:R-:W-:Y:S01]  /*0320*/  IMAD.WIDE.U32 R38, R34, UR6, R6 ;  /* 0x0000000622267c25 */ /* 0x001fe2000f8e0006 */
[----:B--2---:R-:W-:-:S02]  /*0330*/  ISETP.GE.AND P1, PT, R6, UR8, PT ;  /* 0x0000000806007c0c */ /* 0x004fc4000bf26270 */
[----:B------:R-:W-:Y:S01]  /*0340*/  ISETP.GE.AND P2, PT, R40, UR8, PT ;  /* 0x0000000828007c0c */ /* 0x000fe2000bf46270 */
[----:B------:R-:W-:Y:S01]  /*0350*/  IMAD R39, R35, UR6, R39 ;  /* 0x0000000623277c24 */ /* 0x000fe2000f8e0227 */
[----:B------:R-:W-:Y:S01]  /*0360*/  ISETP.GE.AND P3, PT, R41, UR8, PT ;  /* 0x0000000829007c0c */ /* 0x000fe2000bf66270 */
[----:B---3--:R-:W-:-:S04]  /*0370*/  IMAD.WIDE.U32 R34, R36, UR7, R38 ;  /* 0x0000000724227c25 */ /* 0x008fc8000f8e0026 */
[----:B------:R-:W-:-:S04]  /*0380*/  IMAD.WIDE.U32 R38, R0, 0x40, R32 ;  /* 0x0000004000267825 */ /* 0x000fc800078e0020 */
[----:B------:R-:W-:Y:S02]  /*0390*/  IMAD R35, R37, UR7, R35 ;  /* 0x0000000725237c24 */ /* 0x000fe4000f8e0223 */
[----:B-1----:R-:W-:Y:S02]  /*03a0*/  IMAD R37, R39, UR10, RZ ;  /* 0x0000000a27257c24 */ /* 0x002fe4000f8e02ff */
[----:B------:R-:W-:-:S04]  /*03b0*/  IMAD.WIDE.U32 R34, R38, UR10, R34 ;  /* 0x0000000a26227c25 */ /* 0x000fc8000f8e0022 */
[----:B------:R-:W-:Y:S01]  /*03c0*/  IMAD R37, R38, UR11, R37 ;  /* 0x0000000b26257c24 */ /* 0x000fe2000f8e0225 */
[----:B----4-:R-:W-:-:S03]  /*03d0*/  LEA R36, P4, R34, UR12, 0x1 ;  /* 0x0000000c22247c11 */ /* 0x010fc6000f8808ff */
[----:B------:R-:W-:-:S05]  /*03e0*/  IMAD.IADD R35, R35, 0x1, R37 ;  /* 0x0000000123237824 */ /* 0x000fca00078e0225 */
[----:B------:R-:W-:-:S05]  /*03f0*/  LEA.HI.X R37, R34, UR13, R35, 0x1, P4 ;  /* 0x0000000d22257c11 */ /* 0x000fca000a0f0c23 */
[----:B------:R0:W5:Y:S04]  /*0400*/  @!P1 LDG.E.128 R8, desc[UR4][R36.64] ;  /* 0x0000000424089981 */ /* 0x000168000c1e1d00 */
[----:B------:R0:W5:Y:S04]  /*0410*/  @!P2 LDG.E.128 R12, desc[UR4][R36.64+0x40] ;  /* 0x00004004240ca981 */ /* 0x000168000c1e1d00 */
[----:B------:R0:W5:Y:S02]  /*0420*/  @!P3 LDG.E.128 R16, desc[UR4][R36.64+0x80] ;  /* 0x000080042410b981 */ /* 0x000164000c1e1d00 */
.L_x_21:
[----:B------:R-:W-:Y:S05]  /*0430*/  BSYNC.RECONVERGENT B0 ;  /* 0x0000000000007941 */ /* 0x000fea0003800200 */
.L_x_20:
[----:B------:R-:W-:Y:S04]  /*0440*/  BSSY.RECONVERGENT B0, `(.L_x_22) ;  /* 0x0000019000007945 */ /* 0x000fe80003800200 */
[----:B------:R-:W-:Y:S05]  /*0450*/  @P0 BRA `(.L_x_23) ;  /* 0x00000000005c0947 */ /* 0x000fea0003800000 */
[----:B------:R-:W1:Y:S01]  /*0460*/  LDC.64 R34, c[0x0][0x3c0] ;  /* 0x0000f000ff227b82 */ /* 0x000e620000000a00 */
[----:B------:R-:W2:Y:S01]  /*0470*/  LDCU.128 UR8, c[0x0][0x3b0] ;  /* 0x00007600ff0877ac */ /* 0x000ea20008000c00 */
[----:B------:R-:W-:Y:S01]  /*0480*/  MOV R39, RZ ;  /* 0x000000ff00277202 */ /* 0x000fe20000000f00 */
[----:B------:R-:W-:Y:S01]  /*0490*/  IMAD.MOV.U32 R38, RZ, RZ, R6 ;  /* 0x000000ffff267224 */ /* 0x000fe200078e0006 */
[----:B------:R-:W3:Y:S04]  /*04a0*/  LDCU UR12, c[0x0][0x38c] ;  /* 0x00007180ff0c77ac */ /* 0x000ee80008000800 */
[----:B0-----:R-:W0:Y:S01]  /*04b0*/  LDC.64 R36, c[0x0][0x3c8] ;  /* 0x0000f200ff247b82 */ /* 0x001e220000000a00 */
[----:B---3--:R-:W-:Y:S01]  /*04c0*/  ISETP.GE.AND P2, PT, R40, UR12, PT ;  /* 0x0000000c28007c0c */ /* 0x008fe2000bf46270 */
[----:B-1----:R-:W-:Y:S01]  /*04d0*/  IMAD.WIDE.U32 R38, R34, UR6, R38 ;  /* 0x0000000622267c25 */ /* 0x002fe2000f8e0026 */
[----:B------:R-:W-:-:S02]  /*04e0*/  ISETP.GE.AND P1, PT, R6, UR12, PT ;  /* 0x0000000c06007c0c */ /* 0x000fc4000bf26270 */
[----:B------:R-:W-:Y:S01]  /*04f0*/  ISETP.GE.AND P3, PT, R41, UR12, PT ;  /* 0x0000000c29007c0c */ /* 0x000fe2000bf66270 */
[----:B------:R-:W-:Y:S02]  /*0500*/  IMAD R39, R35, UR6, R39 ;  /* 0x0000000623277c24 */ /* 0x000fe4000f8e0227 */
[----:B------:R-:W-:-:S04]  /*0510*/  IMAD.WIDE.U32 R34, R0, 0x40, R32 ;  /* 0x0000004000227825 */ /* 0x000fc800078e0020 */
[----:B0-----:R-:W-:-:S04]  /*0520*/  IMAD.WIDE.U32 R38, R36, UR7, R38 ;  /* 0x0000000724267c25 */ /* 0x001fc8000f8e0026 */
[----:B------:R-:W-:Y:S02]  /*0530*/  IMAD R39, R37, UR7, R39 ;  /* 0x0000000725277c24 */ /* 0x000fe4000f8e0227 */
[----:B--2---:R-:W-:Y:S02]  /*0540*/  IMAD R35, R35, UR10, RZ ;  /* 0x0000000a23237c24 */ /* 0x004fe4000f8e02ff */
[----:B------:R-:W-:-:S04]  /*0550*/  IMAD.WIDE.U32 R38, R34, UR10, R38 ;  /* 0x0000000a22267c25 */ /* 0x000fc8000f8e0026 */
[----:B------:R-:W-:Y:S01]  /*0560*/  IMAD R35, R34, UR11, R35 ;  /* 0x0000000b22237c24 */ /* 0x000fe2000f8e0223 */
[----:B------:R-:W-:-:S03]  /*0570*/  LEA R34, P0, R38, UR8, 0x1 ;  /* 0x0000000826227c11 */ /* 0x000fc6000f8008ff */
[----:B------:R-:W-:-:S05]  /*0580*/  IMAD.IADD R35, R39, 0x1, R35 ;  /* 0x0000000127237824 */ /* 0x000fca00078e0223 */
[----:B------:R-:W-:-:S05]  /*0590*/  LEA.HI.X R35, R38, UR9, R35, 0x1, P0 ;  /* 0x0000000926237c11 */ /* 0x000fca00080f0c23 */
[----:B------:R1:W5:Y:S04]  /*05a0*/  @!P1 LDG.E.128 R20, desc[UR4][R34.64] ;  /* 0x0000000422149981 */ /* 0x000368000c1e1d00 */
[----:B------:R1:W5:Y:S04]  /*05b0*/  @!P2 LDG.E.128 R24, desc[UR4][R34.64+0x40] ;  /* 0x000040042218a981 */ /* 0x000368000c1e1d00 */
[----:B------:R1:W5:Y:S02]  /*05c0*/  @!P3 LDG.E.128 R28, desc[UR4][R34.64+0x80] ;  /* 0x00008004221cb981 */ /* 0x000364000c1e1d00 */
.L_x_23:
[----:B------:R-:W-:Y:S05]  /*05d0*/  BSYNC.RECONVERGENT B0 ;  /* 0x0000000000007941 */ /* 0x000fea0003800200 */
.L_x_22:
[C---:B-----5:R-:W-:Y:S01]  /*05e0*/  LOP3.LUT R7, R8.reuse, 0xffff0000, RZ, 0xc0, !PT ;  /* 0xffff000008077812 */ /* 0x060fe200078ec0ff */
[----:B------:R-:W-:Y:S01]  /*05f0*/  IMAD.U32 R8, R8, 0x10000, RZ ;  /* 0x0001000008087824 */ /* 0x000fe200078e00ff */
[C---:B-1----:R-:W-:Y:S01]  /*0600*/  LOP3.LUT R34, R20.reuse, 0xffff0000, RZ, 0xc0, !PT ;  /* 0xffff000014227812 */ /* 0x042fe200078ec0ff */
[----:B------:R-:W-:Y:S01]  /*0610*/  BSSY.RECONVERGENT B0, `(.L_x_24) ;  /* 0x0000067000007945 */ /* 0x000fe20003800200 */
[----:B------:R-:W-:Y:S01]  /*0620*/  SHF.L.U32 R35, R20, 0x10, RZ ;  /* 0x0000001014237819 */ /* 0x000fe200000006ff */
[----:B------:R-:W-:Y:S01]  /*0630*/  IMAD.U32 R20, R21, 0x10000, RZ ;  /* 0x0001000015147824 */ /* 0x000fe200078e00ff */
[----:B------:R-:W-:Y:S01]  /*0640*/  ISETP.NE.AND P1, PT, R6, RZ, PT ;  /* 0x000000ff0600720c */ /* 0x000fe20003f25270 */
[----:B0-----:R-:W-:Y:S01]  /*0650*/  FMUL.FTZ R37, R7, R34 ;  /* 0x0000002207257220 */ /* 0x001fe20000410000 */
[C---:B------:R-:W-:Y:S01]  /*0660*/  IMAD.U32 R7, R9.reuse, 0x10000, RZ ;  /* 0x0001000009077824 */ /* 0x040fe200078e00ff */
[----:B------:R-:W-:Y:S01]  /*0670*/  LOP3.LUT R9, R9, 0xffff0000, RZ, 0xc0, !PT ;  /* 0xffff000009097812 */ /* 0x000fe200078ec0ff */
[----:B------:R-:W-:-:S02]  /*0680*/  IMAD R6, R0, 0x600, R3 ;  /* 0x0000060000067824 */ /* 0x000fc400078e0203 */
[----:B------:R-:W-:Y:S01]  /*0690*/  FFMA.FTZ R34, R8, R35, R37 ;  /* 0x0000002308227223 */ /* 0x000fe20000010025 */
[----:B------:R-:W-:Y:S01]  /*06a0*/  LOP3.LUT R8, R21, 0xffff0000, RZ, 0xc0, !PT ;  /* 0xffff000015087812 */ /* 0x000fe200078ec0ff */
[----:B------:R-:W-:Y:S02]  /*06b0*/  IMAD.SHL.U32 R6, R6, 0x4, RZ ;  /* 0x0000000406067824 */ /* 0x000fe400078e00ff */
[----:B------:R-:W-:Y:S01]  /*06c0*/  FFMA.FTZ R34, R7, R20, R34 ;  /* 0x0000001407227223 */ /* 0x000fe20000010022 */
[----:B------:R-:W-:Y:S01]  /*06d0*/  SHF.L.U32 R7, R10, 0x10, RZ ;  /* 0x000000100a077819 */ /* 0x000fe200000006ff */
[----:B------:R-:W-:Y:S01]  /*06e0*/  IMAD.U32 R20, R22, 0x10000, RZ ;  /* 0x0001000016147824 */ /* 0x000fe200078e00ff */
[----:B------:R-:W-:Y:S01]  /*06f0*/  LOP3.LUT R10, R10, 0xffff0000, RZ, 0xc0, !PT ;  /* 0xffff00000a0a7812 */ /* 0x000fe200078ec0ff */
[----:B------:R-:W-:Y:S01]  /*0700*/  FFMA.FTZ R8, R9, R8, R34 ;  /* 0x0000000809087223 */ /* 0x000fe20000010022 */
[----:B------:R-:W-:-:S03]  /*0710*/  LOP3.LUT R9, R22, 0xffff0000, RZ, 0xc0, !PT ;  /* 0xffff000016097812 */ /* 0x000fc600078ec0ff */
[----:B------:R-:W-:Y:S01]  /*0720*/  FFMA.FTZ R21, R7, R20, R8 ;  /* 0x0000001407157223 */ /* 0x000fe20000010008 */
[----:B------:R-:W-:Y:S01]  /*0730*/  SHF.L.U32 R8, R23, 0x10, RZ ;  /* 0x0000001017087819 */ /* 0x000fe200000006ff */
[C---:B------:R-:W-:Y:S01]  /*0740*/  IMAD.U32 R7, R11.reuse, 0x10000, RZ ;  /* 0x000100000b077824 */ /* 0x040fe200078e00ff */
[----:B------:R-:W-:Y:S01]  /*0750*/  LOP3.LUT R11, R11, 0xffff0000, RZ, 0xc0, !PT ;  /* 0xffff00000b0b7812 */ /* 0x000fe200078ec0ff */
[----:B------:R-:W-:Y:S01]  /*0760*/  FFMA.FTZ R20, R10, R9, R21 ;  /* 0x000000090a147223 */ /* 0x000fe20000010015 */
[----:B------:R-:W-:Y:S02]  /*0770*/  LOP3.LUT R10, R23, 0xffff0000, RZ, 0xc0, !PT ;  /* 0xffff0000170a7812 */ /* 0x000fe400078ec0ff */
[----:B------:R-:W-:Y:S01]  /*0780*/  LOP3.LUT R9, R24, 0xffff0000, RZ, 0xc0, !PT ;  /* 0xffff000018097812 */ /* 0x000fe200078ec0ff */
[----:B------:R-:W-:Y:S01]  /*0790*/  FFMA.FTZ R20, R7, R8, R20 ;  /* 0x0000000807147223 */ /* 0x000fe20000010014 */
[C---:B------:R-:W-:Y:S01]  /*07a0*/  IMAD.U32 R7, R12.reuse, 0x10000, RZ ;  /* 0x000100000c077824 */ /* 0x040fe200078e00ff */
[----:B------:R-:W-:Y:S01]  /*07b0*/  LOP3.LUT R12, R12, 0xffff0000, RZ, 0xc0, !PT ;  /* 0xffff00000c0c7812 */ /* 0x000fe200078ec0ff */
[----:B------:R-:W-:-:S02]  /*07c0*/  IMAD.U32 R8, R24, 0x10000, RZ ;  /* 0x0001000018087824 */ /* 0x000fc400078e00ff */
[----:B------:R-:W-:-:S04]  /*07d0*/  FFMA.FTZ R10, R11, R10, R20 ;  /* 0x0000000a0b0a7223 */ /* 0x000fc80000010014 */
[----:B------:R-:W-:Y:S01]  /*07e0*/  FFMA.FTZ R11, R7, R8, R10 ;  /* 0x00000008070b7223 */ /* 0x000fe2000001000a */
[----:B------:R-:W-:Y:S01]  /*07f0*/  SHF.L.U32 R7, R13, 0x10, RZ ;  /* 0x000000100d077819 */ /* 0x000fe200000006ff */
[----:B------:R-:W-:Y:S01]  /*0800*/  IMAD.U32 R8, R25, 0x10000, RZ ;  /* 0x0001000019087824 */ /* 0x000fe200078e00ff */
[----:B------:R-:W-:Y:S01]  /*0810*/  LOP3.LUT R13, R13, 0xffff0000, RZ, 0xc0, !PT ;  /* 0xffff00000d0d7812 */ /* 0x000fe200078ec0ff */
[----:B------:R-:W-:Y:S01]  /*0820*/  FFMA.FTZ R12, R12, R9, R11 ;  /* 0x000000090c0c7223 */ /* 0x000fe2000001000b */
[----:B------:R-:W-:Y:S02]  /*0830*/  LOP3.LUT R10, R25, 0xffff0000, RZ, 0xc0, !PT ;  /* 0xffff0000190a7812 */ /* 0x000fe400078ec0ff */
[C---:B------:R-:W-:Y:S01]  /*0840*/  LOP3.LUT R9, R26.reuse, 0xffff0000, RZ, 0xc0, !PT ;  /* 0xffff00001a097812 */ /* 0x040fe200078ec0ff */
[----:B------:R-:W-:Y:S01]  /*0850*/  FFMA.FTZ R12, R7, R8, R12 ;  /* 0x00000008070c7223 */ /* 0x000fe2000001000c */
[----:B------:R-:W-:Y:S01]  /*0860*/  SHF.L.U32 R8, R26, 0x10, RZ ;  /* 0x000000101a087819 */ /* 0x000fe200000006ff */
[C---:B------:R-:W-:Y:S01]  /*0870*/  IMAD.U32 R7, R14.reuse, 0x10000, RZ ;  /* 0x000100000e077824 */ /* 0x040fe200078e00ff */
[----:B------:R-:W-:Y:S01]  /*0880*/  LOP3.LUT R14, R14, 0xffff0000, RZ, 0xc0, !PT ;  /* 0xffff00000e0e7812 */ /* 0x000fe200078ec0ff */
[----:B------:R-:W-:-:S04]  /*0890*/  FFMA.FTZ R10, R13, R10, R12 ;  /* 0x0000000a0d0a7223 */ /* 0x000fc8000001000c */
[----:B------:R-:W-:Y:S01]  /*08a0*/  FFMA.FTZ R11, R7, R8, R10 ;  /* 0x00000008070b7223 */ /* 0x000fe2000001000a */
[----:B------:R-:W-:Y:S01]  /*08b0*/  SHF.L.U32 R8, R27, 0x10, RZ ;  /* 0x000000101b087819 */ /* 0x000fe200000006ff */
[C---:B------:R-:W-:Y:S01]  /*08c0*/  IMAD.U32 R7, R15.reuse, 0x10000, RZ ;  /* 0x000100000f077824 */ /* 0x040fe200078e00ff */
        /* <DEDUP_REMOVED lines=26> */
[----:B------:R-:W-:-:S03]  /*0a70*/  LOP3.LUT R10, R31, 0xffff0000, RZ, 0xc0, !PT ;  /* 0xffff00001f0a7812 */ /* 0x000fc600078ec0ff */
[----:B------:R-:W-:Y:S01]  /*0a80*/  FFMA.FTZ R8, R7, R8, R18 ;  /* 0x0000000807087223 */ /* 0x000fe20000010012 */
[----:B------:R-:W-:-:S03]  /*0a90*/  VIADD R7, R5, 0x3f ;  /* 0x0000003f05077836 */ /* 0x000fc60000000000 */
[----:B------:R-:W-:Y:S02]  /*0aa0*/  FFMA.FTZ R19, R19, R10, R8 ;  /* 0x0000000a13137223 */ /* 0x000fe40000010008 */
[----:B------:R-:W-:-:S03]  /*0ab0*/  SHF.R.S32.HI R10, RZ, 0x1f, R7 ;  /* 0x0000001fff0a7819 */ /* 0x000fc60000011407 */
[----:B------:R-:W0:Y:S01]  /*0ac0*/  SHFL.BFLY PT, R8, R19, 0x2, 0x1f ;  /* 0x0c401f0013087f89 */ /* 0x000e2200000e0000 */
[----:B------:R-:W-:-:S04]  /*0ad0*/  LEA.HI R10, R10, R7, RZ, 0x6 ;  /* 0x000000070a0a7211 */ /* 0x000fc800078f30ff */
[----:B------:R-:W-:-:S04]  /*0ae0*/  LOP3.LUT R10, R10, 0xffffffc0, RZ, 0xc0, !PT ;  /* 0xffffffc00a0a7812 */ /* 0x000fc800078ec0ff */
[----:B------:R-:W-:Y:S02]  /*0af0*/  IADD3 R9, PT, PT, R7, -R10, RZ ;  /* 0x8000000a07097210 */ /* 0x000fe40007ffe0ff */
[----:B------:R-:W1:Y:S03]  /*0b00*/  LDC.64 R10, c[0x0][0x440] ;  /* 0x00011000ff0a7b82 */ /* 0x000e660000000a00 */
[----:B------:R-:W-:-:S05]  /*0b10*/  IMAD R14, R0, 0x40, R9 ;  /* 0x00000040000e7824 */ /* 0x000fca00078e0209 */
[----:B------:R-:W-:-:S04]  /*0b20*/  IADD3 R14, PT, PT, R7, -R14, RZ ;  /* 0x8000000e070e7210 */ /* 0x000fc80007ffe0ff */
[----:B------:R-:W-:Y:S01]  /*0b30*/  ISETP.GE.AND P0, PT, R3, R14, PT ;  /* 0x0000000e0300720c */ /* 0x000fe20003f06270 */
[----:B0-----:R-:W-:Y:S02]  /*0b40*/  FADD.FTZ R5, R19, R8 ;  /* 0x0000000813057221 */ /* 0x001fe40000010000 */
[----:B------:R-:W0:Y:S01]  /*0b50*/  LDC.64 R8, c[0x0][0x448] ;  /* 0x00011200ff087b82 */ /* 0x000e220000000a00 */
[----:B------:R-:W-:Y:S02]  /*0b60*/  ISETP.GT.U32.OR P0, PT, R3, 0x3f, P0 ;  /* 0x0000003f0300780c */ /* 0x000fe40000704470 */
[----:B------:R-:W2:Y:S02]  /*0b70*/  SHFL.BFLY PT, R12, R5, 0x1, 0x1f ;  /* 0x0c201f00050c7f89 */ /* 0x000ea400000e0000 */
[----:B--2---:R-:W-:Y:S01]  /*0b80*/  FADD.FTZ R18, R5, R12 ;  /* 0x0000000c05127221 */ /* 0x004fe20000010000 */
[----:B------:R-:W-:Y:S08]  /*0b90*/  @P1 BRA `(.L_x_25) ;  /* 0x0000000000381947 */ /* 0x000ff00003800000 */
[----:B------:R-:W2:Y:S01]  /*0ba0*/  LDC.64 R14, c[0x0][0x3e8] ;  /* 0x0000fa00ff0e7b82 */ /* 0x000ea20000000a00 */
[----:B------:R-:W-:Y:S01]  /*0bb0*/  LEA R12, R0, R32, 0x6 ;  /* 0x00000020000c7211 */ /* 0x000fe200078e30ff */
[----:B------:R-:W3:Y:S01]  /*0bc0*/  LDCU.64 UR8, c[0x0][0x3d0] ;  /* 0x00007a00ff0877ac */ /* 0x000ee20008000a00 */
[----:B------:R-:W-:Y:S01]  /*0bd0*/  IMAD.MOV.U32 R13, RZ, RZ, RZ ;  /* 0x000000ffff0d7224 */ /* 0x000fe200078e00ff */
[----:B------:R-:W-:-:S04]  /*0be0*/  ISETP.GE.AND P1, PT, R32, R2, PT ;  /* 0x000000022000720c */ /* 0x000fc80003f26270 */
[----:B------:R-:W4:Y:S01]  /*0bf0*/  LDC.64 R16, c[0x0][0x3f0] ;  /* 0x0000fc00ff107b82 */ /* 0x000f220000000a00 */
[----:B--2---:R-:W-:-:S04]  /*0c00*/  IMAD.WIDE.U32 R12, R14, UR6, R12 ;  /* 0x000000060e0c7c25 */ /* 0x004fc8000f8e000c */
[----:B------:R-:W-:Y:S02]  /*0c10*/  IMAD R13, R15, UR6, R13 ;  /* 0x000000060f0d7c24 */ /* 0x000fe4000f8e020d */
[----:B----4-:R-:W-:-:S04]  /*0c20*/  IMAD.WIDE.U32 R12, R16, UR7, R12 ;  /* 0x00000007100c7c25 */ /* 0x010fc8000f8e000c */
[----:B------:R-:W-:Y:S01]  /*0c30*/  IMAD R5, R17, UR7, R13 ;  /* 0x0000000711057c24 */ /* 0x000fe2000f8e020d */
[----:B---3--:R-:W-:-:S04]  /*0c40*/  LEA R14, P2, R12, UR8, 0x2 ;  /* 0x000000080c0e7c11 */ /* 0x008fc8000f8410ff */
[----:B------:R-:W-:Y:S02]  /*0c50*/  LEA.HI.X R15, R12, UR9, R5, 0x2, P2 ;  /* 0x000000090c0f7c11 */ /* 0x000fe400090f1405 */
[----:B------:R-:W-:-:S05]  /*0c60*/  FSEL R5, R18, RZ, !P1 ;  /* 0x000000ff12057208 */ /* 0x000fca0004800000 */
[----:B------:R2:W-:Y:S02]  /*0c70*/  STG.E desc[UR4][R14.64], R5 ;  /* 0x000000050e007986 */ /* 0x0005e4000c101904 */
.L_x_25:
[----:B------:R-:W-:Y:S05]  /*0c80*/  BSYNC.RECONVERGENT B0 ;  /* 0x0000000000007941 */ /* 0x000fea0003800200 */
.L_x_24:
[----:B------:R-:W-:Y:S04]  /*0c90*/  BSSY.RECONVERGENT B0, `(.L_x_26) ;  /* 0x0000011000007945 */ /* 0x000fe80003800200 */
[----:B------:R-:W-:Y:S05]  /*0ca0*/  @P0 BRA `(.L_x_27) ;  /* 0x00000000003c0947 */ /* 0x000fea0003800000 */
[----:B--2---:R-:W2:Y:S01]  /*0cb0*/  LDC.64 R14, c[0x0][0x418] ;  /* 0x00010600ff0e7b82 */ /* 0x004ea20000000a00 */
[----:B------:R-:W-:Y:S01]  /*0cc0*/  LEA R12, R0, R3, 0x6 ;  /* 0x00000003000c7211 */ /* 0x000fe200078e30ff */
[----:B------:R-:W-:Y:S02]  /*0cd0*/  IMAD.MOV.U32 R13, RZ, RZ, RZ ;  /* 0x000000ffff0d7224 */ /* 0x000fe400078e00ff */
[C---:B------:R-:W-:Y:S01]  /*0ce0*/  FMUL.FTZ R2, R4.reuse, 1.4426950216293334961 ;  /* 0x3fb8aa3b04027820 */ /* 0x040fe20000410000 */
[----:B------:R-:W-:-:S03]  /*0cf0*/  FSETP.NEU.FTZ.AND P0, PT, R4, -INF , PT ;  /* 0xff8000000400780b */ /* 0x000fc60003f1d000 */
[----:B------:R-:W3:Y:S08]  /*0d00*/  LDC.64 R16, c[0x0][0x420] ;  /* 0x00010800ff107b82 */ /* 0x000ef00000000a00 */
[----:B------:R-:W4:Y:S01]  /*0d10*/  LDC.64 R18, c[0x0][0x410] ;  /* 0x00010400ff127b82 */ /* 0x000f220000000a00 */
[----:B--2---:R-:W-:-:S04]  /*0d20*/  IMAD.WIDE.U32 R12, R14, UR6, R12 ;  /* 0x000000060e0c7c25 */ /* 0x004fc8000f8e000c */
[----:B------:R-:W-:Y:S02]  /*0d30*/  IMAD R13, R15, UR6, R13 ;  /* 0x000000060f0d7c24 */ /* 0x000fe4000f8e020d */
[----:B---3--:R-:W-:-:S04]  /*0d40*/  IMAD.WIDE.U32 R12, R16, UR7, R12 ;  /* 0x00000007100c7c25 */ /* 0x008fc8000f8e000c */
[----:B------:R-:W-:Y:S01]  /*0d50*/  IMAD R5, R17, UR7, R13 ;  /* 0x0000000711057c24 */ /* 0x000fe2000f8e020d */
[----:B----4-:R-:W-:-:S04]  /*0d60*/  LEA R14, P1, R12, R18, 0x2 ;  /* 0x000000120c0e7211 */ /* 0x010fc800078210ff */
[----:B------:R-:W-:Y:S02]  /*0d70*/  LEA.HI.X R15, R12, R19, R5, 0x2, P1 ;  /* 0x000000130c0f7211 */ /* 0x000fe400008f1405 */
[----:B------:R-:W-:-:S05]  /*0d80*/  FSEL R5, R2, RZ, P0 ;  /* 0x000000ff02057208 */ /* 0x000fca0000000000 */
[----:B------:R3:W-:Y:S02]  /*0d90*/  STG.E desc[UR4][R14.64], R5 ;  /* 0x000000050e007986 */ /* 0x0007e4000c101904 */
.L_x_27:
[----:B------:R-:W-:Y:S05]  /*0da0*/  BSYNC.RECONVERGENT B0 ;  /* 0x0000000000007941 */ /* 0x000fea0003800200 */
.L_x_26:
[----:B------:R-:W4:Y:S01]  /*0db0*/  LDCU.64 UR10, c[0x0][0x458] ;  /* 0x00008b00ff0a77ac */ /* 0x000f220008000a00 */
[----:B------:R-:W-:Y:S01]  /*0dc0*/  HFMA2 R7, -RZ, RZ, 0, 0 ;  /* 0x00000000ff077431 */ /* 0x000fe200000001ff */
[----:B------:R-:W5:Y:S02]  /*0dd0*/  LDCU.64 UR8, c[0x0][0x428] ;  /* 0x00008500ff0877ac */ /* 0x000f640008000a00 */
[----:B-1----:R-:W-:-:S04]  /*0de0*/  IMAD.WIDE.U32 R6, R10, UR6, R6 ;  /* 0x000000060a067c25 */ /* 0x002fc8000f8e0006 */
[----:B------:R-:W-:Y:S02]  /*0df0*/  IMAD R7, R11, UR6, R7 ;  /* 0x000000060b077c24 */ /* 0x000fe4000f8e0207 */
[----:B0-23--:R-:W-:Y:S01]  /*0e00*/  IMAD.WIDE.U32 R4, R8, UR7, R6 ;  /* 0x0000000708047c25 */ /* 0x00dfe2000f8e0006 */
[----:B----4-:R-:W-:-:S03]  /*0e10*/  ISETP.NE.U32.AND P0, PT, RZ, UR10, PT ;  /* 0x0000000aff007c0c */ /* 0x010fc6000bf05070 */
[----:B------:R-:W-:Y:S01]  /*0e20*/  IMAD R9, R9, UR7, R5 ;  /* 0x0000000709097c24 */ /* 0x000fe2000f8e0205 */
[----:B------:R-:W-:Y:S02]  /*0e30*/  ISETP.NE.AND.EX P0, PT, RZ, UR11, PT, P0 ;  /* 0x0000000bff007c0c */ /* 0x000fe4000bf05300 */
[C---:B-----5:R-:W-:Y:S02]  /*0e40*/  LEA R6, P1, R4.reuse, UR8, 0x2 ;  /* 0x0000000804067c11 */ /* 0x060fe4000f8210ff */
[----:B------:R-:W-:Y:S02]  /*0e50*/  ISETP.NE.OR P0, PT, R3, RZ, !P0 ;  /* 0x000000ff0300720c */ /* 0x000fe40004705670 */
[----:B------:R-:W-:-:S05]  /*0e60*/  LEA.HI.X R7, R4, UR9, R9, 0x2, P1 ;  /* 0x0000000904077c11 */ /* 0x000fca00088f1409 */
[----:B------:R0:W-:Y:S04]  /*0e70*/  STG.E.128 desc[UR4][R6.64], RZ ;  /* 0x000000ff06007986 */ /* 0x0001e8000c101d04 */
[----:B------:R0:W-:Y:S04]  /*0e80*/  STG.E.128 desc[UR4][R6.64+0x1000], RZ ;  /* 0x001000ff06007986 */ /* 0x0001e8000c101d04 */
[----:B------:R0:W-:Y:S04]  /*0e90*/  STG.E.128 desc[UR4][R6.64+0x2000], RZ ;  /* 0x002000ff06007986 */ /* 0x0001e8000c101d04 */
[----:B------:R0:W-:Y:S04]  /*0ea0*/  STG.E.128 desc[UR4][R6.64+0x3000], RZ ;  /* 0x003000ff06007986 */ /* 0x0001e8000c101d04 */
[----:B------:R0:W-:Y:S04]  /*0eb0*/  STG.E.128 desc[UR4][R6.64+0x4000], RZ ;  /* 0x004000ff06007986 */ /* 0x0001e8000c101d04 */
[----:B------:R0:W-:Y:S01]  /*0ec0*/  STG.E.128 desc[UR4][R6.64+0x5000], RZ ;  /* 0x005000ff06007986 */ /* 0x0001e2000c101d04 */
[----:B------:R-:W-:Y:S05]  /*0ed0*/  @P0 EXIT ;  /* 0x000000000000094d */ /* 0x000fea0003800000 */
[----:B------:R-:W1:Y:S08]  /*0ee0*/  LDC R5, c[0x0][0x450] ;  /* 0x00011400ff057b82 */ /* 0x000e700000000800 */
[----:B0-----:R-:W0:Y:S08]  /*0ef0*/  LDC R7, c[0x0][0x390] ;  /* 0x0000e400ff077b82 */ /* 0x001e300000000800 */
[----:B------:R-:W2:Y:S01]  /*0f00*/  LDC.64 R2, c[0x0][0x458] ;  /* 0x00011600ff027b82 */ /* 0x000ea20000000a00 */
[----:B-1----:R-:W-:-:S04]  /*0f10*/  IMAD R0, R0, R5, UR7 ;  /* 0x0000000700007e24 */ /* 0x002fc8000f8e0205 */
[----:B0-----:R-:W-:-:S04]  /*0f20*/  IMAD R5, R0, R7, UR6 ;  /* 0x0000000600057e24 */ /* 0x001fc8000f8e0207 */
[----:B--2---:R-:W-:-:S05]  /*0f30*/  IMAD.WIDE R2, R5, 0x4, R2 ;  /* 0x0000000405027825 */ /* 0x004fca00078e0202 */
[----:B------:R-:W-:Y:S01]  /*0f40*/  STG.E desc[UR4][R2.64], RZ ;  /* 0x000000ff02007986 */ /* 0x000fe2000c101904 */
[----:B------:R-:W-:Y:S05]  /*0f50*/  EXIT ;  /* 0x000000000000794d */ /* 0x000fea0003800000 */
.L_x_28:
        /* <DEDUP_REMOVED lines=10> */
.L_x_86:


//--------------------- .text._ZN7cutlass13device_kernelIN5flash11enable_sm90INS1_16FlashAttnBwdSm90INS1_25CollectiveMainloopBwdSm90ILi2ELi2ELi2EN4cute5tupleIJNS5_1CILi1EEES8_S8_EEENS6_IJNS7_ILi64EEENS7_ILi128EEENS7_ILi96EEEEEENS_10bfloat16_tEfNS_4arch4Sm90ELb1ELb0ELb1ELb1ELb0ELb1ELb0ELb0ELi2ELi1ELi2ELi1ELb1EEENS1_21CollectiveEpilogueBwdISD_SE_SG_Li256ELb1ELb0ELi1EEENS1_25SingleTileBwdLPTSchedulerILb1ELi128ELb0EEEEEEEEEvNT_6ParamsE --------------------------
	.section	.text._ZN7cutlass13device_kernelIN5flash11enable_sm90INS1_16FlashAttnBwdSm90INS1_25CollectiveMainloopBwdSm90ILi2ELi2ELi2EN4cute5tupleIJNS5_1CILi1EEES8_S8_EEENS6_IJNS7_ILi64EEENS7_ILi128EEENS7_ILi96EEEEEENS_10bfloat16_tEfNS_4arch4Sm90ELb1ELb0ELb1ELb1ELb0ELb1ELb0ELb0ELi2ELi1ELi2ELi1ELb1EEENS1_21CollectiveEpilogueBwdISD_SE_SG_Li256ELb1ELb0ELi1EEENS1_25SingleTileBwdLPTSchedulerILb1ELi128ELb0EEEEEEEEEvNT_6ParamsE,"ax",@progbits
	.align	128
.text._ZN7cutlass13device_kernelIN5flash11enable_sm90INS1_16FlashAttnBwdSm90INS1_25CollectiveMainloopBwdSm90ILi2ELi2ELi2EN4cute5tupleIJNS5_1CILi1EEES8_S8_EEENS6_IJNS7_ILi64EEENS7_ILi128EEENS7_ILi96EEEEEENS_10bfloat16_tEfNS_4arch4Sm90ELb1ELb0ELb1ELb1ELb0ELb1ELb0ELb0ELi2ELi1ELi2ELi1ELb1EEENS1_21CollectiveEpilogueBwdISD_SE_SG_Li256ELb1ELb0ELi1EEENS1_25SingleTileBwdLPTSchedulerILb1ELi128ELb0EEEEEEEEEvNT_6ParamsE:
        .type           _ZN7cutlass13device_kernelIN5flash11enable_sm90INS1_16FlashAttnBwdSm90INS1_25CollectiveMainloopBwdSm90ILi2ELi2ELi2EN4cute5tupleIJNS5_1CILi1EEES8_S8_EEENS6_IJNS7_ILi64EEENS7_ILi128EEENS7_ILi96EEEEEENS_10bfloat16_tEfNS_4arch4Sm90ELb1ELb0ELb1ELb1ELb0ELb1ELb0ELb0ELi2ELi1ELi2ELi1ELb1EEENS1_21CollectiveEpilogueBwdISD_SE_SG_Li256ELb1ELb0ELi1EEENS1_25SingleTileBwdLPTSchedulerILb1ELi128ELb0EEEEEEEEEvNT_6ParamsE,@function
        .size           _ZN7cutlass13device_kernelIN5flash11enable_sm90INS1_16FlashAttnBwdSm90INS1_25CollectiveMainloopBwdSm90ILi2ELi2ELi2EN4cute5tupleIJNS5_1CILi1EEES8_S8_EEENS6_IJNS7_ILi64EEENS7_ILi128EEENS7_ILi96EEEEEENS_10bfloat16_tEfNS_4arch4Sm90ELb1ELb0ELb1ELb1ELb0ELb1ELb0ELb0ELi2ELi1ELi2ELi1ELb1EEENS1_21CollectiveEpilogueBwdISD_SE_SG_Li256ELb1ELb0ELi1EEENS1_25SingleTileBwdLPTSchedulerILb1ELi128ELb0EEEEEEEEEvNT_6ParamsE,(.L_x_87 - _ZN7cutlass13device_kernelIN5flash11enable_sm90INS1_16FlashAttnBwdSm90INS1_25CollectiveMainloopBwdSm90ILi2ELi2ELi2EN4cute5tupleIJNS5_1CILi1EEES8_S8_EEENS6_IJNS7_ILi64EEENS7_ILi128EEENS7_ILi96EEEEEENS_10bfloat16_tEfNS_4arch4Sm90ELb1ELb0ELb1ELb1ELb0ELb1ELb0ELb0ELi2ELi1ELi2ELi1ELb1EEENS1_21CollectiveEpilogueBwdISD_SE_SG_Li256ELb1ELb0ELi1EEENS1_25SingleTileBwdLPTSchedulerILb1ELi128ELb0EEEEEEEEEvNT_6ParamsE)
        .other          _ZN7cutlass13device_kernelIN5flash11enable_sm90INS1_16FlashAttnBwdSm90INS1_25CollectiveMainloopBwdSm90ILi2ELi2ELi2EN4cute5tupleIJNS5_1CILi1EEES8_S8_EEENS6_IJNS7_ILi64EEENS7_ILi128EEENS7_ILi96EEEEEENS_10bfloat16_tEfNS_4arch4Sm90ELb1ELb0ELb1ELb1ELb0ELb1ELb0ELb0ELi2ELi1ELi2ELi1ELb1EEENS1_21CollectiveEpilogueBwdISD_SE_SG_Li256ELb1ELb0ELi1EEENS1_25SingleTileBwdLPTSchedulerILb1ELi128ELb0EEEEEEEEEvNT_6ParamsE,@"STO_CUDA_ENTRY STV_DEFAULT"
_ZN7cutlass13device_kernelIN5flash11enable_sm90INS1_16FlashAttnBwdSm90INS1_25CollectiveMainloopBwdSm90ILi2ELi2ELi2EN4cute5tupleIJNS5_1CILi1EEES8_S8_EEENS6_IJNS7_ILi64EEENS7_ILi128EEENS7_ILi96EEEEEENS_10bfloat16_tEfNS_4arch4Sm90ELb1ELb0ELb1ELb1ELb0ELb1ELb0ELb0ELi2ELi1ELi2ELi1ELb1EEENS1_21CollectiveEpilogueBwdISD_SE_SG_Li256ELb1ELb0ELi1EEENS1_25SingleTileBwdLPTSchedulerILb1ELi128ELb0EEEEEEEEEvNT_6ParamsE:
[----:B------:R-:W-:Y:S01]  /*0000*/  LDC R1, c[0x0][0x37c] ;  /* 0x0000df00ff017b82 */ /* 0x000fe20000000800 */
[----:B------:R-:W-:Y:S05]  /*0010*/  EXIT ;  /* 0x000000000000794d */ /* 0x000fea0003800000 */
.L_x_29:
        /* <DEDUP_REMOVED lines=14> */
.L_x_87:


//--------------------- .text._ZN7cutlass13device_kernelIN5flash11enable_sm90INS1_16FlashAttnBwdSm90INS1_25CollectiveMainloopBwdSm90ILi2ELi2ELi2EN4cute5tupleIJNS5_1CILi1EEES8_S8_EEENS6_IJNS7_ILi64EEENS7_ILi128EEENS7_ILi96EEEEEENS_10bfloat16_tEfNS_4arch4Sm90ELb1ELb0ELb1ELb1ELb1ELb1ELb0ELb0ELi2ELi1ELi2ELi1ELb1EEENS1_21CollectiveEpilogueBwdISD_SE_SG_Li256ELb1ELb0ELi1EEENS1_25SingleTileBwdLPTSchedulerILb1ELi128ELb1EEEEEEEEEvNT_6ParamsE --------------------------
	.section	.text._ZN7cutlass13device_kernelIN5flash11enable_sm90INS1_16FlashAttnBwdSm90INS1_25CollectiveMainloopBwdSm90ILi2ELi2ELi2EN4cute5tupleIJNS5_1CILi1EEES8_S8_EEENS6_IJNS7_ILi64EEENS7_ILi128EEENS7_ILi96EEEEEENS_10bfloat16_tEfNS_4arch4Sm90ELb1ELb0ELb1ELb1ELb1ELb1ELb0ELb0ELi2ELi1ELi2ELi1ELb1EEENS1_21CollectiveEpilogueBwdISD_SE_SG_Li256ELb1ELb0ELi1EEENS1_25SingleTileBwdLPTSchedulerILb1ELi128ELb1EEEEEEEEEvNT_6ParamsE,"ax",@progbits
	.align	128
.text._ZN7cutlass13device_kernelIN5flash11enable_sm90INS1_16FlashAttnBwdSm90INS1_25CollectiveMainloopBwdSm90ILi2ELi2ELi2EN4cute5tupleIJNS5_1CILi1EEES8_S8_EEENS6_IJNS7_ILi64EEENS7_ILi128EEENS7_ILi96EEEEEENS_10bfloat16_tEfNS_4arch4Sm90ELb1ELb0ELb1ELb1ELb1ELb1ELb0ELb0ELi2ELi1ELi2ELi1ELb1EEENS1_21CollectiveEpilogueBwdISD_SE_SG_Li256ELb1ELb0ELi1EEENS1_25SingleTileBwdLPTSchedulerILb1ELi128ELb1EEEEEEEEEvNT_6ParamsE:
        .type           _ZN7cutlass13device_kernelIN5flash11enable_sm90INS1_16FlashAttnBwdSm90INS1_25CollectiveMainloopBwdSm90ILi2ELi2ELi2EN4cute5tupleIJNS5_1CILi1EEES8_S8_EEENS6_IJNS7_ILi64EEENS7_ILi128EEENS7_ILi96EEEEEENS_10bfloat16_tEfNS_4arch4Sm90ELb1ELb0ELb1ELb1ELb1ELb1ELb0ELb0ELi2ELi1ELi2ELi1ELb1EEENS1_21CollectiveEpilogueBwdISD_SE_SG_Li256ELb1ELb0ELi1EEENS1_25SingleTileBwdLPTSchedulerILb1ELi128ELb1EEEEEEEEEvNT_6ParamsE,@function
        .size           _ZN7cutlass13device_kernelIN5flash11enable_sm90INS1_16FlashAttnBwdSm90INS1_25CollectiveMainloopBwdSm90ILi2ELi2ELi2EN4cute5tupleIJNS5_1CILi1EEES8_S8_EEENS6_IJNS7_ILi64EEENS7_ILi128EEENS7_ILi96EEEEEENS_10bfloat16_tEfNS_4arch4Sm90ELb1ELb0ELb1ELb1ELb1ELb1ELb0ELb0ELi2ELi1ELi2ELi1ELb1EEENS1_21CollectiveEpilogueBwdISD_SE_SG_Li256ELb1ELb0ELi1EEENS1_25SingleTileBwdLPTSchedulerILb1ELi128ELb1EEEEEEEEEvNT_6ParamsE,(.L_x_88 - _ZN7cutlass13device_kernelIN5flash11enable_sm90INS1_16FlashAttnBwdSm90INS1_25CollectiveMainloopBwdSm90ILi2ELi2ELi2EN4cute5tupleIJNS5_1CILi1EEES8_S8_EEENS6_IJNS7_ILi64EEENS7_ILi128EEENS7_ILi96EEEEEENS_10bfloat16_tEfNS_4arch4Sm90ELb1ELb0ELb1ELb1ELb1ELb1ELb0ELb0ELi2ELi1ELi2ELi1ELb1EEENS1_21CollectiveEpilogueBwdISD_SE_SG_Li256ELb1ELb0ELi1EEENS1_25SingleTileBwdLPTSchedulerILb1ELi128ELb1EEEEEEEEEvNT_6ParamsE)
        .other          _ZN7cutlass13device_kernelIN5flash11enable_sm90INS1_16FlashAttnBwdSm90INS1_25CollectiveMainloopBwdSm90ILi2ELi2ELi2EN4cute5tupleIJNS5_1CILi1EEES8_S8_EEENS6_IJNS7_ILi64EEENS7_ILi128EEENS7_ILi96EEEEEENS_10bfloat16_tEfNS_4arch4Sm90ELb1ELb0ELb1ELb1ELb1ELb1ELb0ELb0ELi2ELi1ELi2ELi1ELb1EEENS1_21CollectiveEpilogueBwdISD_SE_SG_Li256ELb1ELb0ELi1EEENS1_25SingleTileBwdLPTSchedulerILb1ELi128ELb1EEEEEEEEEvNT_6ParamsE,@"STO_CUDA_ENTRY STV_DEFAULT"
_ZN7cutlass13device_kernelIN5flash11enable_sm90INS1_16FlashAttnBwdSm90INS1_25CollectiveMainloopBwdSm90ILi2ELi2ELi2EN4cute5tupleIJNS5_1CILi1EEES8_S8_EEENS6_IJNS7_ILi64EEENS7_ILi128EEENS7_ILi96EEEEEENS_10bfloat16_tEfNS_4arch4Sm90ELb1ELb0ELb1ELb1ELb1ELb1ELb0ELb0ELi2ELi1ELi2ELi1ELb1EEENS1_21CollectiveEpilogueBwdISD_SE_SG_Li256ELb1ELb0ELi1EEENS1_25SingleTileBwdLPTSchedulerILb1ELi128ELb1EEEEEEEEEvNT_6ParamsE:
[----:B------:R-:W-:Y:S01]  /*0000*/  LDC R1, c[0x0][0x37c] ;  /* 0x0000df00ff017b82 */ /* 0x000fe20000000800 */
[----:B------:R-:W-:Y:S05]  /*0010*/  EXIT ;  /* 0x000000000000794d */ /* 0x000fea0003800000 */
.L_x_30:
        /* <DEDUP_REMOVED lines=14> */
.L_x_88:


//--------------------- .text._ZN7cutlass13device_kernelIN5flash11enable_sm90INS1_16FlashAttnBwdSm90INS1_25CollectiveMainloopBwdSm90ILi2ELi2ELi2EN4cute5tupleIJNS5_1CILi1EEES8_S8_EEENS6_IJNS7_ILi64EEENS7_ILi128EEENS7_ILi96EEEEEENS_10bfloat16_tEfNS_4arch4Sm90ELb1ELb0ELb1ELb1ELb0ELb1ELb0ELb0ELi2ELi1ELi2ELi1ELb1EEENS1_24CollectiveEpilogueBwdGQAISD_fSG_Li256ELb1ELb0EEENS1_25SingleTileBwdLPTSchedulerILb1ELi128ELb0EEEEEEEEEvNT_6ParamsE --------------------------
	.section	.text._ZN7cutlass13device_kernelIN5flash11enable_sm90INS1_16FlashAttnBwdSm90INS1_25CollectiveMainloopBwdSm90ILi2ELi2ELi2EN4cute5tupleIJNS5_1CILi1EEES8_S8_EEENS6_IJNS7_ILi64EEENS7_ILi128EEENS7_ILi96EEEEEENS_10bfloat16_tEfNS_4arch4Sm90ELb1ELb0ELb1ELb1ELb0ELb1ELb0ELb0ELi2ELi1ELi2ELi1ELb1EEENS1_24CollectiveEpilogueBwdGQAISD_fSG_Li256ELb1ELb0EEENS1_25SingleTileBwdLPTSchedulerILb1ELi128ELb0EEEEEEEEEvNT_6ParamsE,"ax",@progbits
	.align	128
.text._ZN7cutlass13device_kernelIN5flash11enable_sm90INS1_16FlashAttnBwdSm90INS1_25CollectiveMainloopBwdSm90ILi2ELi2ELi2EN4cute5tupleIJNS5_1CILi1EEES8_S8_EEENS6_IJNS7_ILi64EEENS7_ILi128EEENS7_ILi96EEEEEENS_10bfloat16_tEfNS_4arch4Sm90ELb1ELb0ELb1ELb1ELb0ELb1ELb0ELb0ELi2ELi1ELi2ELi1ELb1EEENS1_24CollectiveEpilogueBwdGQAISD_fSG_Li256ELb1ELb0EEENS1_25SingleTileBwdLPTSchedulerILb1ELi128ELb0EEEEEEEEEvNT_6ParamsE:
        .type           _ZN7cutlass13device_kernelIN5flash11enable_sm90INS1_16FlashAttnBwdSm90INS1_25CollectiveMainloopBwdSm90ILi2ELi2ELi2EN4cute5tupleIJNS5_1CILi1EEES8_S8_EEENS6_IJNS7_ILi64EEENS7_ILi128EEENS7_ILi96EEEEEENS_10bfloat16_tEfNS_4arch4Sm90ELb1ELb0ELb1ELb1ELb0ELb1ELb0ELb0ELi2ELi1ELi2ELi1ELb1EEENS1_24CollectiveEpilogueBwdGQAISD_fSG_Li256ELb1ELb0EEENS1_25SingleTileBwdLPTSchedulerILb1ELi128ELb0EEEEEEEEEvNT_6ParamsE,@function
        .size           _ZN7cutlass13device_kernelIN5flash11enable_sm90INS1_16FlashAttnBwdSm90INS1_25CollectiveMainloopBwdSm90ILi2ELi2ELi2EN4cute5tupleIJNS5_1CILi1EEES8_S8_EEENS6_IJNS7_ILi64EEENS7_ILi128EEENS7_ILi96EEEEEENS_10bfloat16_tEfNS_4arch4Sm90ELb1ELb0ELb1ELb1ELb0ELb1ELb0ELb0ELi2ELi1ELi2ELi1ELb1EEENS1_24CollectiveEpilogueBwdGQAISD_fSG_Li256ELb1ELb0EEENS1_25SingleTileBwdLPTSchedulerILb1ELi128ELb0EEEEEEEEEvNT_6ParamsE,(.L_x_89 - _ZN7cutlass13device_kernelIN5flash11enable_sm90INS1_16FlashAttnBwdSm90INS1_25CollectiveMainloopBwdSm90ILi2ELi2ELi2EN4cute5tupleIJNS5_1CILi1EEES8_S8_EEENS6_IJNS7_ILi64EEENS7_ILi128EEENS7_ILi96EEEEEENS_10bfloat16_tEfNS_4arch4Sm90ELb1ELb0ELb1ELb1ELb0ELb1ELb0ELb0ELi2ELi1ELi2ELi1ELb1EEENS1_24CollectiveEpilogueBwdGQAISD_fSG_Li256ELb1ELb0EEENS1_25SingleTileBwdLPTSchedulerILb1ELi128ELb0EEEEEEEEEvNT_6ParamsE)
        .other          _ZN7cutlass13device_kernelIN5flash11enable_sm90INS1_16FlashAttnBwdSm90INS1_25CollectiveMainloopBwdSm90ILi2ELi2ELi2EN4cute5tupleIJNS5_1CILi1EEES8_S8_EEENS6_IJNS7_ILi64EEENS7_ILi128EEENS7_ILi96EEEEEENS_10bfloat16_tEfNS_4arch4Sm90ELb1ELb0ELb1ELb1ELb0ELb1ELb0ELb0ELi2ELi1ELi2ELi1ELb1EEENS1_24CollectiveEpilogueBwdGQAISD_fSG_Li256ELb1ELb0EEENS1_25SingleTileBwdLPTSchedulerILb1ELi128ELb0EEEEEEEEEvNT_6ParamsE,@"STO_CUDA_ENTRY STV_DEFAULT"
_ZN7cutlass13device_kernelIN5flash11enable_sm90INS1_16FlashAttnBwdSm90INS1_25CollectiveMainloopBwdSm90ILi2ELi2ELi2EN4cute5tupleIJNS5_1CILi1EEES8_S8_EEENS6_IJNS7_ILi64EEENS7_ILi128EEENS7_ILi96EEEEEENS_10bfloat16_tEfNS_4arch4Sm90ELb1ELb0ELb1ELb1ELb0ELb1ELb0ELb0ELi2ELi1ELi2ELi1ELb1EEENS1_24CollectiveEpilogueBwdGQAISD_fSG_Li256ELb1ELb0EEENS1_25SingleTileBwdLPTSchedulerILb1ELi128ELb0EEEEEEEEEvNT_6ParamsE:
[----:B------:R-:W-:Y:S01]  /*0000*/  LDC R1, c[0x0][0x37c] ;  /* 0x0000df00ff017b82 */ /* 0x000fe20000000800 */
[----:B------:R-:W-:Y:S05]  /*0010*/  EXIT ;  /* 0x000000000000794d */ /* 0x000fea0003800000 */
.L_x_31:
        /* <DEDUP_REMOVED lines=14> */
.L_x_89:


//--------------------- .text._ZN7cutlass13device_kernelIN5flash32FlashAttnBwdPostprocessConvertdQIN4cute5tupleIJNS3_1CILi128EEENS5_ILi96EEEEEENS_10bfloat16_tEfNS_4arch4Sm90ELi256ENS3_8TiledMMAINS3_8MMA_AtomIJNS3_4SM904GMMA27MMA_64x96x16_F32BF16BF16_RSILNSF_5MajorE0ELSH_1ELNSF_7ScaleInE1ELSI_1EEEEEENS3_6LayoutINS4_IJNS5_ILi2EEENS5_ILi1EEESN_EEENS4_IJSN_NS5_ILi0EEESP_EEEEENS4_IJNS3_10UnderscoreESS_SS_EEEEELb0EEEEEvNT_6ParamsE --------------------------
	.section	.text._ZN7cutlass13device_kernelIN5flash32FlashAttnBwdPostprocessConvertdQIN4cute5tupleIJNS3_1CILi128EEENS5_ILi96EEEEEENS_10bfloat16_tEfNS_4arch4Sm90ELi256ENS3_8TiledMMAINS3_8MMA_AtomIJNS3_4SM904GMMA27MMA_64x96x16_F32BF16BF16_RSILNSF_5MajorE0ELSH_1ELNSF_7ScaleInE1ELSI_1EEEEEENS3_6LayoutINS4_IJNS5_ILi2EEENS5_ILi1EEESN_EEENS4_IJSN_NS5_ILi0EEESP_EEEEENS4_IJNS3_10UnderscoreESS_SS_EEEEELb0EEEEEvNT_6ParamsE,"ax",@progbits
	.align	128
.text._ZN7cutlass13device_kernelIN5flash32FlashAttnBwdPostprocessConvertdQIN4cute5tupleIJNS3_1CILi128EEENS5_ILi96EEEEEENS_10bfloat16_tEfNS_4arch4Sm90ELi256ENS3_8TiledMMAINS3_8MMA_AtomIJNS3_4SM904GMMA27MMA_64x96x16_F32BF16BF16_RSILNSF_5MajorE0ELSH_1ELNSF_7ScaleInE1ELSI_1EEEEEENS3_6LayoutINS4_IJNS5_ILi2EEENS5_ILi1EEESN_EEENS4_IJSN_NS5_ILi0EEESP_EEEEENS4_IJNS3_10UnderscoreESS_SS_EEEEELb0EEEEEvNT_6ParamsE:
        .type           _ZN7cutlass13device_kernelIN5flash32FlashAttnBwdPostprocessConvertdQIN4cute5tupleIJNS3_1CILi128EEENS5_ILi96EEEEEENS_10bfloat16_tEfNS_4arch4Sm90ELi256ENS3_8TiledMMAINS3_8MMA_AtomIJNS3_4SM904GMMA27MMA_64x96x16_F32BF16BF16_RSILNSF_5MajorE0ELSH_1ELNSF_7ScaleInE1ELSI_1EEEEEENS3_6LayoutINS4_IJNS5_ILi2EEENS5_ILi1EEESN_EEENS4_IJSN_NS5_ILi0EEESP_EEEEENS4_IJNS3_10UnderscoreESS_SS_EEEEELb0EEEEEvNT_6ParamsE,@function
        .size           _ZN7cutlass13device_kernelIN5flash32FlashAttnBwdPostprocessConvertdQIN4cute5tupleIJNS3_1CILi128EEENS5_ILi96EEEEEENS_10bfloat16_tEfNS_4arch4Sm90ELi256ENS3_8TiledMMAINS3_8MMA_AtomIJNS3_4SM904GMMA27MMA_64x96x16_F32BF16BF16_RSILNSF_5MajorE0ELSH_1ELNSF_7ScaleInE1ELSI_1EEEEEENS3_6LayoutINS4_IJNS5_ILi2EEENS5_ILi1EEESN_EEENS4_IJSN_NS5_ILi0EEESP_EEEEENS4_IJNS3_10UnderscoreESS_SS_EEEEELb0EEEEEvNT_6ParamsE,(.L_x_90 - _ZN7cutlass13device_kernelIN5flash32FlashAttnBwdPostprocessConvertdQIN4cute5tupleIJNS3_1CILi128EEENS5_ILi96EEEEEENS_10bfloat16_tEfNS_4arch4Sm90ELi256ENS3_8TiledMMAINS3_8MMA_AtomIJNS3_4SM904GMMA27MMA_64x96x16_F32BF16BF16_RSILNSF_5MajorE0ELSH_1ELNSF_7ScaleInE1ELSI_1EEEEEENS3_6LayoutINS4_IJNS5_ILi2EEENS5_ILi1EEESN_EEENS4_IJSN_NS5_ILi0EEESP_EEEEENS4_IJNS3_10UnderscoreESS_SS_EEEEELb0EEEEEvNT_6ParamsE)
        .other          _ZN7cutlass13device_kernelIN5flash32FlashAttnBwdPostprocessConvertdQIN4cute5tupleIJNS3_1CILi128EEENS5_ILi96EEEEEENS_10bfloat16_tEfNS_4arch4Sm90ELi256ENS3_8TiledMMAINS3_8MMA_AtomIJNS3_4SM904GMMA27MMA_64x96x16_F32BF16BF16_RSILNSF_5MajorE0ELSH_1ELNSF_7ScaleInE1ELSI_1EEEEEENS3_6LayoutINS4_IJNS5_ILi2EEENS5_ILi1EEESN_EEENS4_IJSN_NS5_ILi0EEESP_EEEEENS4_IJNS3_10UnderscoreESS_SS_EEEEELb0EEEEEvNT_6ParamsE,@"STO_CUDA_ENTRY STV_DEFAULT"
_ZN7cutlass13device_kernelIN5flash32FlashAttnBwdPostprocessConvertdQIN4cute5tupleIJNS3_1CILi128EEENS5_ILi96EEEEEENS_10bfloat16_tEfNS_4arch4Sm90ELi256ENS3_8TiledMMAINS3_8MMA_AtomIJNS3_4SM904GMMA27MMA_64x96x16_F32BF16BF16_RSILNSF_5MajorE0ELSH_1ELNSF_7ScaleInE1ELSI_1EEEEEENS3_6LayoutINS4_IJNS5_ILi2EEENS5_ILi1EEESN_EEENS4_IJSN_NS5_ILi0EEESP_EEEEENS4_IJNS3_10UnderscoreESS_SS_EEEEELb0EEEEEvNT_6ParamsE:
[----:B------:R-:W-:Y:S08]  /*0000*/  LDC R1, c[0x0][0x37c] ;  /* 0x0000df00ff017b82 */ /* 0x000ff00000000800 */
[----:B------:R-:W0:Y:S01]  /*0010*/  LDC.64 R10, c[0x0][0x3e0] ;  /* 0x0000f800ff0a7b82 */ /* 0x000e220000000a00 */
[----:B------:R-:W1:Y:S01]  /*0020*/  S2R R3, SR_CTAID.X ;  /* 0x0000000000037919 */ /* 0x000e620000002500 */
[----:B------:R-:W2:Y:S01]  /*0030*/  LDCU.64 UR8, c[0x0][0x358] ;  /* 0x00006b00ff0877ac */ /* 0x000ea20008000a00 */
[----:B------:R-:W3:Y:S01]  /*0040*/  S2R R9, SR_CTAID.Z ;  /* 0x0000000000097919 */ /* 0x000ee20000002700 */
[----:B0-----:R-:W-:-:S04]  /*0050*/  ISETP.NE.U32.AND P0, PT, R10, RZ, PT ;  /* 0x000000ff0a00720c */ /* 0x001fc80003f05070 */
[----:B------:R-:W-:-:S13]  /*0060*/  ISETP.NE.AND.EX P1, PT, R11, RZ, PT, P0 ;  /* 0x000000ff0b00720c */ /* 0x000fda0003f25300 */
[----:B-123--:R-:W-:Y:S05]  /*0070*/  @P1 BRA `(.L_x_32) ;  /* 0x0000000000241947 */ /* 0x00efea0003800000 */
[----:B------:R-:W0:Y:S01]  /*0080*/  LDCU.64 UR4, c[0x0][0x3e8] ;  /* 0x00007d00ff0477ac */ /* 0x000e220008000a00 */
[----:B------:R-:W-:Y:S02]  /*0090*/  CS2R R6, SRZ ;  /* 0x0000000000067805 */ /* 0x000fe4000001ff00 */
[----:B------:R-:W-:Y:S01]  /*00a0*/  CS2R R64, SRZ ;  /* 0x0000000000407805 */ /* 0x000fe2000001ff00 */
[----:B------:R-:W1:Y:S01]  /*00b0*/  LDCU UR6, c[0x0][0x3b0] ;  /* 0x00007600ff0677ac */ /* 0x000e620008000800 */
[----:B0-----:R-:W-:-:S04]  /*00c0*/  UISETP.NE.U32.AND UP0, UPT, UR4, URZ, UPT ;  /* 0x000000ff0400728c */ /* 0x001fc8000bf05070 */
[----:B------:R-:W-:Y:S01]  /*00d0*/  UISETP.NE.AND.EX UP0, UPT, UR5, URZ, UPT, UP0 ;  /* 0x000000ff0500728c */ /* 0x000fe2000bf05300 */
[----:B-1----:R-:W-:-:S08]  /*00e0*/  IMAD.U32 R45, RZ, RZ, UR6 ;  /* 0x00000006ff2d7e24 */ /* 0x002fd0000f8e00ff */
[----:B------:R-:W-:Y:S05]  /*00f0*/  BRA.U !UP0, `(.L_x_33) ;  /* 0x0000000108547547 */ /* 0x000fea000b800000 */
[----:B------:R-:W-:Y:S05]  /*0100*/  BRA `(.L_x_34) ;  /* 0x0000000000387947 */ /* 0x000fea0003800000 */
.L_x_32:
[----:B------:R-:W0:Y:S01]  /*0110*/  LDC.64 R4, c[0x0][0x3e0] ;  /* 0x0000f800ff047b82 */ /* 0x000e220000000a00 */
[----:B------:R-:W1:Y:S01]  /*0120*/  LDCU.64 UR4, c[0x0][0x3e8] ;  /* 0x00007d00ff0477ac */ /* 0x000e620008000a00 */
[----:B0-----:R-:W-:-:S05]  /*0130*/  IMAD.WIDE.U32 R4, R9, 0x4, R4 ;  /* 0x0000000409047825 */ /* 0x001fca00078e0004 */
[----:B------:R-:W2:Y:S01]  /*0140*/  LDG.E R64, desc[UR8][R4.64] ;  /* 0x0000000804407981 */ /* 0x000ea2000c1e1900 */
[----:B-1----:R-:W-:-:S04]  /*0150*/  UISETP.NE.U32.AND UP0, UPT, UR4, URZ, UPT ;  /* 0x000000ff0400728c */ /* 0x002fc8000bf05070 */
[----:B------:R-:W-:Y:S01]  /*0160*/  UISETP.NE.AND.EX UP0, UPT, UR5, URZ, UPT, UP0 ;  /* 0x000000ff0500728c */ /* 0x000fe2000bf05300 */
[--C-:B--2---:R-:W-:Y:S01]  /*0170*/  IMAD R0, R9, 0x80, R64.reuse ;  /* 0x0000008009007824 */ /* 0x104fe200078e0240 */
[----:B------:R-:W-:-:S04]  /*0180*/  SHF.R.S32.HI R65, RZ, 0x1f, R64 ;  /* 0x0000001fff417819 */ /* 0x000fc80000011440 */
[----:B------:R-:W-:-:S04]  /*0190*/  SHF.R.S32.HI R7, RZ, 0x1f, R0 ;  /* 0x0000001fff077819 */ /* 0x000fc80000011400 */
[----:B------:R-:W-:-:S04]  /*01a0*/  LEA.HI R7, R7, R0, RZ, 0x7 ;  /* 0x0000000007077211 */ /* 0x000fc800078f38ff */
[----:B------:R-:W-:-:S05]  /*01b0*/  SHF.R.U32.HI R7, RZ, 0x7, R7 ;  /* 0x00000007ff077819 */ /* 0x000fca0000011607 */
[----:B------:R-:W-:-:S05]  /*01c0*/  IMAD R6, R7, 0x3000, RZ ;  /* 0x0000300007067824 */ /* 0x000fca00078e02ff */
[----:B------:R-:W-:Y:S01]  /*01d0*/  SHF.R.S32.HI R7, RZ, 0x1f, R6 ;  /* 0x0000001fff077819 */ /* 0x000fe20000011406 */
[----:B------:R-:W-:Y:S06]  /*01e0*/  BRA.U !UP0, `(.L_x_35) ;  /* 0x0000000108107547 */ /* 0x000fec000b800000 */
.L_x_34:
[----:B------:R-:W0:Y:S02]  /*01f0*/  LDC.64 R4, c[0x0][0x3e8] ;  /* 0x0000fa00ff047b82 */ /* 0x000e240000000a00 */
[----:B0-----:R-:W-:-:S05]  /*0200*/  IMAD.WIDE.U32 R4, R9, 0x4, R4 ;  /* 0x0000000409047825 */ /* 0x001fca00078e0004 */
[----:B------:R0:W5:Y:S01]  /*0210*/  LDG.E R45, desc[UR8][R4.64] ;  /* 0x00000008042d7981 */ /* 0x000162000c1e1900 */
[----:B------:R-:W-:Y:S05]  /*0220*/  BRA `(.L_x_33) ;  /* 0x0000000000087947 */ /* 0x000fea0003800000 */
.L_x_35:
[----:B------:R-:W2:Y:S02]  /*0230*/  LDG.E R5, desc[UR8][R4.64+0x4] ;  /* 0x0000040804057981 */ /* 0x000ea4000c1e1900 */
[----:B--2---:R-:W-:-:S07]  /*0240*/  IMAD.IADD R45, R5, 0x1, -R64 ;  /* 0x00000001052d7824 */ /* 0x004fce00078e0a40 */
.L_x_33:
[----:B0-----:R-:W-:Y:S02]  /*0250*/  SHF.L.U32 R4, R3, 0x7, RZ ;  /* 0x0000000703047819 */ /* 0x001fe400000006ff */
[----:B------:R-:W-:Y:S02]  /*0260*/  ISETP.NE.AND.EX P0, PT, R11, RZ, PT, P0 ;  /* 0x000000ff0b00720c */ /* 0x000fe40003f05300 */
[----:B-----5:R-:W-:-:S13]  /*0270*/  ISETP.GT.AND P2, PT, R45, R4, PT ;  /* 0x000000042d00720c */ /* 0x020fda0003f44270 */
[----:B------:R-:W-:Y:S05]  /*0280*/  @!P2 EXIT P0 ;  /* 0x000000000000a94d */ /* 0x000fea0000000000 */
[----:B------:R-:W0:Y:S01]  /*0290*/  S2R R0, SR_CTAID.Y ;  /* 0x0000000000007919 */ /* 0x000e220000002600 */
[----:B------:R-:W0:Y:S01]  /*02a0*/  LDC.64 R10, c[0x0][0x398] ;  /* 0x0000e600ff0a7b82 */ /* 0x000e220000000a00 */
[----:B------:R-:W-:Y:S01]  /*02b0*/  IMAD R15, R3, 0x3000, RZ ;  /* 0x00003000030f7824 */ /* 0x000fe200078e02ff */
[----:B------:R-:W-:Y:S01]  /*02c0*/  SEL R2, R9, RZ, !P1 ;  /* 0x000000ff09027207 */ /* 0x000fe20004800000 */
[----:B------:R-:W1:Y:S01]  /*02d0*/  S2R R5, SR_TID.X ;  /* 0x0000000000057919 */ /* 0x000e620000002100 */
[----:B------:R-:W-:Y:S02]  /*02e0*/  BSSY.RECONVERGENT B0, `(.L_x_36) ;  /* 0x0000023000007945 */ /* 0x000fe40003800200 */
[----:B------:R-:W-:Y:S01]  /*02f0*/  IADD3 R6, P0, PT, R15, R6, RZ ;  /* 0x000000060f067210 */ /* 0x000fe20007f1e0ff */
[----:B------:R-:W2:Y:S01]  /*0300*/  S2R R17, SR_CgaCtaId ;  /* 0x0000000000117919 */ /* 0x000ea20000008800 */
[----:B------:R-:W3:Y:S03]  /*0310*/  LDC.64 R12, c[0x0][0x3a0] ;  /* 0x0000e800ff0c7b82 */ /* 0x000ee60000000a00 */
[----:B------:R-:W-:-:S05]  /*0320*/  IMAD.X R7, RZ, RZ, R7, P0 ;  /* 0x000000ffff077224 */ /* 0x000fca00000e0607 */
[----:B------:R-:W4:Y:S01]  /*0330*/  LDC.64 R14, c[0x0][0x380] ;  /* 0x0000e000ff0e7b82 */ /* 0x000f220000000a00 */
[----:B0-----:R-:W-:Y:S01]  /*0340*/  IMAD.WIDE.U32 R6, R0, R10, R6 ;  /* 0x0000000a00067225 */ /* 0x001fe200078e0006 */
[----:B-1----:R-:W-:-:S03]  /*0350*/  ISETP.NE.AND P0, PT, R5, RZ, PT ;  /* 0x000000ff0500720c */ /* 0x002fc60003f05270 */
[----:B------:R-:W-:Y:S02]  /*0360*/  IMAD R7, R0, R11, R7 ;  /* 0x0000000b00077224 */ /* 0x000fe400078e0207 */
[----:B---3--:R-:W-:-:S04]  /*0370*/  IMAD.WIDE.U32 R6, R2, R12, R6 ;  /* 0x0000000c02067225 */ /* 0x008fc800078e0006 */
[----:B------:R-:W-:Y:S01]  /*0380*/  IMAD R7, R2, R13, R7 ;  /* 0x0000000d02077224 */ /* 0x000fe200078e0207 */
[----:B----4-:R-:W-:-:S04]  /*0390*/  LEA R14, P1, R6, R14, 0x2 ;  /* 0x0000000e060e7211 */ /* 0x010fc800078210ff */
[----:B------:R-:W-:Y:S01]  /*03a0*/  LEA.HI.X R7, R6, R15, R7, 0x2, P1 ;  /* 0x0000000f06077211 */ /* 0x000fe200008f1407 */
[----:B--2---:R-:W-:Y:S08]  /*03b0*/  @P0 BRA `(.L_x_37) ;  /* 0x0000000000540947 */ /* 0x004ff00003800000 */
[----:B------:R-:W0:Y:S01]  /*03c0*/  S2UR UR7, SR_CgaCtaId ;  /* 0x00000000000779c3 */ /* 0x000e220000008800 */
[----:B------:R-:W-:Y:S01]  /*03d0*/  UMOV UR6, 0x400 ;  /* 0x0000040000067882 */ /* 0x000fe20000000000 */
[----:B------:R-:W-:Y:S01]  /*03e0*/  UMOV UR4, 0x1 ;  /* 0x0000000100047882 */ /* 0x000fe20000000000 */
[----:B------:R-:W-:Y:S01]  /*03f0*/  IMAD.MOV.U32 R6, RZ, RZ, 0xc000 ;  /* 0x0000c000ff067424 */ /* 0x000fe200078e00ff */
[----:B------:R-:W-:-:S04]  /*0400*/  UIADD3 UR4, UPT, UPT, -UR4, 0x100000, URZ ;  /* 0x0010000004047890 */ /* 0x000fc8000fffe1ff */
[----:B------:R-:W-:Y:S02]  /*0410*/  USHF.L.U32 UR5, UR4, 0xb, URZ ;  /* 0x0000000b04057899 */ /* 0x000fe400080006ff */
[----:B------:R-:W-:Y:S01]  /*0420*/  USHF.L.U32 UR4, UR4, 0x1, URZ ;  /* 0x0000000104047899 */ /* 0x000fe200080006ff */
[----:B------:R-:W-:Y:S01]  /*0430*/  PLOP3.LUT P0, PT, PT, PT, PT, 0x80, 0x8 ;  /* 0x000000000008781c */ /* 0x000fe20003f0f070 */
[----:B------:R-:W-:Y:S01]  /*0440*/  UMOV UR10, 0xc00 ;  /* 0x00000c00000a7882 */ /* 0x000fe20000000000 */
[----:B0-----:R-:W-:-:S04]  /*0450*/  ULEA UR6, UR7, UR6, 0x18 ;  /* 0x0000000607067291 */ /* 0x001fc8000f8ec0ff */
[----:B------:R-:W-:Y:S01]  /*0460*/  UIADD3 UR7, UPT, UPT, UR6, 0x12000, URZ ;  /* 0x0001200006077890 */ /* 0x000fe2000fffe0ff */
[----:B------:R-:W0:Y:S07]  /*0470*/  FENCE.VIEW.ASYNC.S ;  /* 0x00000000000073c6 */ /* 0x000e2e0000000000 */
[----:B0-----:R0:W1:Y:S02]  /*0480*/  SYNCS.EXCH.64 URZ, [UR6+0x12000], UR4 ;  /* 0x0120000406ff75b2 */ /* 0x0010640008000100 */
[----:B0-----:R-:W-:-:S02]  /*0490*/  R2UR UR4, R14 ;  /* 0x000000000e0472ca */ /* 0x001fc400000e0000 */
[----:B------:R-:W-:Y:S01]  /*04a0*/  R2UR UR5, R7 ;  /* 0x00000000070572ca */ /* 0x000fe200000e0000 */
[----:B-1----:R0:W-:-:S14]  /*04b0*/  SYNCS.ARRIVE.TRANS64 RZ, [UR6+0x12000], R6 ;  /* 0x01200006ffff79a7 */ /* 0x0021dc0008000006 */
.L_x_38:
[----:B------:R-:W-:Y:S01]  /*04c0*/  @P0 ELECT P1, URZ, PT ;  /* 0x0000000000ff082f */ /* 0x000fe20003820000 */
[----:B------:R1:W-:-:S12]  /*04d0*/  UBLKCP.S.G [UR6], [UR4], UR10 ;  /* 0x00000006040073ba */ /* 0x0003d8000800020a */
[----:B------:R-:W-:Y:S02]  /*04e0*/  @P1 PLOP3.LUT P0, PT, P1, PT, PT, 0x8, 0x80 ;  /* 0x000000000080181c */ /* 0x000fe40000f0e170 */
[----:B------:R-:W-:-:S11]  /*04f0*/  PLOP3.LUT P1, PT, PT, PT, PT, 0x8, 0x80 ;  /* 0x000000000080781c */ /* 0x000fd60003f2e170 */
[----:B-1----:R-:W-:Y:S05]  /*0500*/  @P0 BRA.U.ANY `(.L_x_38) ;  /* 0xfffffffd00ec0947 */ /* 0x002fea000393ffff */
.L_x_37:
[----:B------:R-:W-:Y:S05]  /*0510*/  BSYNC.RECONVERGENT B0 ;  /* 0x0000000000007941 */ /* 0x000fea0003800200 */
.L_x_36:
[----:B------:R-:W-:Y:S01]  /*0520*/  BAR.SYNC.DEFER_BLOCKING 0x0 ;  /* 0x0000000000007b1d */ /* 0x000fe20000010000 */
[----:B0-----:R-:W-:Y:S02]  /*0530*/  MOV R6, 0x400 ;  /* 0x0000040000067802 */ /* 0x001fe40000000f00 */
[----:B------:R-:W-:Y:S02]  /*0540*/  SHF.L.U32 R7, RZ, 0x1f, RZ ;  /* 0x0000001fff077819 */ /* 0x000fe400000006ff */
[----:B------:R-:W-:-:S07]  /*0550*/  LEA R6, R17, R6, 0x18 ;  /* 0x0000000611067211 */ /* 0x000fce00078ec0ff */
.L_x_39:
[----:B0-----:R0:W1:Y:S02]  /*0560*/  SYNCS.PHASECHK.TRANS64.TRYWAIT P0, [R6+URZ+0x12000], R7 ;  /* 0x01200007060075a7 */ /* 0x00106400080011ff */
[----:B-1----:R-:W-:Y:S05]  /*0570*/  @!P0 NANOSLEEP.SYNCS 0x989680 ;  /* 0x009896800000895d */ /* 0x002fea0003900000 */
[----:B------:R-:W1:Y:S02]  /*0580*/  @!P0 SYNCS.PHASECHK.TRANS64 P0, [R6+URZ+0x12000], R7 ;  /* 0x01200007060085a7 */ /* 0x000e6400080010ff */
[----:B-1----:R-:W-:Y:S05]  /*0590*/  @!P0 BRA `(.L_x_39) ;  /* 0xfffffffc00f08947 */ /* 0x002fea000383ffff */
[C---:B------:R-:W-:Y:S01]  /*05a0*/  IMAD.SHL.U32 R20, R5.reuse, 0x10, RZ ;  /* 0x0000001005147824 */ /* 0x040fe200078e00ff */
[--C-:B0-----:R-:W-:Y:S01]  /*05b0*/  SHF.R.U32.HI R7, RZ, 0x7, R5.reuse ;  /* 0x00000007ff077819 */ /* 0x101fe20000011605 */
[C---:B------:R-:W-:Y:S01]  /*05c0*/  IMAD.SHL.U32 R24, R5.reuse, 0x4, RZ ;  /* 0x0000000405187824 */ /* 0x040fe200078e00ff */
[----:B------:R-:W0:Y:S01]  /*05d0*/  LDCU UR4, c[0x0][0x3d8] ;  /* 0x00007b00ff0477ac */ /* 0x000e220008000800 */
[----:B------:R-:W-:Y:S01]  /*05e0*/  LOP3.LUT P0, RZ, R5, 0x4, RZ, 0xc0, !PT ;  /* 0x0000000405ff7812 */ /* 0x000fe2000780c0ff */
[----:B------:R-:W-:Y:S01]  /*05f0*/  BSSY.RECONVERGENT B0, `(.L_x_40) ;  /* 0x000009a000007945 */ /* 0x000fe20003800200 */
[C---:B------:R-:W-:Y:S01]  /*0600*/  LOP3.LUT R8, R20.reuse, 0x7f0, RZ, 0xc0, !PT ;  /* 0x000007f014087812 */ /* 0x040fe200078ec0ff */
[----:B------:R-:W1:Y:S01]  /*0610*/  LDCU.64 UR6, c[0x0][0x3d0] ;  /* 0x00007a00ff0677ac */ /* 0x000e620008000a00 */
[----:B------:R-:W-:Y:S02]  /*0620*/  LOP3.LUT R22, R20, 0x3e00, RZ, 0xc0, !PT ;  /* 0x00003e0014167812 */ /* 0x000fe400078ec0ff */
[----:B------:R-:W-:Y:S01]  /*0630*/  SHF.R.U32.HI R20, RZ, 0x1, R5 ;  /* 0x00000001ff147819 */ /* 0x000fe20000011605 */
[----:B------:R-:W-:Y:S01]  /*0640*/  IMAD R7, R7, 0x6000, R8 ;  /* 0x0000600007077824 */ /* 0x000fe200078e0208 */
[----:B------:R-:W-:-:S04]  /*0650*/  VIADDMNMX R4, R45, -R4, 0x80, PT ;  /* 0x000000802d047446 */ /* 0x000fc80003800904 */
[----:B------:R-:W-:Y:S01]  /*0660*/  IADD3 R46, PT, PT, R6, R7, RZ ;  /* 0x00000007062e7210 */ /* 0x000fe20007ffe0ff */
[----:B------:R-:W-:-:S04]  /*0670*/  IMAD.SHL.U32 R7, R5, 0x20, RZ ;  /* 0x0000002005077824 */ /* 0x000fc800078e00ff */
[----:B------:R-:W0:Y:S01]  /*0680*/  LDS.128 R12, [R46+0x800] ;  /* 0x000800002e0c7984 */ /* 0x000e220000000c00 */
[----:B------:R-:W-:Y:S02]  /*0690*/  LOP3.LUT R21, R7, 0xc0, RZ, 0xc0, !PT ;  /* 0x000000c007157812 */ /* 0x000fe400078ec0ff */
[--C-:B------:R-:W-:Y:S01]  /*06a0*/  LOP3.LUT R22, R22, 0x20, R7.reuse, 0xf8, !PT ;  /* 0x0000002016167812 */ /* 0x100fe200078ef807 */
[----:B------:R-:W2:Y:S01]  /*06b0*/  LDS.128 R8, [R46] ;  /* 0x000000002e087984 */ /* 0x000ea20000000c00 */
[----:B------:R-:W-:Y:S02]  /*06c0*/  LOP3.LUT R21, R21, 0x18, R24, 0xf8, !PT ;  /* 0x0000001815157812 */ /* 0x000fe400078ef818 */
[----:B------:R-:W-:Y:S01]  /*06d0*/  LOP3.LUT R7, R22, 0x100, R7, 0xf8, !PT ;  /* 0x0000010016077812 */ /* 0x000fe200078ef807 */
[----:B------:R-:W3:Y:S01]  /*06e0*/  LDS.128 R24, [R46+0x1800] ;  /* 0x001800002e187984 */ /* 0x000ee20000000c00 */
[----:B------:R-:W-:-:S03]  /*06f0*/  LOP3.LUT R20, R21, 0x8, R20, 0x78, !PT ;  /* 0x0000000815147812 */ /* 0x000fc600078e7814 */
[----:B------:R-:W4:Y:S01]  /*0700*/  LDS.128 R16, [R46+0x1000] ;  /* 0x001000002e107984 */ /* 0x000f220000000c00 */
[----:B------:R-:W-:Y:S02]  /*0710*/  LOP3.LUT R40, R7, R20, RZ, 0xfc, !PT ;  /* 0x0000001407287212 */ /* 0x000fe400078efcff */
[----:B------:R-:W-:Y:S01]  /*0720*/  IADD3 R7, PT, PT, R6, 0xc000, RZ ;  /* 0x0000c00006077810 */ /* 0x000fe20007ffe0ff */
[----:B------:R-:W5:Y:S04]  /*0730*/  LDS.128 R28, [R46+0x2000] ;  /* 0x002000002e1c7984 */ /* 0x000f680000000c00 */
[----:B------:R-:W1:Y:S01]  /*0740*/  LDS.128 R32, [R46+0x2800] ;  /* 0x002800002e207984 */ /* 0x000e620000000c00 */
[----:B------:R-:W-:-:S04]  /*0750*/  IMAD R20, R40, 0x2, R7 ;  /* 0x0000000228147824 */ /* 0x000fc800078e0207 */
[C---:B------:R-:W-:Y:S01]  /*0760*/  VIADD R44, R20.reuse, 0x20 ;  /* 0x00000020142c7836 */ /* 0x040fe20000000000 */
[----:B------:R-:W-:Y:S02]  /*0770*/  @P0 IADD3 R44, PT, PT, R20, -0x20, RZ ;  /* 0xffffffe0142c0810 */ /* 0x000fe40007ffe0ff */
[----:B------:R-:W1:Y:S01]  /*0780*/  LDS.128 R20, [R46+0x4800] ;  /* 0x004800002e147984 */ /* 0x000e620000000c00 */
[----:B0-----:R-:W-:Y:S01]  /*0790*/  FMUL.FTZ R41, R12, UR4 ;  /* 0x000000040c297c20 */ /* 0x001fe20008410000 */
[----:B------:R-:W-:Y:S01]  /*07a0*/  FMUL.FTZ R42, R13, UR4 ;  /* 0x000000040d2a7c20 */ /* 0x000fe20008410000 */
[----:B------:R-:W-:Y:S01]  /*07b0*/  FMUL.FTZ R43, R14, UR4 ;  /* 0x000000040e2b7c20 */ /* 0x000fe20008410000 */
[----:B------:R-:W-:Y:S01]  /*07c0*/  FMUL.FTZ R48, R15, UR4 ;  /* 0x000000040f307c20 */ /* 0x000fe20008410000 */
[----:B--2---:R-:W-:Y:S01]  /*07d0*/  FMUL.FTZ R36, R8, UR4 ;  /* 0x0000000408247c20 */ /* 0x004fe20008410000 */
[----:B------:R-:W0:Y:S01]  /*07e0*/  LDS.128 R12, [R46+0x3800] ;  /* 0x003800002e0c7984 */ /* 0x000e220000000c00 */
[----:B------:R-:W-:Y:S01]  /*07f0*/  FMUL.FTZ R39, R9, UR4 ;  /* 0x0000000409277c20 */ /* 0x000fe20008410000 */
[----:B------:R-:W-:Y:S01]  /*0800*/  FMUL.FTZ R37, R10, UR4 ;  /* 0x000000040a257c20 */ /* 0x000fe20008410000 */
[----:B---3--:R-:W-:Y:S01]  /*0810*/  FMUL.FTZ R51, R24, UR4 ;  /* 0x0000000418337c20 */ /* 0x008fe20008410000 */
[----:B------:R-:W-:Y:S01]  /*0820*/  FMUL.FTZ R54, R25, UR4 ;  /* 0x0000000419367c20 */ /* 0x000fe20008410000 */
[----:B------:R-:W-:Y:S01]  /*0830*/  FMUL.FTZ R53, R26, UR4 ;  /* 0x000000041a357c20 */ /* 0x000fe20008410000 */
[----:B------:R-:W-:Y:S01]  /*0840*/  FMUL.FTZ R56, R27, UR4 ;  /* 0x000000041b387c20 */ /* 0x000fe20008410000 */
[----:B------:R-:W-:Y:S01]  /*0850*/  FMUL.FTZ R38, R11, UR4 ;  /* 0x000000040b267c20 */ /* 0x000fe20008410000 */
[----:B------:R-:W2:Y:S01]  /*0860*/  LDS.128 R24, [R46+0x5000] ;  /* 0x005000002e187984 */ /* 0x000ea20000000c00 */
[----:B----4-:R-:W-:Y:S01]  /*0870*/  FMUL.FTZ R47, R16, UR4 ;  /* 0x00000004102f7c20 */ /* 0x010fe20008410000 */
[----:B------:R-:W-:Y:S01]  /*0880*/  FMUL.FTZ R50, R17, UR4 ;  /* 0x0000000411327c20 */ /* 0x000fe20008410000 */
[----:B------:R-:W-:Y:S01]  /*0890*/  FMUL.FTZ R49, R18, UR4 ;  /* 0x0000000412317c20 */ /* 0x000fe20008410000 */
[----:B------:R-:W3:Y:S01]  /*08a0*/  LDS.128 R8, [R46+0x3000] ;  /* 0x003000002e087984 */ /* 0x000ee20000000c00 */
[----:B------:R-:W-:Y:S01]  /*08b0*/  FMUL.FTZ R52, R19, UR4 ;  /* 0x0000000413347c20 */ /* 0x000fe20008410000 */
[----:B-----5:R-:W-:Y:S01]  /*08c0*/  FMUL.FTZ R55, R28, UR4 ;  /* 0x000000041c377c20 */ /* 0x020fe20008410000 */
[----:B------:R-:W-:Y:S01]  /*08d0*/  FMUL.FTZ R58, R29, UR4 ;  /* 0x000000041d3a7c20 */ /* 0x000fe20008410000 */
[----:B------:R-:W4:Y:S01]  /*08e0*/  LDS.128 R16, [R46+0x4000] ;  /* 0x004000002e107984 */ /* 0x000f220000000c00 */
[----:B------:R-:W-:Y:S01]  /*08f0*/  FMUL.FTZ R57, R30, UR4 ;  /* 0x000000041e397c20 */ /* 0x000fe20008410000 */
[----:B------:R-:W-:Y:S01]  /*0900*/  FMUL.FTZ R60, R31, UR4 ;  /* 0x000000041f3c7c20 */ /* 0x000fe20008410000 */
[----:B-1----:R-:W-:Y:S01]  /*0910*/  FMUL.FTZ R59, R32, UR4 ;  /* 0x00000004203b7c20 */ /* 0x002fe20008410000 */
[----:B------:R1:W5:Y:S01]  /*0920*/  LDS.128 R28, [R46+0x5800] ;  /* 0x005800002e1c7984 */ /* 0x0003620000000c00 */
[----:B------:R-:W-:Y:S01]  /*0930*/  F2FP.BF16.F32.PACK_AB R32, R39, R36 ;  /* 0x000000242720723e */ /* 0x000fe200000010ff */
[----:B------:R-:W-:Y:S01]  /*0940*/  FMUL.FTZ R61, R34, UR4 ;  /* 0x00000004223d7c20 */ /* 0x000fe20008410000 */
[----:B------:R-:W-:Y:S01]  /*0950*/  FMUL.FTZ R62, R35, UR4 ;  /* 0x00000004233e7c20 */ /* 0x000fe20008410000 */
[----:B------:R-:W-:Y:S01]  /*0960*/  F2FP.BF16.F32.PACK_AB R36, R50, R47 ;  /* 0x0000002f3224723e */ /* 0x000fe200000010ff */
[----:B------:R-:W-:Y:S01]  /*0970*/  IMAD R47, R40, 0x2, R6 ;  /* 0x00000002282f7824 */ /* 0x000fe200078e0206 */
[----:B------:R-:W-:Y:S01]  /*0980*/  F2FP.BF16.F32.PACK_AB R34, R42, R41 ;  /* 0x000000292a22723e */ /* 0x000fe200000010ff */
[----:B------:R-:W-:Y:S01]  /*0990*/  FMUL.FTZ R20, R20, UR4 ;  /* 0x0000000414147c20 */ /* 0x000fe20008410000 */
[----:B-1----:R-:W-:Y:S01]  /*09a0*/  FMUL.FTZ R46, R33, UR4 ;  /* 0x00000004212e7c20 */ /* 0x002fe20008410000 */
[----:B------:R-:W-:Y:S01]  /*09b0*/  F2FP.BF16.F32.PACK_AB R33, R38, R37 ;  /* 0x000000252621723e */ /* 0x000fe200000010ff */
[----:B------:R-:W-:Y:S01]  /*09c0*/  FMUL.FTZ R21, R21, UR4 ;  /* 0x0000000415157c20 */ /* 0x000fe20008410000 */
[----:B------:R-:W-:Y:S01]  /*09d0*/  F2FP.BF16.F32.PACK_AB R35, R48, R43 ;  /* 0x0000002b3023723e */ /* 0x000fe200000010ff */
[----:B------:R-:W-:Y:S01]  /*09e0*/  FMUL.FTZ R22, R22, UR4 ;  /* 0x0000000416167c20 */ /* 0x000fe20008410000 */
[----:B------:R-:W-:Y:S01]  /*09f0*/  F2FP.BF16.F32.PACK_AB R37, R52, R49 ;  /* 0x000000313425723e */ /* 0x000fe200000010ff */
[----:B------:R-:W-:Y:S01]  /*0a00*/  FMUL.FTZ R23, R23, UR4 ;  /* 0x0000000417177c20 */ /* 0x000fe20008410000 */
[----:B------:R-:W-:Y:S01]  /*0a10*/  F2FP.BF16.F32.PACK_AB R38, R54, R51 ;  /* 0x000000333626723e */ /* 0x000fe200000010ff */
[----:B------:R2:W-:Y:S01]  /*0a20*/  STSM.16.M88.4 [R47+0xc000], R32 ;  /* 0x00c000202f007844 */ /* 0x0005e20000000200 */
[----:B------:R-:W-:-:S02]  /*0a30*/  F2FP.BF16.F32.PACK_AB R39, R56, R53 ;  /* 0x000000353827723e */ /* 0x000fc400000010ff */
[----:B------:R-:W-:Y:S01]  /*0a40*/  F2FP.BF16.F32.PACK_AB R40, R58, R55 ;  /* 0x000000373a28723e */ /* 0x000fe200000010ff */
[----:B0-----:R-:W-:Y:S01]  /*0a50*/  FMUL.FTZ R12, R12, UR4 ;  /* 0x000000040c0c7c20 */ /* 0x001fe20008410000 */
[----:B------:R-:W-:Y:S01]  /*0a60*/  FMUL.FTZ R13, R13, UR4 ;  /* 0x000000040d0d7c20 */ /* 0x000fe20008410000 */
[----:B------:R0:W-:Y:S01]  /*0a70*/  STSM.16.M88.4 [R44], R36 ;  /* 0x000000242c007844 */ /* 0x0001e20000000200 */
[----:B------:R-:W-:Y:S01]  /*0a80*/  FMUL.FTZ R14, R14, UR4 ;  /* 0x000000040e0e7c20 */ /* 0x000fe20008410000 */
[----:B------:R-:W-:Y:S01]  /*0a90*/  FMUL.FTZ R15, R15, UR4 ;  /* 0x000000040f0f7c20 */ /* 0x000fe20008410000 */
[----:B------:R-:W-:Y:S02]  /*0aa0*/  F2FP.BF16.F32.PACK_AB R41, R60, R57 ;  /* 0x000000393c29723e */ /* 0x000fe400000010ff */
[----:B------:R-:W-:Y:S02]  /*0ab0*/  F2FP.BF16.F32.PACK_AB R42, R46, R59 ;  /* 0x0000003b2e2a723e */ /* 0x000fe400000010ff */
[----:B------:R-:W-:Y:S01]  /*0ac0*/  F2FP.BF16.F32.PACK_AB R43, R62, R61 ;  /* 0x0000003d3e2b723e */ /* 0x000fe200000010ff */
[----:B--2---:R-:W-:Y:S01]  /*0ad0*/  FMUL.FTZ R34, R26, UR4 ;  /* 0x000000041a227c20 */ /* 0x004fe20008410000 */
[----:B------:R-:W-:Y:S01]  /*0ae0*/  F2FP.BF16.F32.PACK_AB R26, R13, R12 ;  /* 0x0000000c0d1a723e */ /* 0x000fe200000010ff */
[----:B---3--:R-:W-:Y:S01]  /*0af0*/  FMUL.FTZ R8, R8, UR4 ;  /* 0x0000000408087c20 */ /* 0x008fe20008410000 */
[----:B------:R-:W-:Y:S01]  /*0b00*/  FMUL.FTZ R9, R9, UR4 ;  /* 0x0000000409097c20 */ /* 0x000fe20008410000 */
[----:B------:R-:W-:Y:S01]  /*0b10*/  FMUL.FTZ R10, R10, UR4 ;  /* 0x000000040a0a7c20 */ /* 0x000fe20008410000 */
[----:B------:R-:W-:Y:S01]  /*0b20*/  FMUL.FTZ R11, R11, UR4 ;  /* 0x000000040b0b7c20 */ /* 0x000fe20008410000 */
[----:B0-----:R-:W-:-:S02]  /*0b30*/  IMAD.SHL.U32 R36, R5, 0x8, RZ ;  /* 0x0000000805247824 */ /* 0x001fc400078e00ff */
[----:B------:R-:W-:Y:S01]  /*0b40*/  FMUL.FTZ R32, R24, UR4 ;  /* 0x0000000418207c20 */ /* 0x000fe20008410000 */
[----:B------:R-:W-:Y:S01]  /*0b50*/  FMUL.FTZ R33, R25, UR4 ;  /* 0x0000000419217c20 */ /* 0x000fe20008410000 */
[----:B------:R-:W-:Y:S01]  /*0b60*/  FMUL.FTZ R35, R27, UR4 ;  /* 0x000000041b237c20 */ /* 0x000fe20008410000 */
[----:B----4-:R-:W-:Y:S01]  /*0b70*/  FMUL.FTZ R16, R16, UR4 ;  /* 0x0000000410107c20 */ /* 0x010fe20008410000 */
[----:B------:R-:W-:Y:S01]  /*0b80*/  LOP3.LUT R12, R36, 0xd8, RZ, 0xc0, !PT ;  /* 0x000000d8240c7812 */ /* 0x000fe200078ec0ff */
[----:B------:R-:W-:Y:S01]  /*0b90*/  FMUL.FTZ R17, R17, UR4 ;  /* 0x0000000411117c20 */ /* 0x000fe20008410000 */
[----:B------:R-:W-:Y:S01]  /*0ba0*/  FMUL.FTZ R18, R18, UR4 ;  /* 0x0000000412127c20 */ /* 0x000fe20008410000 */
[----:B------:R-:W-:Y:S01]  /*0bb0*/  FMUL.FTZ R19, R19, UR4 ;  /* 0x0000000413137c20 */ /* 0x000fe20008410000 */
[----:B------:R-:W-:Y:S01]  /*0bc0*/  F2FP.BF16.F32.PACK_AB R27, R15, R14 ;  /* 0x0000000e0f1b723e */ /* 0x000fe200000010ff */
[----:B-----5:R-:W-:Y:S01]  /*0bd0*/  FMUL.FTZ R28, R28, UR4 ;  /* 0x000000041c1c7c20 */ /* 0x020fe20008410000 */
[----:B------:R-:W-:Y:S01]  /*0be0*/  FMUL.FTZ R29, R29, UR4 ;  /* 0x000000041d1d7c20 */ /* 0x000fe20008410000 */
[----:B------:R-:W-:Y:S01]  /*0bf0*/  FMUL.FTZ R30, R30, UR4 ;  /* 0x000000041e1e7c20 */ /* 0x000fe20008410000 */
[----:B------:R-:W-:Y:S01]  /*0c00*/  FMUL.FTZ R31, R31, UR4 ;  /* 0x000000041f1f7c20 */ /* 0x000fe20008410000 */
[----:B------:R-:W-:Y:S01]  /*0c10*/  LOP3.LUT R15, R12, 0x18, R5, 0x78, !PT ;  /* 0x000000180c0f7812 */ /* 0x000fe200078e7805 */
[----:B------:R-:W-:Y:S01]  /*0c20*/  STSM.16.M88.4 [R47+0xe000], R40 ;  /* 0x00e000282f007844 */ /* 0x000fe20000000200 */
[----:B------:R-:W-:Y:S01]  /*0c30*/  F2FP.BF16.F32.PACK_AB R24, R9, R8 ;  /* 0x000000080918723e */ /* 0x000fe200000010ff */
[----:B------:R-:W0:Y:S01]  /*0c40*/  LDCU.64 UR4, c[0x0][0x3c8] ;  /* 0x00007900ff0477ac */ /* 0x000e220008000a00 */
[----:B------:R-:W-:-:S02]  /*0c50*/  F2FP.BF16.F32.PACK_AB R25, R11, R10 ;  /* 0x0000000a0b19723e */ /* 0x000fc400000010ff */
[----:B------:R-:W-:Y:S02]  /*0c60*/  F2FP.BF16.F32.PACK_AB R12, R33, R32 ;  /* 0x00000020210c723e */ /* 0x000fe400000010ff */
[----:B------:R-:W-:Y:S01]  /*0c70*/  F2FP.BF16.F32.PACK_AB R8, R17, R16 ;  /* 0x000000101108723e */ /* 0x000fe200000010ff */
[----:B------:R-:W-:Y:S01]  /*0c80*/  STSM.16.M88.4 [R44+0x2000], R24 ;  /* 0x002000182c007844 */ /* 0x000fe20000000200 */
[----:B------:R-:W-:Y:S02]  /*0c90*/  F2FP.BF16.F32.PACK_AB R9, R19, R18 ;  /* 0x000000121309723e */ /* 0x000fe400000010ff */
[----:B------:R-:W-:Y:S01]  /*0ca0*/  F2FP.BF16.F32.PACK_AB R10, R21, R20 ;  /* 0x00000014150a723e */ /* 0x000fe200000010ff */
[----:B------:R-:W-:Y:S01]  /*0cb0*/  IMAD.MOV.U32 R21, RZ, RZ, RZ ;  /* 0x000000ffff157224 */ /* 0x000fe200078e00ff */
[----:B------:R-:W-:Y:S02]  /*0cc0*/  F2FP.BF16.F32.PACK_AB R11, R23, R22 ;  /* 0x00000016170b723e */ /* 0x000fe400000010ff */
[----:B------:R-:W-:-:S02]  /*0cd0*/  LOP3.LUT R32, R15, 0x1f20, R36, 0xf8, !PT ;  /* 0x00001f200f207812 */ /* 0x000fc400078ef824 */
[----:B------:R-:W-:Y:S01]  /*0ce0*/  F2FP.BF16.F32.PACK_AB R13, R35, R34 ;  /* 0x00000022230d723e */ /* 0x000fe200000010ff */
[----:B------:R1:W-:Y:S01]  /*0cf0*/  STSM.16.M88.4 [R47+0x10000], R8 ;  /* 0x010000082f007844 */ /* 0x0003e20000000200 */
[----:B------:R-:W-:Y:S01]  /*0d00*/  F2FP.BF16.F32.PACK_AB R14, R29, R28 ;  /* 0x0000001c1d0e723e */ /* 0x000fe200000010ff */
[C---:B------:R-:W-:Y:S01]  /*0d10*/  IMAD R7, R32.reuse, 0x2, R7 ;  /* 0x0000000220077824 */ /* 0x040fe200078e0207 */
[----:B------:R-:W-:Y:S02]  /*0d20*/  F2FP.BF16.F32.PACK_AB R15, R31, R30 ;  /* 0x0000001e1f0f723e */ /* 0x000fe400000010ff */
[----:B------:R-:W-:Y:S02]  /*0d30*/  LEA R6, R32, R6, 0x1 ;  /* 0x0000000620067211 */ /* 0x000fe400078e08ff */
[----:B------:R-:W-:Y:S01]  /*0d40*/  LOP3.LUT R20, R36, 0x18, RZ, 0xc0, !PT ;  /* 0x0000001824147812 */ /* 0x000fe200078ec0ff */
[----:B------:R2:W-:Y:S01]  /*0d50*/  STSM.16.M88.4 [R44+0x4000], R12 ;  /* 0x0040000c2c007844 */ /* 0x0005e20000000200 */
[----:B------:R-:W-:-:S02]  /*0d60*/  SHF.R.U32.HI R5, RZ, 0x2, R5 ;  /* 0x00000002ff057819 */ /* 0x000fc40000011605 */
[----:B------:R-:W-:Y:S01]  /*0d70*/  LOP3.LUT R32, R20, 0x40, RZ, 0xfc, !PT ;  /* 0x0000004014207812 */ /* 0x000fe200078efcff */
[----:B------:R-:W-:Y:S01]  /*0d80*/  BAR.SYNC.DEFER_BLOCKING 0x0 ;  /* 0x0000000000007b1d */ /* 0x000fe20000010000 */
[C---:B0-----:R-:W-:Y:S01]  /*0d90*/  IMAD.WIDE.U32 R22, R0.reuse, UR4, R20 ;  /* 0x0000000400167c25 */ /* 0x041fe2000f8e0014 */
[C---:B------:R-:W-:Y:S02]  /*0da0*/  ISETP.GE.AND P1, PT, R5.reuse, R4, PT ;  /* 0x000000040500720c */ /* 0x040fe40003f26270 */
[C---:B-1----:R-:W-:Y:S01]  /*0db0*/  IADD3 R8, P0, PT, R5.reuse, R64, RZ ;  /* 0x0000004005087210 */ /* 0x042fe20007f1e0ff */
[----:B------:R-:W-:Y:S02]  /*0dc0*/  IMAD R23, R0, UR5, R23 ;  /* 0x0000000500177c24 */ /* 0x000fe4000f8e0217 */
[----:B------:R-:W-:Y:S01]  /*0dd0*/  VIADD R0, R5, 0x40 ;  /* 0x0000004005007836 */ /* 0x000fe20000000000 */
[----:B------:R-:W-:-:S04]  /*0de0*/  IADD3.X R9, PT, PT, RZ, R65, RZ, P0, !PT ;  /* 0x00000041ff097210 */ /* 0x000fc800007fe4ff */
[----:B------:R-:W-:Y:S01]  /*0df0*/  ISETP.GE.AND P0, PT, R0, R4, PT ;  /* 0x000000040000720c */ /* 0x000fe20003f06270 */
[----:B------:R-:W-:Y:S01]  /*0e00*/  IMAD.WIDE.U32 R4, R2, UR6, R22 ;  /* 0x0000000602047c25 */ /* 0x000fe2000f8e0016 */
[----:B------:R-:W-:-:S03]  /*0e10*/  LOP3.LUT R0, R20, 0x20, RZ, 0xfc, !PT ;  /* 0x0000002014007812 */ /* 0x000fc600078efcff */
[----:B------:R-:W-:Y:S02]  /*0e20*/  IMAD R23, R2, UR7, R5 ;  /* 0x0000000702177c24 */ /* 0x000fe4000f8e0205 */
[----:B------:R-:W-:Y:S01]  /*0e30*/  IMAD.WIDE.U32 R28, R3, 0x80, R8 ;  /* 0x00000080031c7825 */ /* 0x000fe200078e0008 */
[----:B------:R2:W0:Y:S01]  /*0e40*/  LDS.128 R16, [R6+0xd000] ;  /* 0x00d0000006107984 */ /* 0x0004220000000c00 */
[----:B------:R-:W-:Y:S05]  /*0e50*/  @P1 BRA `(.L_x_41) ;  /* 0x00000000004c1947 */ /* 0x000fea0003800000 */
[----:B------:R-:W1:Y:S01]  /*0e60*/  LDCU UR4, c[0x0][0x3b4] ;  /* 0x00007680ff0477ac */ /* 0x000e620008000800 */
[----:B--2---:R-:W2:Y:S01]  /*0e70*/  LDS.128 R12, [R7+0x2000] ;  /* 0x00200000070c7984 */ /* 0x004ea20000000c00 */
[----:B------:R-:W-:Y:S01]  /*0e80*/  IMAD.MOV.U32 R22, RZ, RZ, R4 ;  /* 0x000000ffff167224 */ /* 0x000fe200078e0004 */
[----:B------:R-:W3:Y:S02]  /*0e90*/  LDCU.64 UR6, c[0x0][0x3c0] ;  /* 0x00007800ff0677ac */ /* 0x000ee40008000a00 */
[----:B------:R-:W4:Y:S01]  /*0ea0*/  LDS.128 R24, [R7+0x4000] ;  /* 0x0040000007187984 */ /* 0x000f220000000c00 */
[----:B------:R-:W5:Y:S01]  /*0eb0*/  LDCU.64 UR10, c[0x0][0x3a8] ;  /* 0x00007500ff0a77ac */ /* 0x000f620008000a00 */
[----:B-1----:R-:W-:Y:S02]  /*0ec0*/  ISETP.GE.AND P1, PT, R20, UR4, PT ;  /* 0x0000000414007c0c */ /* 0x002fe4000bf26270 */
[----:B------:R-:W-:Y:S01]  /*0ed0*/  ISETP.GE.AND P2, PT, R0, UR4, PT ;  /* 0x0000000400007c0c */ /* 0x000fe2000bf46270 */
[----:B---3--:R-:W-:Y:S01]  /*0ee0*/  IMAD R31, R29, UR6, RZ ;  /* 0x000000061d1f7c24 */ /* 0x008fe2000f8e02ff */
[----:B------:R-:W-:Y:S01]  /*0ef0*/  ISETP.GE.AND P3, PT, R32, UR4, PT ;  /* 0x0000000420007c0c */ /* 0x000fe2000bf66270 */
[----:B------:R-:W-:-:S04]  /*0f00*/  IMAD.WIDE.U32 R2, R28, UR6, R22 ;  /* 0x000000061c027c25 */ /* 0x000fc8000f8e0016 */
[----:B------:R-:W-:Y:S01]  /*0f10*/  IMAD R31, R28, UR7, R31 ;  /* 0x000000071c1f7c24 */ /* 0x000fe2000f8e021f */
[----:B-----5:R-:W-:-:S03]  /*0f20*/  LEA R30, P4, R2, UR10, 0x1 ;  /* 0x0000000a021e7c11 */ /* 0x020fc6000f8808ff */
[----:B------:R-:W1:Y:S01]  /*0f30*/  @!P1 LDS.128 R8, [R7] ;  /* 0x0000000007089984 */ /* 0x000e620000000c00 */
[----:B------:R-:W-:-:S04]  /*0f40*/  IADD3 R3, PT, PT, R3, R31, RZ ;  /* 0x0000001f03037210 */ /* 0x000fc80007ffe0ff */
[----:B------:R-:W-:-:S05]  /*0f50*/  LEA.HI.X R31, R2, UR11, R3, 0x1, P4 ;  /* 0x0000000b021f7c11 */ /* 0x000fca000a0f0c03 */
[----:B--2---:R3:W-:Y:S04]  /*0f60*/  @!P2 STG.E.128 desc[UR8][R30.64+0x40], R12 ;  /* 0x0000400c1e00a986 */ /* 0x0047e8000c101d08 */
[----:B----4-:R3:W-:Y:S04]  /*0f70*/  @!P3 STG.E.128 desc[UR8][R30.64+0x80], R24 ;  /* 0x000080181e00b986 */ /* 0x0107e8000c101d08 */
[----:B-1----:R3:W-:Y:S02]  /*0f80*/  @!P1 STG.E.128 desc[UR8][R30.64], R8 ;  /* 0x000000081e009986 */ /* 0x0027e4000c101d08 */
.L_x_41:
[----:B------:R-:W-:Y:S05]  /*0f90*/  BSYNC.RECONVERGENT B0 ;  /* 0x0000000000007941 */ /* 0x000fea0003800200 */
.L_x_40:
[----:B---3--:R1:W3:Y:S01]  /*0fa0*/  LDS.128 R8, [R6+0xf000] ;  /* 0x00f0000006087984 */ /* 0x0082e20000000c00 */
[----:B------:R-:W-:Y:S05]  /*0fb0*/  @P0 EXIT ;  /* 0x000000000000094d */ /* 0x000fea0003800000 */
[----:B------:R-:W4:Y:S01]  /*0fc0*/  LDCU.64 UR6, c[0x0][0x3c0] ;  /* 0x00007800ff0677ac */ /* 0x000f220008000a00 */
[----:B--2---:R2:W1:Y:S01]  /*0fd0*/  LDS.128 R12, [R6+0x11000] ;  /* 0x01100000060c7984 */ /* 0x0044620000000c00 */
[----:B------:R-:W-:Y:S01]  /*0fe0*/  IADD3 R5, P0, PT, R28, 0x40, RZ ;  /* 0x000000401c057810 */ /* 0x000fe20007f1e0ff */
[----:B------:R-:W-:Y:S01]  /*0ff0*/  IMAD.MOV.U32 R2, RZ, RZ, R4 ;  /* 0x000000ffff027224 */ /* 0x000fe200078e0004 */
[----:B------:R-:W5:Y:S01]  /*1000*/  LDCU UR4, c[0x0][0x3b4] ;  /* 0x00007680ff0477ac */ /* 0x000f620008000800 */
[----:B------:R-:W-:Y:S02]  /*1010*/  MOV R3, R23 ;  /* 0x0000001700037202 */ /* 0x000fe40000000f00 */
[----:B------:R-:W-:Y:S01]  /*1020*/  IMAD.X R28, RZ, RZ, R29, P0 ;  /* 0x000000ffff1c7224 */ /* 0x000fe200000e061d */
[----:B------:R-:W2:Y:S03]  /*1030*/  LDCU.64 UR10, c[0x0][0x3a8] ;  /* 0x00007500ff0a77ac */ /* 0x000ea60008000a00 */
[----:B----4-:R-:W-:-:S02]  /*1040*/  IMAD R28, R28, UR6, RZ ;  /* 0x000000061c1c7c24 */ /* 0x010fc4000f8e02ff */
[----:B------:R-:W-:Y:S01]  /*1050*/  IMAD.WIDE.U32 R2, R5, UR6, R2 ;  /* 0x0000000605027c25 */ /* 0x000fe2000f8e0002 */
[----:B-----5:R-:W-:-:S03]  /*1060*/  ISETP.GE.AND P1, PT, R20, UR4, PT ;  /* 0x0000000414007c0c */ /* 0x020fc6000bf26270 */
[----:B------:R-:W-:Y:S01]  /*1070*/  IMAD R5, R5, UR7, R28 ;  /* 0x0000000705057c24 */ /* 0x000fe2000f8e021c */
[----:B------:R-:W-:Y:S02]  /*1080*/  ISETP.GE.AND P2, PT, R0, UR4, PT ;  /* 0x0000000400007c0c */ /* 0x000fe4000bf46270 */
[----:B------:R-:W-:Y:S01]  /*1090*/  ISETP.GE.AND P3, PT, R32, UR4, PT ;  /* 0x0000000420007c0c */ /* 0x000fe2000bf66270 */
[----:B------:R-:W-:Y:S01]  /*10a0*/  IMAD.IADD R3, R3, 0x1, R5 ;  /* 0x0000000103037824 */ /* 0x000fe200078e0205 */
[----:B--2---:R-:W-:-:S04]  /*10b0*/  LEA R4, P0, R2, UR10, 0x1 ;  /* 0x0000000a02047c11 */ /* 0x004fc8000f8008ff */
[----:B------:R-:W-:-:S05]  /*10c0*/  LEA.HI.X R5, R2, UR11, R3, 0x1, P0 ;  /* 0x0000000b02057c11 */ /* 0x000fca00080f0c03 */
[----:B0-----:R0:W-:Y:S04]  /*10d0*/  @!P1 STG.E.128 desc[UR8][R4.64], R16 ;  /* 0x0000001004009986 */ /* 0x0011e8000c101d08 */
[----:B---3--:R0:W-:Y:S01]  /*10e0*/  @!P2 STG.E.128 desc[UR8][R4.64+0x40], R8 ;  /* 0x000040080400a986 */ /* 0x0081e2000c101d08 */
[----:B-1----:R-:W-:Y:S05]  /*10f0*/  @P3 EXIT ;  /* 0x000000000000394d */ /* 0x002fea0003800000 */
[----:B------:R-:W-:Y:S01]  /*1100*/  STG.E.128 desc[UR8][R4.64+0x80], R12 ;  /* 0x0000800c04007986 */ /* 0x000fe2000c101d08 */
[----:B------:R-:W-:Y:S05]  /*1110*/  EXIT ;  /* 0x000000000000794d */ /* 0x000fea0003800000 */
.L_x_42:
        /* <DEDUP_REMOVED lines=14> */
.L_x_90:


//--------------------- .text._ZN7cutlass13device_kernelIN5flash32FlashAttnBwdPostprocessConvertdQIN4cute5tupleIJNS3_1CILi64EEENS5_ILi96EEEEEENS_10bfloat16_tEfNS_4arch4Sm90ELi256ENS3_8TiledMMAINS3_8MMA_AtomIJNS3_4SM904GMMA27MMA_64x16x16_F32BF16BF16_SSILNSF_5MajorE0ELSH_1ELNSF_7ScaleInE1ELSI_1EEEEEENS3_6LayoutINS4_IJNS5_ILi1EEENS5_ILi2EEESM_EEENS4_IJNS5_ILi0EEESM_SP_EEEEENS4_IJNS3_10UnderscoreESS_SS_EEEEELb0EEEEEvNT_6ParamsE --------------------------
	.section	.text._ZN7cutlass13device_kernelIN5flash32FlashAttnBwdPostprocessConvertdQIN4cute5tupleIJNS3_1CILi64EEENS5_ILi96EEEEEENS_10bfloat16_tEfNS_4arch4Sm90ELi256ENS3_8TiledMMAINS3_8MMA_AtomIJNS3_4SM904GMMA27MMA_64x16x16_F32BF16BF16_SSILNSF_5MajorE0ELSH_1ELNSF_7ScaleInE1ELSI_1EEEEEENS3_6LayoutINS4_IJNS5_ILi1EEENS5_ILi2EEESM_EEENS4_IJNS5_ILi0EEESM_SP_EEEEENS4_IJNS3_10UnderscoreESS_SS_EEEEELb0EEEEEvNT_6ParamsE,"ax",@progbits
	.align	128
.text._ZN7cutlass13device_kernelIN5flash32FlashAttnBwdPostprocessConvertdQIN4cute5tupleIJNS3_1CILi64EEENS5_ILi96EEEEEENS_10bfloat16_tEfNS_4arch4Sm90ELi256ENS3_8TiledMMAINS3_8MMA_AtomIJNS3_4SM904GMMA27MMA_64x16x16_F32BF16BF16_SSILNSF_5MajorE0ELSH_1ELNSF_7ScaleInE1ELSI_1EEEEEENS3_6LayoutINS4_IJNS5_ILi1EEENS5_ILi2EEESM_EEENS4_IJNS5_ILi0EEESM_SP_EEEEENS4_IJNS3_10UnderscoreESS_SS_EEEEELb0EEEEEvNT_6ParamsE:
        .type           _ZN7cutlass13device_kernelIN5flash32FlashAttnBwdPostprocessConvertdQIN4cute5tupleIJNS3_1CILi64EEENS5_ILi96EEEEEENS_10bfloat16_tEfNS_4arch4Sm90ELi256ENS3_8TiledMMAINS3_8MMA_AtomIJNS3_4SM904GMMA27MMA_64x16x16_F32BF16BF16_SSILNSF_5MajorE0ELSH_1ELNSF_7ScaleInE1ELSI_1EEEEEENS3_6LayoutINS4_IJNS5_ILi1EEENS5_ILi2EEESM_EEENS4_IJNS5_ILi0EEESM_SP_EEEEENS4_IJNS3_10UnderscoreESS_SS_EEEEELb0EEEEEvNT_6ParamsE,@function
        .size           _ZN7cutlass13device_kernelIN5flash32FlashAttnBwdPostprocessConvertdQIN4cute5tupleIJNS3_1CILi64EEENS5_ILi96EEEEEENS_10bfloat16_tEfNS_4arch4Sm90ELi256ENS3_8TiledMMAINS3_8MMA_AtomIJNS3_4SM904GMMA27MMA_64x16x16_F32BF16BF16_SSILNSF_5MajorE0ELSH_1ELNSF_7ScaleInE1ELSI_1EEEEEENS3_6LayoutINS4_IJNS5_ILi1EEENS5_ILi2EEESM_EEENS4_IJNS5_ILi0EEESM_SP_EEEEENS4_IJNS3_10UnderscoreESS_SS_EEEEELb0EEEEEvNT_6ParamsE,(.L_x_91 - _ZN7cutlass13device_kernelIN5flash32FlashAttnBwdPostprocessConvertdQIN4cute5tupleIJNS3_1CILi64EEENS5_ILi96EEEEEENS_10bfloat16_tEfNS_4arch4Sm90ELi256ENS3_8TiledMMAINS3_8MMA_AtomIJNS3_4SM904GMMA27MMA_64x16x16_F32BF16BF16_SSILNSF_5MajorE0ELSH_1ELNSF_7ScaleInE1ELSI_1EEEEEENS3_6LayoutINS4_IJNS5_ILi1EEENS5_ILi2EEESM_EEENS4_IJNS5_ILi0EEESM_SP_EEEEENS4_IJNS3_10UnderscoreESS_SS_EEEEELb0EEEEEvNT_6ParamsE)
        .other          _ZN7cutlass13device_kernelIN5flash32FlashAttnBwdPostprocessConvertdQIN4cute5tupleIJNS3_1CILi64EEENS5_ILi96EEEEEENS_10bfloat16_tEfNS_4arch4Sm90ELi256ENS3_8TiledMMAINS3_8MMA_AtomIJNS3_4SM904GMMA27MMA_64x16x16_F32BF16BF16_SSILNSF_5MajorE0ELSH_1ELNSF_7ScaleInE1ELSI_1EEEEEENS3_6LayoutINS4_IJNS5_ILi1EEENS5_ILi2EEESM_EEENS4_IJNS5_ILi0EEESM_SP_EEEEENS4_IJNS3_10UnderscoreESS_SS_EEEEELb0EEEEEvNT_6ParamsE,@"STO_CUDA_ENTRY STV_DEFAULT"
_ZN7cutlass13device_kernelIN5flash32FlashAttnBwdPostprocessConvertdQIN4cute5tupleIJNS3_1CILi64EEENS5_ILi96EEEEEENS_10bfloat16_tEfNS_4arch4Sm90ELi256ENS3_8TiledMMAINS3_8MMA_AtomIJNS3_4SM904GMMA27MMA_64x16x16_F32BF16BF16_SSILNSF_5MajorE0ELSH_1ELNSF_7ScaleInE1ELSI_1EEEEEENS3_6LayoutINS4_IJNS5_ILi1EEENS5_ILi2EEESM_EEENS4_IJNS5_ILi0EEESM_SP_EEEEENS4_IJNS3_10UnderscoreESS_SS_EEEEELb0EEEEEvNT_6ParamsE:
        /* <DEDUP_REMOVED lines=17> */
.L_x_43:
        /* <DEDUP_REMOVED lines=14> */
.L_x_45:
[----:B------:R-:W0:Y:S02]  /*01f0*/  LDC.64 R2, c[0x0][0x3e8] ;  /* 0x0000fa00ff027b82 */ /* 0x000e240000000a00 */
[----:B0-----:R-:W-:-:S05]  /*0200*/  IMAD.WIDE.U32 R2, R11, 0x4, R2 ;  /* 0x000000040b027825 */ /* 0x001fca00078e0002 */
[----:B------:R0:W5:Y:S01]  /*0210*/  LDG.E R7, desc[UR8][R2.64] ;  /* 0x0000000802077981 */ /* 0x000162000c1e1900 */
[----:B------:R-:W-:Y:S05]  /*0220*/  BRA `(.L_x_44) ;  /* 0x0000000000087947 */ /* 0x000fea0003800000 */
.L_x_46:
[----:B------:R-:W2:Y:S02]  /*0230*/  LDG.E R3, desc[UR8][R2.64+0x4] ;  /* 0x0000040802037981 */ /* 0x000ea4000c1e1900 */
[----:B--2---:R-:W-:-:S07]  /*0240*/  IMAD.IADD R7, R3, 0x1, -R34 ;  /* 0x0000000103077824 */ /* 0x004fce00078e0a22 */
.L_x_44:
[----:B------:R-:W-:Y:S01]  /*0250*/  IMAD.SHL.U32 R32, R0, 0x40, RZ ;  /* 0x0000004000207824 */ /* 0x000fe200078e00ff */
[----:B------:R-:W-:-:S04]  /*0260*/  ISETP.NE.AND.EX P0, PT, R9, RZ, PT, P0 ;  /* 0x000000ff0900720c */ /* 0x000fc80003f05300 */
[----:B-----5:R-:W-:-:S13]  /*0270*/  ISETP.GT.AND P2, PT, R7, R32, PT ;  /* 0x000000200700720c */ /* 0x020fda0003f44270 */
[----:B------:R-:W-:Y:S05]  /*0280*/  @!P2 EXIT P0 ;  /* 0x000000000000a94d */ /* 0x000fea0000000000 */
[----:B0-----:R-:W0:Y:S01]  /*0290*/  S2R R2, SR_CTAID.Y ;  /* 0x0000000000027919 */ /* 0x001e220000002600 */
[----:B------:R-:W0:Y:S01]  /*02a0*/  LDC.64 R12, c[0x0][0x398] ;  /* 0x0000e600ff0c7b82 */ /* 0x000e220000000a00 */
[----:B------:R-:W-:Y:S01]  /*02b0*/  IMAD R9, R0, 0x1800, RZ ;  /* 0x0000180000097824 */ /* 0x000fe200078e02ff */
[----:B------:R-:W-:Y:S01]  /*02c0*/  BSSY.RECONVERGENT B0, `(.L_x_47) ;  /* 0x0000025000007945 */ /* 0x000fe20003800200 */
[----:B------:R-:W1:Y:S03]  /*02d0*/  S2R R3, SR_TID.X ;  /* 0x0000000000037919 */ /* 0x000e660000002100 */
[----:B------:R-:W-:Y:S01]  /*02e0*/  IADD3 R8, P0, PT, R9, R4, RZ ;  /* 0x0000000409087210 */ /* 0x000fe20007f1e0ff */
[----:B------:R-:W2:Y:S01]  /*02f0*/  S2R R10, SR_CgaCtaId ;  /* 0x00000000000a7919 */ /* 0x000ea20000008800 */
[----:B------:R-:W3:Y:S01]  /*0300*/  LDC.64 R14, c[0x0][0x3a0] ;  /* 0x0000e800ff0e7b82 */ /* 0x000ee20000000a00 */
[----:B------:R-:W-:-:S02]  /*0310*/  SEL R4, R11, RZ, !P1 ;  /* 0x000000ff0b047207 */ /* 0x000fc40004800000 */
        /* <DEDUP_REMOVED lines=26> */
.L_x_49:
[----:B------:R-:W-:Y:S01]  /*04c0*/  @P0 ELECT P1, URZ, PT ;  /* 0x0000000000ff082f */ /* 0x000fe20003820000 */
[----:B------:R1:W-:-:S12]  /*04d0*/  UBLKCP.S.G [UR6], [UR4], UR10 ;  /* 0x00000006040073ba */ /* 0x0003d8000800020a */
[----:B------:R-:W-:Y:S02]  /*04e0*/  @P1 PLOP3.LUT P0, PT, P1, PT, PT, 0x8, 0x80 ;  /* 0x000000000080181c */ /* 0x000fe40000f0e170 */
[----:B------:R-:W-:-:S11]  /*04f0*/  PLOP3.LUT P1, PT, PT, PT, PT, 0x8, 0x80 ;  /* 0x000000000080781c */ /* 0x000fd60003f2e170 */
[----:B-1----:R-:W-:Y:S05]  /*0500*/  @P0 BRA.U.ANY `(.L_x_49) ;  /* 0xfffffffd00ec0947 */ /* 0x002fea000393ffff */
.L_x_48:
[----:B------:R-:W-:Y:S05]  /*0510*/  BSYNC.RECONVERGENT B0 ;  /* 0x0000000000007941 */ /* 0x000fea0003800200 */
.L_x_47:
[----:B------:R-:W-:Y:S01]  /*0520*/  BAR.SYNC.DEFER_BLOCKING 0x0 ;  /* 0x0000000000007b1d */ /* 0x000fe20000010000 */
[----:B------:R-:W-:Y:S02]  /*0530*/  MOV R5, 0x400 ;  /* 0x0000040000057802 */ /* 0x000fe40000000f00 */
[----:B0-----:R-:W-:Y:S02]  /*0540*/  SHF.L.U32 R6, RZ, 0x1f, RZ ;  /* 0x0000001fff067819 */ /* 0x001fe400000006ff */
[----:B------:R-:W-:-:S07]  /*0550*/  LEA R5, R10, R5, 0x18 ;  /* 0x000000050a057211 */ /* 0x000fce00078ec0ff */
.L_x_50:
[----:B0-----:R0:W1:Y:S02]  /*0560*/  SYNCS.PHASECHK.TRANS64.TRYWAIT P0, [R5+URZ+0x9000], R6 ;  /* 0x00900006050075a7 */ /* 0x00106400080011ff */
[----:B-1----:R-:W-:Y:S05]  /*0570*/  @!P0 NANOSLEEP.SYNCS 0x989680 ;  /* 0x009896800000895d */ /* 0x002fea0003900000 */
[----:B------:R-:W1:Y:S02]  /*0580*/  @!P0 SYNCS.PHASECHK.TRANS64 P0, [R5+URZ+0x9000], R6 ;  /* 0x00900006050085a7 */ /* 0x000e6400080010ff */
[----:B-1----:R-:W-:Y:S05]  /*0590*/  @!P0 BRA `(.L_x_50) ;  /* 0xfffffffc00f08947 */ /* 0x002fea000383ffff */
[C---:B------:R-:W-:Y:S01]  /*05a0*/  IMAD.SHL.U32 R33, R3.reuse, 0x10, RZ ;  /* 0x0000001003217824 */ /* 0x040fe200078e00ff */
[--C-:B0-----:R-:W-:Y:S01]  /*05b0*/  SHF.R.U32.HI R6, RZ, 0x7, R3.reuse ;  /* 0x00000007ff067819 */ /* 0x101fe20000011603 */
[----:B------:R-:W0:Y:S01]  /*05c0*/  LDCU UR4, c[0x0][0x3d8] ;  /* 0x00007b00ff0477ac */ /* 0x000e220008000800 */
[----:B------:R-:W-:Y:S01]  /*05d0*/  IMAD.SHL.U32 R40, R3, 0x2, RZ ;  /* 0x0000000203287824 */ /* 0x000fe200078e00ff */
[----:B------:R-:W-:Y:S02]  /*05e0*/  VIADDMNMX R42, R7, -R32, 0x40, PT ;  /* 0x00000040072a7446 */ /* 0x000fe40003800920 */
[C---:B------:R-:W-:Y:S02]  /*05f0*/  LOP3.LUT R9, R33.reuse, 0x7f0, RZ, 0xc0, !PT ;  /* 0x000007f021097812 */ /* 0x040fe400078ec0ff */
[----:B------:R-:W-:Y:S02]  /*0600*/  LOP3.LUT R37, R33, 0x40, RZ, 0xc0, !PT ;  /* 0x0000004021257812 */ /* 0x000fe400078ec0ff */
[----:B------:R-:W-:Y:S01]  /*0610*/  SHF.R.U32.HI R32, RZ, 0x1, R3 ;  /* 0x00000001ff207819 */ /* 0x000fe20000011603 */
[----:B------:R-:W-:Y:S01]  /*0620*/  IMAD R6, R6, 0x3000, R9 ;  /* 0x0000300006067824 */ /* 0x000fe200078e0209 */
[----:B------:R-:W-:-:S02]  /*0630*/  LOP3.LUT R37, R37, 0x8, R40, 0xf8, !PT ;  /* 0x0000000825257812 */ /* 0x000fc400078ef828 */
[----:B------:R-:W-:Y:S01]  /*0640*/  LOP3.LUT R32, R32, 0x8, RZ, 0xc0, !PT ;  /* 0x0000000820207812 */ /* 0x000fe200078ec0ff */
[----:B------:R-:W-:Y:S01]  /*0650*/  IMAD.IADD R36, R5, 0x1, R6 ;  /* 0x0000000105247824 */ /* 0x000fe200078e0206 */
[----:B------:R-:W-:Y:S01]  /*0660*/  SHF.R.U32.HI R7, RZ, 0x2, R3 ;  /* 0x00000002ff077819 */ /* 0x000fe20000011603 */
[----:B------:R-:W-:-:S03]  /*0670*/  IMAD.SHL.U32 R6, R3, 0x8, RZ ;  /* 0x0000000803067824 */ /* 0x000fc600078e00ff */
[----:B------:R-:W0:Y:S01]  /*0680*/  LDS.128 R8, [R36] ;  /* 0x0000000024087984 */ /* 0x000e220000000c00 */
[----:B------:R-:W-:Y:S02]  /*0690*/  ISETP.GE.AND P0, PT, R7, R42, PT ;  /* 0x0000002a0700720c */ /* 0x000fe40003f06270 */
[----:B------:R-:W-:Y:S01]  /*06a0*/  LOP3.LUT R38, R6, 0x1c00, RZ, 0xc0, !PT ;  /* 0x00001c0006267812 */ /* 0x000fe200078ec0ff */
[----:B------:R-:W1:Y:S03]  /*06b0*/  LDS.128 R12, [R36+0x800] ;  /* 0x00080000240c7984 */ /* 0x000e660000000c00 */
[--C-:B------:R-:W-:Y:S01]  /*06c0*/  LOP3.LUT R38, R38, 0x30, R33.reuse, 0xf8, !PT ;  /* 0x0000003026267812 */ /* 0x100fe200078ef821 */
[----:B------:R-:W2:Y:S03]  /*06d0*/  LDS.128 R16, [R36+0x1000] ;  /* 0x0010000024107984 */ /* 0x000ea60000000c00 */
[----:B------:R-:W-:Y:S01]  /*06e0*/  LOP3.LUT R33, R38, 0x80, R33, 0xf8, !PT ;  /* 0x0000008026217812 */ /* 0x000fe200078ef821 */
[----:B------:R-:W3:Y:S03]  /*06f0*/  LDS.128 R20, [R36+0x1800] ;  /* 0x0018000024147984 */ /* 0x000ee60000000c00 */
[----:B------:R-:W-:Y:S01]  /*0700*/  LOP3.LUT R33, R33, 0x300, R6, 0xf8, !PT ;  /* 0x0000030021217812 */ /* 0x000fe200078ef806 */
[----:B------:R-:W4:Y:S04]  /*0710*/  LDS.128 R24, [R36+0x2000] ;  /* 0x0020000024187984 */ /* 0x000f280000000c00 */
[----:B------:R5:W4:Y:S02]  /*0720*/  LDS.128 R28, [R36+0x2800] ;  /* 0x00280000241c7984 */ /* 0x000b240000000c00 */
[----:B-----5:R-:W-:-:S05]  /*0730*/  LOP3.LUT R36, R33, R37, R32, 0xf6, !PT ;  /* 0x0000002521247212 */ /* 0x020fca00078ef620 */
[----:B------:R-:W-:Y:S02]  /*0740*/  IMAD R36, R36, 0x2, R5 ;  /* 0x0000000224247824 */ /* 0x000fe400078e0205 */
[----:B0-----:R-:W-:Y:S01]  /*0750*/  FMUL.FTZ R8, R8, UR4 ;  /* 0x0000000408087c20 */ /* 0x001fe20008410000 */
[----:B------:R-:W-:Y:S01]  /*0760*/  FMUL.FTZ R9, R9, UR4 ;  /* 0x0000000409097c20 */ /* 0x000fe20008410000 */
[----:B------:R-:W-:Y:S01]  /*0770*/  FMUL.FTZ R10, R10, UR4 ;  /* 0x000000040a0a7c20 */ /* 0x000fe20008410000 */
[----:B------:R-:W-:Y:S01]  /*0780*/  FMUL.FTZ R11, R11, UR4 ;  /* 0x000000040b0b7c20 */ /* 0x000fe20008410000 */
[----:B-1----:R-:W-:Y:S01]  /*0790*/  FMUL.FTZ R12, R12, UR4 ;  /* 0x000000040c0c7c20 */ /* 0x002fe20008410000 */
[----:B------:R-:W-:Y:S01]  /*07a0*/  FMUL.FTZ R13, R13, UR4 ;  /* 0x000000040d0d7c20 */ /* 0x000fe20008410000 */
[----:B------:R-:W-:Y:S01]  /*07b0*/  FMUL.FTZ R14, R14, UR4 ;  /* 0x000000040e0e7c20 */ /* 0x000fe20008410000 */
[----:B------:R-:W-:Y:S01]  /*07c0*/  FMUL.FTZ R15, R15, UR4 ;  /* 0x000000040f0f7c20 */ /* 0x000fe20008410000 */
[----:B--2---:R-:W-:Y:S01]  /*07d0*/  FMUL.FTZ R16, R16, UR4 ;  /* 0x0000000410107c20 */ /* 0x004fe20008410000 */
[----:B------:R-:W-:Y:S01]  /*07e0*/  FMUL.FTZ R17, R17, UR4 ;  /* 0x0000000411117c20 */ /* 0x000fe20008410000 */
[----:B------:R-:W-:Y:S01]  /*07f0*/  FMUL.FTZ R18, R18, UR4 ;  /* 0x0000000412127c20 */ /* 0x000fe20008410000 */
[----:B------:R-:W-:Y:S01]  /*0800*/  FMUL.FTZ R19, R19, UR4 ;  /* 0x0000000413137c20 */ /* 0x000fe20008410000 */
[----:B---3--:R-:W-:Y:S01]  /*0810*/  FMUL.FTZ R20, R20, UR4 ;  /* 0x0000000414147c20 */ /* 0x008fe20008410000 */
[----:B------:R-:W-:Y:S01]  /*0820*/  FMUL.FTZ R21, R21, UR4 ;  /* 0x0000000415157c20 */ /* 0x000fe20008410000 */
[----:B------:R-:W-:Y:S01]  /*0830*/  FMUL.FTZ R22, R22, UR4 ;  /* 0x0000000416167c20 */ /* 0x000fe20008410000 */
[----:B------:R-:W-:Y:S01]  /*0840*/  FMUL.FTZ R23, R23, UR4 ;  /* 0x0000000417177c20 */ /* 0x000fe20008410000 */
[----:B----4-:R-:W-:Y:S01]  /*0850*/  FMUL.FTZ R24, R24, UR4 ;  /* 0x0000000418187c20 */ /* 0x010fe20008410000 */
[----:B------:R-:W-:Y:S01]  /*0860*/  FMUL.FTZ R25, R25, UR4 ;  /* 0x0000000419197c20 */ /* 0x000fe20008410000 */
[----:B------:R-:W-:Y:S01]  /*0870*/  FMUL.FTZ R26, R26, UR4 ;  /* 0x000000041a1a7c20 */ /* 0x000fe20008410000 */
[----:B------:R-:W-:Y:S01]  /*0880*/  FMUL.FTZ R27, R27, UR4 ;  /* 0x000000041b1b7c20 */ /* 0x000fe20008410000 */
[----:B------:R-:W-:Y:S01]  /*0890*/  FMUL.FTZ R28, R28, UR4 ;  /* 0x000000041c1c7c20 */ /* 0x000fe20008410000 */
[----:B------:R-:W-:Y:S01]  /*08a0*/  FMUL.FTZ R29, R29, UR4 ;  /* 0x000000041d1d7c20 */ /* 0x000fe20008410000 */
[----:B------:R-:W-:Y:S01]  /*08b0*/  FMUL.FTZ R30, R30, UR4 ;  /* 0x000000041e1e7c20 */ /* 0x000fe20008410000 */
[----:B------:R-:W-:Y:S01]  /*08c0*/  FMUL.FTZ R31, R31, UR4 ;  /* 0x000000041f1f7c20 */ /* 0x000fe20008410000 */
[----:B------:R-:W-:-:S02]  /*08d0*/  F2FP.BF16.F32.PACK_AB R8, R9, R8 ;  /* 0x000000080908723e */ /* 0x000fc400000010ff */
[----:B------:R-:W-:Y:S02]  /*08e0*/  F2FP.BF16.F32.PACK_AB R9, R11, R10 ;  /* 0x0000000a0b09723e */ /* 0x000fe400000010ff */
[----:B------:R-:W-:Y:S02]  /*08f0*/  F2FP.BF16.F32.PACK_AB R10, R13, R12 ;  /* 0x0000000c0d0a723e */ /* 0x000fe400000010ff */
[----:B------:R-:W-:Y:S02]  /*0900*/  F2FP.BF16.F32.PACK_AB R11, R15, R14 ;  /* 0x0000000e0f0b723e */ /* 0x000fe400000010ff */
[----:B------:R-:W-:Y:S02]  /*0910*/  F2FP.BF16.F32.PACK_AB R12, R17, R16 ;  /* 0x00000010110c723e */ /* 0x000fe400000010ff */
[----:B------:R-:W-:Y:S01]  /*0920*/  F2FP.BF16.F32.PACK_AB R13, R19, R18 ;  /* 0x00000012130d723e */ /* 0x000fe200000010ff */
[----:B------:R0:W-:Y:S01]  /*0930*/  STSM.16.M88.4 [R36+0x6000], R8 ;  /* 0x0060000824007844 */ /* 0x0001e20000000200 */
[----:B------:R-:W-:-:S02]  /*0940*/  F2FP.BF16.F32.PACK_AB R14, R21, R20 ;  /* 0x00000014150e723e */ /* 0x000fc400000010ff */
[----:B------:R-:W-:Y:S02]  /*0950*/  F2FP.BF16.F32.PACK_AB R15, R23, R22 ;  /* 0x00000016170f723e */ /* 0x000fe400000010ff */
[----:B------:R-:W-:Y:S02]  /*0960*/  F2FP.BF16.F32.PACK_AB R16, R25, R24 ;  /* 0x000000181910723e */ /* 0x000fe400000010ff */
[----:B------:R-:W-:Y:S01]  /*0970*/  F2FP.BF16.F32.PACK_AB R17, R27, R26 ;  /* 0x0000001a1b11723e */ /* 0x000fe200000010ff */
[----:B------:R0:W-:Y:S01]  /*0980*/  STSM.16.M88.4 [R36+0x7000], R12 ;  /* 0x0070000c24007844 */ /* 0x0001e20000000200 */
[----:B------:R-:W-:Y:S02]  /*0990*/  F2FP.BF16.F32.PACK_AB R18, R29, R28 ;  /* 0x0000001c1d12723e */ /* 0x000fe400000010ff */
[----:B------:R-:W-:-:S05]  /*09a0*/  F2FP.BF16.F32.PACK_AB R19, R31, R30 ;  /* 0x0000001e1f13723e */ /* 0x000fca00000010ff */
[----:B------:R0:W-:Y:S01]  /*09b0*/  STSM.16.M88.4 [R36+0x8000], R16 ;  /* 0x0080001024007844 */ /* 0x0001e20000000200 */
[----:B------:R-:W-:Y:S06]  /*09c0*/  BAR.SYNC.DEFER_BLOCKING 0x0 ;  /* 0x0000000000007b1d */ /* 0x000fec0000010000 */
[----:B------:R-:W-:Y:S05]  /*09d0*/  @P0 EXIT ;  /* 0x000000000000094d */ /* 0x000fea0003800000 */
[----:B------:R-:W1:Y:S01]  /*09e0*/  LDCU UR4, c[0x0][0x3b4] ;  /* 0x00007680ff0477ac */ /* 0x000e620008000800 */
[C---:B0-----:R-:W-:Y:S01]  /*09f0*/  IMAD.SHL.U32 R9, R3.reuse, 0x4, RZ ;  /* 0x0000000403097824 */ /* 0x041fe200078e00ff */
[C---:B------:R-:W-:Y:S01]  /*0a00*/  LOP3.LUT R8, R6.reuse, 0x8, RZ, 0xc0, !PT ;  /* 0x0000000806087812 */ /* 0x040fe200078ec0ff */
[----:B------:R-:W-:Y:S01]  /*0a10*/  IMAD.SHL.U32 R3, R3, 0x200, RZ ;  /* 0x0000020003037824 */ /* 0x000fe200078e00ff */
[----:B------:R-:W-:Y:S01]  /*0a20*/  LOP3.LUT R16, R6, 0x18, RZ, 0xc0, !PT ;  /* 0x0000001806107812 */ /* 0x000fe200078ec0ff */
[----:B------:R-:W-:Y:S01]  /*0a30*/  VIADD R5, R5, 0x6000 ;  /* 0x0000600005057836 */ /* 0x000fe20000000000 */
[----:B------:R-:W-:Y:S01]  /*0a40*/  LOP3.LUT R11, R8, 0x40, R9, 0xf8, !PT ;  /* 0x00000040080b7812 */ /* 0x000fe200078ef809 */
[----:B------:R-:W0:Y:S01]  /*0a50*/  LDCU.128 UR12, c[0x0][0x3c0] ;  /* 0x00007800ff0c77ac */ /* 0x000e220008000c00 */
[----:B------:R-:W-:Y:S01]  /*0a60*/  LOP3.LUT R8, R9, 0xfb0, RZ, 0xc0, !PT ;  /* 0x00000fb009087812 */ /* 0x000fe200078ec0ff */
[----:B------:R-:W-:Y:S01]  /*0a70*/  IMAD.MOV.U32 R17, RZ, RZ, RZ ;  /* 0x000000ffff117224 */ /* 0x000fe200078e00ff */
[----:B------:R-:W-:Y:S01]  /*0a80*/  LOP3.LUT R11, R11, R32, RZ, 0x3c, !PT ;  /* 0x000000200b0b7212 */ /* 0x000fe200078e3cff */
[----:B------:R-:W2:Y:S01]  /*0a90*/  LDCU.64 UR6, c[0x0][0x3d0] ;  /* 0x00007a00ff0677ac */ /* 0x000ea20008000a00 */
[----:B------:R-:W-:-:S02]  /*0aa0*/  LOP3.LUT R3, R3, 0x400, RZ, 0xc0, !PT ;  /* 0x0000040003037812 */ /* 0x000fc400078ec0ff */
[----:B------:R-:W-:Y:S01]  /*0ab0*/  IADD3 R6, P1, PT, R7, R34, RZ ;  /* 0x0000002207067210 */ /* 0x000fe20007f3e0ff */
[----:B------:R-:W3:Y:S01]  /*0ac0*/  LDCU.64 UR10, c[0x0][0x3a8] ;  /* 0x00007500ff0a77ac */ /* 0x000ee20008000a00 */
[----:B------:R-:W-:Y:S02]  /*0ad0*/  IADD3 R8, PT, PT, R11, R8, R3 ;  /* 0x000000080b087210 */ /* 0x000fe40007ffe003 */
[----:B-1----:R-:W-:Y:S01]  /*0ae0*/  ISETP.GE.AND P0, PT, R16, UR4, PT ;  /* 0x0000000410007c0c */ /* 0x002fe2000bf06270 */
[----:B------:R-:W-:Y:S02]  /*0af0*/  IMAD.X R7, RZ, RZ, R35, P1 ;  /* 0x000000ffff077224 */ /* 0x000fe400008e0623 */
[----:B------:R-:W-:Y:S02]  /*0b00*/  IMAD R5, R8, 0x2, R5 ;  /* 0x0000000208057824 */ /* 0x000fe400078e0205 */
[----:B0-----:R-:W-:-:S03]  /*0b10*/  IMAD.WIDE.U32 R18, R2, UR14, R16 ;  /* 0x0000000e02127c25 */ /* 0x001fc6000f8e0010 */
[----:B------:R-:W0:Y:S01]  /*0b20*/  LDS.128 R8, [R5+0x1000] ;  /* 0x0010000005087984 */ /* 0x000e220000000c00 */
[----:B------:R-:W-:Y:S01]  /*0b30*/  LOP3.LUT R17, R16, 0x40, RZ, 0xfc, !PT ;  /* 0x0000004010117812 */ /* 0x000fe200078efcff */
[----:B------:R-:W-:-:S03]  /*0b40*/  IMAD R19, R2, UR15, R19 ;  /* 0x0000000f02137c24 */ /* 0x000fc6000f8e0213 */
[----:B------:R-:W1:Y:S01]  /*0b50*/  @!P0 LDS.128 R12, [R5] ;  /* 0x00000000050c8984 */ /* 0x000e620000000c00 */
[----:B------:R-:W-:Y:S01]  /*0b60*/  IMAD.WIDE.U32 R2, R0, 0x40, R6 ;  /* 0x0000004000027825 */ /* 0x000fe200078e0006 */
[----:B------:R-:W-:Y:S02]  /*0b70*/  LOP3.LUT R0, R16, 0x20, RZ, 0xfc, !PT ;  /* 0x0000002010007812 */ /* 0x000fe400078efcff */
[----:B------:R-:W-:Y:S01]  /*0b80*/  ISETP.GE.AND P2, PT, R17, UR4, PT ;  /* 0x0000000411007c0c */ /* 0x000fe2000bf46270 */
[----:B--2---:R-:W-:Y:S01]  /*0b90*/  IMAD.WIDE.U32 R18, R4, UR6, R18 ;  /* 0x0000000604127c25 */ /* 0x004fe2000f8e0012 */
[----:B------:R-:W-:-:S03]  /*0ba0*/  ISETP.GE.AND P1, PT, R0, UR4, PT ;  /* 0x0000000400007c0c */ /* 0x000fc6000bf26270 */
[----:B------:R-:W-:Y:S02]  /*0bb0*/  IMAD R3, R3, UR12, RZ ;  /* 0x0000000c03037c24 */ /* 0x000fe4000f8e02ff */
[----:B------:R-:W-:Y:S02]  /*0bc0*/  IMAD R19, R4, UR7, R19 ;  /* 0x0000000704137c24 */ /* 0x000fe4000f8e0213 */
[C---:B------:R-:W-:Y:S02]  /*0bd0*/  IMAD R7, R2.reuse, UR13, R3 ;  /* 0x0000000d02077c24 */ /* 0x040fe4000f8e0203 */
[----:B------:R-:W-:-:S04]  /*0be0*/  IMAD.WIDE.U32 R2, R2, UR12, R18 ;  /* 0x0000000c02027c25 */ /* 0x000fc8000f8e0012 */
[----:B------:R-:W-:Y:S01]  /*0bf0*/  IMAD.IADD R3, R3, 0x1, R7 ;  /* 0x0000000103037824 */ /* 0x000fe200078e0207 */
[----:B---3--:R-:W-:-:S04]  /*0c00*/  LEA R16, P3, R2, UR10, 0x1 ;  /* 0x0000000a02107c11 */ /* 0x008fc8000f8608ff */
[----:B------:R-:W-:-:S05]  /*0c10*/  LEA.HI.X R17, R2, UR11, R3, 0x1, P3 ;  /* 0x0000000b02117c11 */ /* 0x000fca00098f0c03 */
[----:B0-----:R0:W-:Y:S04]  /*0c20*/  @!P1 STG.E.128 desc[UR8][R16.64+0x40], R8 ;  /* 0x0000400810009986 */ /* 0x0011e8000c101d08 */
[----:B-1----:R0:W-:Y:S01]  /*0c30*/  @!P0 STG.E.128 desc[UR8][R16.64], R12 ;  /* 0x0000000c10008986 */ /* 0x0021e2000c101d08 */
[----:B------:R-:W-:Y:S05]  /*0c40*/  @P2 EXIT ;  /* 0x000000000000294d */ /* 0x000fea0003800000 */
[----:B------:R-:W1:Y:S04]  /*0c50*/  LDS.128 R4, [R5+0x2000] ;  /* 0x0020000005047984 */ /* 0x000e680000000c00 */
[----:B-1----:R-:W-:Y:S01]  /*0c60*/  STG.E.128 desc[UR8][R16.64+0x80], R4 ;  /* 0x0000800410007986 */ /* 0x002fe2000c101d08 */
[----:B------:R-:W-:Y:S05]  /*0c70*/  EXIT ;  /* 0x000000000000794d */ /* 0x000fea0003800000 */
.L_x_51:
        /* <DEDUP_REMOVED lines=16> */
.L_x_91:


//--------------------- .text._ZN7cutlass13device_kernelIN5flash11enable_sm90INS1_16FlashAttnBwdSm90INS1_25CollectiveMainloopBwdSm90ILi2ELi2ELi2EN4cute5tupleIJNS5_1CILi1EEES8_S8_EEENS6_IJNS7_ILi64EEENS7_ILi128EEENS7_ILi96EEEEEENS_10bfloat16_tEfNS_4arch4Sm90ELb1ELb0ELb1ELb1ELb1ELb1ELb0ELb0ELi2ELi1ELi2ELi1ELb1EEENS1_24CollectiveEpilogueBwdGQAISD_fSG_Li256ELb1ELb1EEENS1_25SingleTileBwdLPTSchedulerILb1ELi128ELb1EEEEEEEEEvNT_6ParamsE --------------------------
	.section	.text._ZN7cutlass13device_kernelIN5flash11enable_sm90INS1_16FlashAttnBwdSm90INS1_25CollectiveMainloopBwdSm90ILi2ELi2ELi2EN4cute5tupleIJNS5_1CILi1EEES8_S8_EEENS6_IJNS7_ILi64EEENS7_ILi128EEENS7_ILi96EEEEEENS_10bfloat16_tEfNS_4arch4Sm90ELb1ELb0ELb1ELb1ELb1ELb1ELb0ELb0ELi2ELi1ELi2ELi1ELb1EEENS1_24CollectiveEpilogueBwdGQAISD_fSG_Li256ELb1ELb1EEENS1_25SingleTileBwdLPTSchedulerILb1ELi128ELb1EEEEEEEEEvNT_6ParamsE,"ax",@progbits
	.align	128
.text._ZN7cutlass13device_kernelIN5flash11enable_sm90INS1_16FlashAttnBwdSm90INS1_25CollectiveMainloopBwdSm90ILi2ELi2ELi2EN4cute5tupleIJNS5_1CILi1EEES8_S8_EEENS6_IJNS7_ILi64EEENS7_ILi128EEENS7_ILi96EEEEEENS_10bfloat16_tEfNS_4arch4Sm90ELb1ELb0ELb1ELb1ELb1ELb1ELb0ELb0ELi2ELi1ELi2ELi1ELb1EEENS1_24CollectiveEpilogueBwdGQAISD_fSG_Li256ELb1ELb1EEENS1_25SingleTileBwdLPTSchedulerILb1ELi128ELb1EEEEEEEEEvNT_6ParamsE:
        .type           _ZN7cutlass13device_kernelIN5flash11enable_sm90INS1_16FlashAttnBwdSm90INS1_25CollectiveMainloopBwdSm90ILi2ELi2ELi2EN4cute5tupleIJNS5_1CILi1EEES8_S8_EEENS6_IJNS7_ILi64EEENS7_ILi128EEENS7_ILi96EEEEEENS_10bfloat16_tEfNS_4arch4Sm90ELb1ELb0ELb1ELb1ELb1ELb1ELb0ELb0ELi2ELi1ELi2ELi1ELb1EEENS1_24CollectiveEpilogueBwdGQAISD_fSG_Li256ELb1ELb1EEENS1_25SingleTileBwdLPTSchedulerILb1ELi128ELb1EEEEEEEEEvNT_6ParamsE,@function
        .size           _ZN7cutlass13device_kernelIN5flash11enable_sm90INS1_16FlashAttnBwdSm90INS1_25CollectiveMainloopBwdSm90ILi2ELi2ELi2EN4cute5tupleIJNS5_1CILi1EEES8_S8_EEENS6_IJNS7_ILi64EEENS7_ILi128EEENS7_ILi96EEEEEENS_10bfloat16_tEfNS_4arch4Sm90ELb1ELb0ELb1ELb1ELb1ELb1ELb0ELb0ELi2ELi1ELi2ELi1ELb1EEENS1_24CollectiveEpilogueBwdGQAISD_fSG_Li256ELb1ELb1EEENS1_25SingleTileBwdLPTSchedulerILb1ELi128ELb1EEEEEEEEEvNT_6ParamsE,(.L_x_92 - _ZN7cutlass13device_kernelIN5flash11enable_sm90INS1_16FlashAttnBwdSm90INS1_25CollectiveMainloopBwdSm90ILi2ELi2ELi2EN4cute5tupleIJNS5_1CILi1EEES8_S8_EEENS6_IJNS7_ILi64EEENS7_ILi128EEENS7_ILi96EEEEEENS_10bfloat16_tEfNS_4arch4Sm90ELb1ELb0ELb1ELb1ELb1ELb1ELb0ELb0ELi2ELi1ELi2ELi1ELb1EEENS1_24CollectiveEpilogueBwdGQAISD_fSG_Li256ELb1ELb1EEENS1_25SingleTileBwdLPTSchedulerILb1ELi128ELb1EEEEEEEEEvNT_6ParamsE)
        .other          _ZN7cutlass13device_kernelIN5flash11enable_sm90INS1_16FlashAttnBwdSm90INS1_25CollectiveMainloopBwdSm90ILi2ELi2ELi2EN4cute5tupleIJNS5_1CILi1EEES8_S8_EEENS6_IJNS7_ILi64EEENS7_ILi128EEENS7_ILi96EEEEEENS_10bfloat16_tEfNS_4arch4Sm90ELb1ELb0ELb1ELb1ELb1ELb1ELb0ELb0ELi2ELi1ELi2ELi1ELb1EEENS1_24CollectiveEpilogueBwdGQAISD_fSG_Li256ELb1ELb1EEENS1_25SingleTileBwdLPTSchedulerILb1ELi128ELb1EEEEEEEEEvNT_6ParamsE,@"STO_CUDA_ENTRY STV_DEFAULT"
_ZN7cutlass13device_kernelIN5flash11enable_sm90INS1_16FlashAttnBwdSm90INS1_25CollectiveMainloopBwdSm90ILi2ELi2ELi2EN4cute5tupleIJNS5_1CILi1EEES8_S8_EEENS6_IJNS7_ILi64EEENS7_ILi128EEENS7_ILi96EEEEEENS_10bfloat16_tEfNS_4arch4Sm90ELb1ELb0ELb1ELb1ELb1ELb1ELb0ELb0ELi2ELi1ELi2ELi1ELb1EEENS1_24CollectiveEpilogueBwdGQAISD_fSG_Li256ELb1ELb1EEENS1_25SingleTileBwdLPTSchedulerILb1ELi128ELb1EEEEEEEEEvNT_6ParamsE:
[----:B------:R-:W-:Y:S01]  /*0000*/  LDC R1, c[0x0][0x37c] ;  /* 0x0000df00ff017b82 */ /* 0x000fe20000000800 */
[----:B------:R-:W-:Y:S05]  /*0010*/  EXIT ;  /* 0x000000000000794d */ /* 0x000fea0003800000 */
.L_x_52:
        /* <DEDUP_REMOVED lines=14> */
.L_x_92:


//--------------------- .text._ZN7cutlass13device_kernelIN5flash22FlashAttnBwdPreprocessIN4cute5tupleIJNS3_1CILi64EEENS5_ILi96EEEEEENS_10bfloat16_tEfNS_4arch4Sm90ELb1ELb1EEEEEvNT_6ParamsE --------------------------
	.section	.text._ZN7cutlass13device_kernelIN5flash22FlashAttnBwdPreprocessIN4cute5tupleIJNS3_1CILi64EEENS5_ILi96EEEEEENS_10bfloat16_tEfNS_4arch4Sm90ELb1ELb1EEEEEvNT_6ParamsE,"ax",@progbits
	.align	128
.text._ZN7cutlass13device_kernelIN5flash22FlashAttnBwdPreprocessIN4cute5tupleIJNS3_1CILi64EEENS5_ILi96EEEEEENS_10bfloat16_tEfNS_4arch4Sm90ELb1ELb1EEEEEvNT_6ParamsE:
        .type           _ZN7cutlass13device_kernelIN5flash22FlashAttnBwdPreprocessIN4cute5tupleIJNS3_1CILi64EEENS5_ILi96EEEEEENS_10bfloat16_tEfNS_4arch4Sm90ELb1ELb1EEEEEvNT_6ParamsE,@function
        .size           _ZN7cutlass13device_kernelIN5flash22FlashAttnBwdPreprocessIN4cute5tupleIJNS3_1CILi64EEENS5_ILi96EEEEEENS_10bfloat16_tEfNS_4arch4Sm90ELb1ELb1EEEEEvNT_6ParamsE,(.L_x_93 - _ZN7cutlass13device_kernelIN5flash22FlashAttnBwdPreprocessIN4cute5tupleIJNS3_1CILi64EEENS5_ILi96EEEEEENS_10bfloat16_tEfNS_4arch4Sm90ELb1ELb1EEEEEvNT_6ParamsE)
        .other          _ZN7cutlass13device_kernelIN5flash22FlashAttnBwdPreprocessIN4cute5tupleIJNS3_1CILi64EEENS5_ILi96EEEEEENS_10bfloat16_tEfNS_4arch4Sm90ELb1ELb1EEEEEvNT_6ParamsE,@"STO_CUDA_ENTRY STV_DEFAULT"
_ZN7cutlass13device_kernelIN5flash22FlashAttnBwdPreprocessIN4cute5tupleIJNS3_1CILi64EEENS5_ILi96EEEEEENS_10bfloat16_tEfNS_4arch4Sm90ELb1ELb1EEEEEvNT_6ParamsE:
[----:B------:R-:W-:Y:S08]  /*0000*/  LDC R1, c[0x0][0x37c] ;  /* 0x0000df00ff017b82 */ /* 0x000ff00000000800 */
[----:B------:R-:W0:Y:S01]  /*0010*/  LDC.64 R8, c[0x0][0x460] ;  /* 0x00011800ff087b82 */ /* 0x000e220000000a00 */
[----:B------:R-:W1:Y:S01]  /*0020*/  S2R R0, SR_CTAID.X ;  /* 0x0000000000007919 */ /* 0x000e620000002500 */
[----:B------:R-:W2:Y:S01]  /*0030*/  LDCU.64 UR4, c[0x0][0x358] ;  /* 0x00006b00ff0477ac */ /* 0x000ea20008000a00 */
[----:B------:R-:W3:Y:S05]  /*0040*/  S2R R3, SR_CTAID.Z ;  /* 0x0000000000037919 */ /* 0x000eea0000002700 */
[----:B------:R-:W4:Y:S01]  /*0050*/  S2UR UR6, SR_CTAID.Y ;  /* 0x00000000000679c3 */ /* 0x000f220000002600 */
[----:B0-----:R-:W-:-:S04]  /*0060*/  ISETP.NE.U32.AND P0, PT, R8, RZ, PT ;  /* 0x000000ff0800720c */ /* 0x001fc80003f05070 */
[----:B------:R-:W-:-:S13]  /*0070*/  ISETP.NE.AND.EX P1, PT, R9, RZ, PT, P0 ;  /* 0x000000ff0900720c */ /* 0x000fda0003f25300 */
[----:B-1234-:R-:W-:Y:S05]  /*0080*/  @P1 BRA `(.L_x_53) ;  /* 0x0000000000241947 */ /* 0x01efea0003800000 */
[----:B------:R-:W0:Y:S01]  /*0090*/  LDCU.64 UR8, c[0x0][0x468] ;  /* 0x00008d00ff0877ac */ /* 0x000e220008000a00 */
[----:B------:R-:W-:Y:S01]  /*00a0*/  IMAD.MOV.U32 R2, RZ, RZ, RZ ;  /* 0x000000ffff027224 */ /* 0x000fe200078e00ff */
[----:B------:R-:W-:Y:S01]  /*00b0*/  CS2R R34, SRZ ;  /* 0x0000000000227805 */ /* 0x000fe2000001ff00 */
[----:B------:R-:W1:Y:S01]  /*00c0*/  LDCU UR7, c[0x0][0x388] ;  /* 0x00007100ff0777ac */ /* 0x000e620008000800 */
[----:B0-----:R-:W-:-:S04]  /*00d0*/  UISETP.NE.U32.AND UP0, UPT, UR8, URZ, UPT ;  /* 0x000000ff0800728c */ /* 0x001fc8000bf05070 */
[----:B------:R-:W-:Y:S01]  /*00e0*/  UISETP.NE.AND.EX UP0, UPT, UR9, URZ, UPT, UP0 ;  /* 0x000000ff0900728c */ /* 0x000fe2000bf05300 */
[----:B-1----:R-:W-:-:S08]  /*00f0*/  IMAD.U32 R4, RZ, RZ, UR7 ;  /* 0x00000007ff047e24 */ /* 0x002fd0000f8e00ff */
[----:B------:R-:W-:Y:S05]  /*0100*/  BRA.U !UP0, `(.L_x_54) ;  /* 0x00000001084c7547 */ /* 0x000fea000b800000 */
[----:B------:R-:W-:Y:S05]  /*0110*/  BRA `(.L_x_55) ;  /* 0x0000000000307947 */ /* 0x000fea0003800000 */
.L_x_53:
        /* <DEDUP_REMOVED lines=10> */
[----:B------:R-:W-:Y:S01]  /*01c0*/  LOP3.LUT R2, R2, 0xffffffc0, RZ, 0xc0, !PT ;  /* 0xffffffc002027812 */ /* 0x000fe200078ec0ff */
[----:B------:R-:W-:Y:S06]  /*01d0*/  BRA.U !UP0, `(.L_x_56) ;  /* 0x0000000108107547 */ /* 0x000fec000b800000 */
.L_x_55:
[----:B------:R-:W0:Y:S02]  /*01e0*/  LDC.64 R4, c[0x0][0x468] ;  /* 0x00011a00ff047b82 */ /* 0x000e240000000a00 */
[----:B0-----:R-:W-:-:S06]  /*01f0*/  IMAD.WIDE.U32 R4, R3, 0x4, R4 ;  /* 0x0000000403047825 */ /* 0x001fcc00078e0004 */
[----:B------:R0:W5:Y:S01]  /*0200*/  LDG.E R4, desc[UR4][R4.64] ;  /* 0x0000000404047981 */ /* 0x000162000c1e1900 */
[----:B------:R-:W-:Y:S05]  /*0210*/  BRA `(.L_x_54) ;  /* 0x0000000000087947 */ /* 0x000fea0003800000 */
.L_x_56:
[----:B------:R-:W2:Y:S02]  /*0220*/  LDG.E R7, desc[UR4][R6.64+0x4] ;  /* 0x0000040406077981 */ /* 0x000ea4000c1e1900 */
[----:B--2---:R-:W-:-:S07]  /*0230*/  IMAD.IADD R4, R7, 0x1, -R34 ;  /* 0x0000000107047824 */ /* 0x004fce00078e0a22 */
.L_x_54:
[----:B0-----:R-:W0:Y:S01]  /*0240*/  S2R R5, SR_TID.X ;  /* 0x0000000000057919 */ /* 0x001e220000002100 */
[----:B------:R-:W-:Y:S02]  /*0250*/  SHF.L.U32 R6, R0, 0x6, RZ ;  /* 0x0000000600067819 */ /* 0x000fe400000006ff */
[----:B------:R-:W-:Y:S02]  /*0260*/  ISETP.NE.AND.EX P0, PT, R9, RZ, PT, P0 ;  /* 0x000000ff0900720c */ /* 0x000fe40003f05300 */
[----:B-----5:R-:W-:-:S13]  /*0270*/  ISETP.GT.AND P2, PT, R4, R6, PT ;  /* 0x000000060400720c */ /* 0x020fda0003f44270 */
[----:B------:R-:W-:Y:S05]  /*0280*/  @!P2 EXIT P0 ;  /* 0x000000000000a94d */ /* 0x000fea0000000000 */
[----:B------:R-:W-:Y:S01]  /*0290*/  IMAD.IADD R32, R4, 0x1, -R6 ;  /* 0x0000000104207824 */ /* 0x000fe200078e0a06 */
[----:B------:R-:W1:Y:S01]  /*02a0*/  LDC.64 R10, c[0x0][0x400] ;  /* 0x00010000ff0a7b82 */ /* 0x000e620000000a00 */
[----:B------:R-:W-:Y:S02]  /*02b0*/  SEL R7, R3, RZ, !P1 ;  /* 0x000000ff03077207 */ /* 0x000fe40004800000 */
[----:B------:R-:W-:Y:S02]  /*02c0*/  MOV R33, 0x7f800000 ;  /* 0x7f80000000217802 */ /* 0x000fe40000000f00 */
[----:B0-----:R-:W-:-:S03]  /*02d0*/  ISETP.GE.AND P0, PT, R5, R32, PT ;  /* 0x000000200500720c */ /* 0x001fc60003f06270 */
[----:B------:R-:W0:Y:S01]  /*02e0*/  LDC.64 R12, c[0x0][0x408] ;  /* 0x00010200ff0c7b82 */ /* 0x000e220000000a00 */
[----:B------:R-:W-:-:S13]  /*02f0*/  ISETP.GT.U32.OR P0, PT, R5, 0x3f, P0 ;  /* 0x0000003f0500780c */ /* 0x000fda0000704470 */
[----:B------:R-:W-:Y:S01]  /*0300*/  @!P0 IMAD.IADD R9, R6, 0x1, R5 ;  /* 0x0000000106098824 */ /* 0x000fe200078e0205 */
[----:B------:R-:W2:Y:S04]  /*0310*/  @!P0 LDC.64 R16, c[0x0][0x3f8] ;  /* 0x0000fe00ff108b82 */ /* 0x000ea80000000a00 */
[----:B------:R-:W-:-:S05]  /*0320*/  @!P0 IADD3 R8, P2, PT, R9, R34, RZ ;  /* 0x0000002209088210 */ /* 0x000fca0007f5e0ff */
[----:B------:R-:W-:Y:S02]  /*0330*/  @!P0 IMAD.X R9, RZ, RZ, R35, P2 ;  /* 0x000000ffff098224 */ /* 0x000fe400010e0623 */
[----:B-1----:R-:W-:-:S04]  /*0340*/  @!P0 IMAD.WIDE.U32 R8, R10, UR6, R8 ;  /* 0x000000060a088c25 */ /* 0x002fc8000f8e0008 */
[----:B------:R-:W-:Y:S02]  /*0350*/  @!P0 IMAD R9, R11, UR6, R9 ;  /* 0x000000060b098c24 */ /* 0x000fe4000f8e0209 */
[----:B0-----:R-:W-:-:S04]  /*0360*/  @!P0 IMAD.WIDE.U32 R8, R7, R12, R8 ;  /* 0x0000000c07088225 */ /* 0x001fc800078e0008 */
[----:B------:R-:W-:Y:S01]  /*0370*/  @!P0 IMAD R9, R7, R13, R9 ;  /* 0x0000000d07098224 */ /* 0x000fe200078e0209 */
[C---:B--2---:R-:W-:Y:S02]  /*0380*/  @!P0 LEA R16, P1, R8.reuse, R16, 0x2 ;  /* 0x0000001008108211 */ /* 0x044fe400078210ff */
[----:B------:R-:W-:Y:S02]  /*0390*/  SHF.R.U32.HI R45, RZ, 0x2, R5 ;  /* 0x00000002ff2d7819 */ /* 0x000fe40000011605 */
[----:B------:R-:W-:-:S05]  /*03a0*/  @!P0 LEA.HI.X R17, R8, R17, R9, 0x2, P1 ;  /* 0x0000001108118211 */ /* 0x000fca00008f1409 */
[----:B------:R0:W5:Y:S01]  /*03b0*/  @!P0 LDG.E R33, desc[UR4][R16.64] ;  /* 0x0000000410218981 */ /* 0x000162000c1e1900 */
        /* <DEDUP_REMOVED lines=15> */
[----:B------:R-:W-:Y:S02]  /*04b0*/  CS2R R30, SRZ ;  /* 0x00000000001e7805 */ /* 0x000fe4000001ff00 */
[C---:B------:R-:W-:Y:S02]  /*04c0*/  LOP3.LUT R44, R36.reuse, 0x20, RZ, 0xfc, !PT ;  /* 0x00000020242c7812 */ /* 0x040fe400078efcff */
[----:B------:R-:W-:Y:S01]  /*04d0*/  LOP3.LUT R46, R36, 0x40, RZ, 0xfc, !PT ;  /* 0x00000040242e7812 */ /* 0x000fe200078efcff */
[----:B------:R-:W-:Y:S06]  /*04e0*/  @P0 BRA `(.L_x_58) ;  /* 0x0000000000640947 */ /* 0x000fec0003800000 */
[----:B------:R-:W0:Y:S01]  /*04f0*/  LDC.64 R38, c[0x0][0x3a0] ;  /* 0x0000e800ff267b82 */ /* 0x000e220000000a00 */
[----:B------:R-:W-:Y:S01]  /*0500*/  IMAD.MOV.U32 R37, RZ, RZ, RZ ;  /* 0x000000ffff257224 */ /* 0x000fe200078e00ff */
[----:B------:R-:W1:Y:S01]  /*0510*/  LDCU.64 UR8, c[0x0][0x398] ;  /* 0x00007300ff0877ac */ /* 0x000e620008000a00 */
[----:B------:R-:W2:Y:S05]  /*0520*/  LDCU UR7, c[0x0][0x38c] ;  /* 0x00007180ff0777ac */ /* 0x000eaa0008000800 */
[----:B------:R-:W3:Y:S01]  /*0530*/  LDC.64 R40, c[0x0][0x3a8] ;  /* 0x0000ea00ff287b82 */ /* 0x000ee20000000a00 */
[----:B------:R-:W4:Y:S01]  /*0540*/  LDCU.64 UR10, c[0x0][0x380] ;  /* 0x00007000ff0a77ac */ /* 0x000f220008000a00 */
[----:B0-----:R-:W-:Y:S01]  /*0550*/  IMAD.WIDE.U32 R42, R38, UR6, R36 ;  /* 0x00000006262a7c25 */ /* 0x001fe2000f8e0024 */
[----:B------:R-:W-:-:S02]  /*0560*/  IADD3 R38, P1, PT, R45, R34, RZ ;  /* 0x000000222d267210 */ /* 0x000fc40007f3e0ff */
[----:B--2---:R-:W-:Y:S01]  /*0570*/  ISETP.GE.AND P2, PT, R44, UR7, PT ;  /* 0x000000072c007c0c */ /* 0x004fe2000bf46270 */
[----:B------:R-:W-:Y:S01]  /*0580*/  IMAD R43, R39, UR6, R43 ;  /* 0x00000006272b7c24 */ /* 0x000fe2000f8e022b */
[----:B------:R-:W-:Y:S01]  /*0590*/  ISETP.GE.AND P3, PT, R46, UR7, PT ;  /* 0x000000072e007c0c */ /* 0x000fe2000bf66270 */
[----:B------:R-:W-:Y:S01]  /*05a0*/  IMAD.X R39, RZ, RZ, R35, P1 ;  /* 0x000000ffff277224 */ /* 0x000fe200008e0623 */
[----:B------:R-:W-:Y:S01]  /*05b0*/  ISETP.GE.AND P1, PT, R36, UR7, PT ;  /* 0x0000000724007c0c */ /* 0x000fe2000bf26270 */
[----:B---3--:R-:W-:-:S04]  /*05c0*/  IMAD.WIDE.U32 R42, R7, R40, R42 ;  /* 0x00000028072a7225 */ /* 0x008fc800078e002a */
[----:B------:R-:W-:-:S04]  /*05d0*/  IMAD.WIDE.U32 R38, R0, 0x40, R38 ;  /* 0x0000004000267825 */ /* 0x000fc800078e0026 */
[----:B------:R-:W-:Y:S02]  /*05e0*/  IMAD R43, R7, R41, R43 ;  /* 0x00000029072b7224 */ /* 0x000fe400078e022b */
[----:B-1----:R-:W-:Y:S02]  /*05f0*/  IMAD R39, R39, UR8, RZ ;  /* 0x0000000827277c24 */ /* 0x002fe4000f8e02ff */
[----:B------:R-:W-:-:S04]  /*0600*/  IMAD.WIDE.U32 R42, R38, UR8, R42 ;  /* 0x00000008262a7c25 */ /* 0x000fc8000f8e002a */
[----:B------:R-:W-:Y:S01]  /*0610*/  IMAD R39, R38, UR9, R39 ;  /* 0x0000000926277c24 */ /* 0x000fe2000f8e0227 */
[----:B----4-:R-:W-:-:S04]  /*0620*/  LEA R38, P4, R42, UR10, 0x1 ;  /* 0x0000000a2a267c11 */ /* 0x010fc8000f8808ff */
[----:B------:R-:W-:-:S04]  /*0630*/  IADD3 R39, PT, PT, R43, R39, RZ ;  /* 0x000000272b277210 */ /* 0x000fc80007ffe0ff */
[----:B------:R-:W-:-:S05]  /*0640*/  LEA.HI.X R39, R42, UR11, R39, 0x1, P4 ;  /* 0x0000000b2a277c11 */ /* 0x000fca000a0f0c27 */
[----:B------:R0:W5:Y:S04]  /*0650*/  @!P1 LDG.E.128 R8, desc[UR4][R38.64] ;  /* 0x0000000426089981 */ /* 0x000168000c1e1d00 */
[----:B------:R0:W5:Y:S04]  /*0660*/  @!P2 LDG.E.128 R12, desc[UR4][R38.64+0x40] ;  /* 0x00004004260ca981 */ /* 0x000168000c1e1d00 */
[----:B------:R0:W5:Y:S02]  /*0670*/  @!P3 LDG.E.128 R16, desc[UR4][R38.64+0x80] ;  /* 0x000080042610b981 */ /* 0x000164000c1e1d00 */
.L_x_58:
[----:B------:R-:W-:Y:S05]  /*0680*/  BSYNC.RECONVERGENT B0 ;  /* 0x0000000000007941 */ /* 0x000fea0003800200 */
.L_x_57:
[----:B------:R-:W-:Y:S04]  /*0690*/  BSSY.RECONVERGENT B0, `(.L_x_59) ;  /* 0x000001b000007945 */ /* 0x000fe80003800200 */
[----:B------:R-:W-:Y:S05]  /*06a0*/  @P0 BRA `(.L_x_60) ;  /* 0x0000000000640947 */ /* 0x000fea0003800000 */
[----:B0-----:R-:W0:Y:S01]  /*06b0*/  LDC.64 R38, c[0x0][0x3c0] ;  /* 0x0000f000ff267b82 */ /* 0x001e220000000a00 */
[----:B------:R-:W1:Y:S01]  /*06c0*/  LDCU.128 UR8, c[0x0][0x3b0] ;  /* 0x00007600ff0877ac */ /* 0x000e620008000c00 */
[----:B------:R-:W-:Y:S01]  /*06d0*/  IMAD.MOV.U32 R42, RZ, RZ, R36 ;  /* 0x000000ffff2a7224 */ /* 0x000fe200078e0024 */
[----:B------:R-:W-:Y:S01]  /*06e0*/  IADD3 R34, P0, PT, R45, R34, RZ ;  /* 0x000000222d227210 */ /* 0x000fe20007f1e0ff */
[----:B------:R-:W-:Y:S01]  /*06f0*/  IMAD.MOV.U32 R43, RZ, RZ, RZ ;  /* 0x000000ffff2b7224 */ /* 0x000fe200078e00ff */
[----:B------:R-:W2:Y:S03]  /*0700*/  LDCU UR7, c[0x0][0x38c] ;  /* 0x00007180ff0777ac */ /* 0x000ea60008000800 */
[----:B------:R-:W3:Y:S01]  /*0710*/  LDC.64 R40, c[0x0][0x3c8] ;  /* 0x0000f200ff287b82 */ /* 0x000ee20000000a00 */
[----:B------:R-:W-:Y:S02]  /*0720*/  IMAD.X R35, RZ, RZ, R35, P0 ;  /* 0x000000ffff237224 */ /* 0x000fe400000e0623 */
[----:B------:R-:W-:-:S04]  /*0730*/  IMAD.WIDE.U32 R34, R0, 0x40, R34 ;  /* 0x0000004000227825 */ /* 0x000fc800078e0022 */
[----:B-1----:R-:W-:-:S04]  /*0740*/  IMAD R35, R35, UR10, RZ ;  /* 0x0000000a23237c24 */ /* 0x002fc8000f8e02ff */
[----:B------:R-:W-:Y:S01]  /*0750*/  IMAD R35, R34, UR11, R35 ;  /* 0x0000000b22237c24 */ /* 0x000fe2000f8e0223 */
[----:B--2---:R-:W-:Y:S01]  /*0760*/  ISETP.GE.AND P2, PT, R44, UR7, PT ;  /* 0x000000072c007c0c */ /* 0x004fe2000bf46270 */
[----:B0-----:R-:W-:Y:S01]  /*0770*/  IMAD.WIDE.U32 R42, R38, UR6, R42 ;  /* 0x00000006262a7c25 */ /* 0x001fe2000f8e002a */
[----:B------:R-:W-:Y:S02]  /*0780*/  ISETP.GE.AND P1, PT, R36, UR7, PT ;  /* 0x0000000724007c0c */ /* 0x000fe4000bf26270 */
[----:B------:R-:W-:Y:S01]  /*0790*/  ISETP.GE.AND P3, PT, R46, UR7, PT ;  /* 0x000000072e007c0c */ /* 0x000fe2000bf66270 */
[----:B------:R-:W-:Y:S02]  /*07a0*/  IMAD R43, R39, UR6, R43 ;  /* 0x00000006272b7c24 */ /* 0x000fe4000f8e022b */
[----:B---3--:R-:W-:-:S04]  /*07b0*/  IMAD.WIDE.U32 R42, R7, R40, R42 ;  /* 0x00000028072a7225 */ /* 0x008fc800078e002a */
[----:B------:R-:W-:Y:S02]  /*07c0*/  IMAD R43, R7, R41, R43 ;  /* 0x00000029072b7224 */ /* 0x000fe400078e022b */
[----:B------:R-:W-:-:S03]  /*07d0*/  IMAD.WIDE.U32 R42, R34, UR10, R42 ;  /* 0x0000000a222a7c25 */ /* 0x000fc6000f8e002a */
[----:B------:R-:W-:Y:S02]  /*07e0*/  LEA R34, P0, R42, UR8, 0x1 ;  /* 0x000000082a227c11 */ /* 0x000fe4000f8008ff */
[----:B------:R-:W-:-:S04]  /*07f0*/  IADD3 R35, PT, PT, R43, R35, RZ ;  /* 0x000000232b237210 */ /* 0x000fc80007ffe0ff */
[----:B------:R-:W-:-:S05]  /*0800*/  LEA.HI.X R35, R42, UR9, R35, 0x1, P0 ;  /* 0x000000092a237c11 */ /* 0x000fca00080f0c23 */
[----:B------:R1:W5:Y:S04]  /*0810*/  @!P1 LDG.E.128 R20, desc[UR4][R34.64] ;  /* 0x0000000422149981 */ /* 0x000368000c1e1d00 */
[----:B------:R1:W5:Y:S04]  /*0820*/  @!P2 LDG.E.128 R24, desc[UR4][R34.64+0x40] ;  /* 0x000040042218a981 */ /* 0x000368000c1e1d00 */
[----:B------:R1:W5:Y:S02]  /*0830*/  @!P3 LDG.E.128 R28, desc[UR4][R34.64+0x80] ;  /* 0x00008004221cb981 */ /* 0x000364000c1e1d00 */
.L_x_60:
[----:B------:R-:W-:Y:S05]  /*0840*/  BSYNC.RECONVERGENT B0 ;  /* 0x0000000000007941 */ /* 0x000fea0003800200 */
.L_x_59:
[C---:B-1---5:R-:W-:Y:S01]  /*0850*/  LOP3.LUT R34, R8.reuse, 0xffff0000, RZ, 0xc0, !PT ;  /* 0xffff000008227812 */ /* 0x062fe200078ec0ff */
[----:B------:R-:W-:Y:S01]  /*0860*/  IMAD.U32 R8, R8, 0x10000, RZ ;  /* 0x0001000008087824 */ /* 0x000fe200078e00ff */
[C---:B------:R-:W-:Y:S01]  /*0870*/  LOP3.LUT R37, R20.reuse, 0xffff0000, RZ, 0xc0, !PT ;  /* 0xffff000014257812 */ /* 0x040fe200078ec0ff */
[----:B------:R-:W-:Y:S01]  /*0880*/  IMAD.U32 R35, R20, 0x10000, RZ ;  /* 0x0001000014237824 */ /* 0x000fe200078e00ff */
[----:B------:R-:W-:Y:S01]  /*0890*/  ISETP.NE.AND P1, PT, R36, RZ, PT ;  /* 0x000000ff2400720c */ /* 0x000fe20003f25270 */
[C---:B------:R-:W-:Y:S01]  /*08a0*/  IMAD.U32 R20, R9.reuse, 0x10000, RZ ;  /* 0x0001000009147824 */ /* 0x040fe200078e00ff */
[----:B------:R-:W-:Y:S01]  /*08b0*/  LOP3.LUT R9, R9, 0xffff0000, RZ, 0xc0, !PT ;  /* 0xffff000009097812 */ /* 0x000fe200078ec0ff */
[----:B0-----:R-:W-:Y:S01]  /*08c0*/  FMUL.FTZ R39, R34, R37 ;  /* 0x0000002522277220 */ /* 0x001fe20000410000 */
[C---:B------:R-:W-:Y:S01]  /*08d0*/  SHF.L.U32 R37, R21.reuse, 0x10, RZ ;  /* 0x0000001015257819 */ /* 0x040fe200000006ff */
[----:B------:R-:W-:Y:S01]  /*08e0*/  BSSY.RECONVERGENT B0, `(.L_x_61) ;  /* 0x0000064000007945 */ /* 0x000fe20003800200 */
[----:B------:R-:W-:Y:S01]  /*08f0*/  LOP3.LUT R34, R21, 0xffff0000, RZ, 0xc0, !PT ;  /* 0xffff000015227812 */ /* 0x000fe200078ec0ff */
[----:B------:R-:W-:Y:S01]  /*0900*/  FFMA.FTZ R35, R8, R35, R39 ;  /* 0x0000002308237223 */ /* 0x000fe20000010027 */
[C---:B------:R-:W-:Y:S01]  /*0910*/  IMAD.U32 R8, R10.reuse, 0x10000, RZ ;  /* 0x000100000a087824 */ /* 0x040fe200078e00ff */
[----:B------:R-:W-:Y:S01]  /*0920*/  LOP3.LUT R10, R10, 0xffff0000, RZ, 0xc0, !PT ;  /* 0xffff00000a0a7812 */ /* 0x000fe200078ec0ff */
[----:B------:R-:W-:-:S02]  /*0930*/  IMAD.U32 R21, R22, 0x10000, RZ ;  /* 0x0001000016157824 */ /* 0x000fc400078e00ff */
[----:B------:R-:W-:-:S04]  /*0940*/  FFMA.FTZ R20, R20, R37, R35 ;  /* 0x0000002514147223 */ /* 0x000fc80000010023 */
[----:B------:R-:W-:Y:S01]  /*0950*/  FFMA.FTZ R35, R9, R34, R20 ;  /* 0x0000002209237223 */ /* 0x000fe20000010014 */
[----:B------:R-:W-:-:S03]  /*0960*/  LOP3.LUT R9, R22, 0xffff0000, RZ, 0xc0, !PT ;  /* 0xffff000016097812 */ /* 0x000fc600078ec0ff */
[----:B------:R-:W-:Y:S01]  /*0970*/  FFMA.FTZ R35, R8, R21, R35 ;  /* 0x0000001508237223 */ /* 0x000fe20000010023 */
[----:B------:R-:W-:Y:S01]  /*0980*/  SHF.L.U32 R21, R23, 0x10, RZ ;  /* 0x0000001017157819 */ /* 0x000fe200000006ff */
[C---:B------:R-:W-:Y:S01]  /*0990*/  IMAD.U32 R8, R11.reuse, 0x10000, RZ ;  /* 0x000100000b087824 */ /* 0x040fe200078e00ff */
[----:B------:R-:W-:Y:S01]  /*09a0*/  LOP3.LUT R11, R11, 0xffff0000, RZ, 0xc0, !PT ;  /* 0xffff00000b0b7812 */ /* 0x000fe200078ec0ff */
[----:B------:R-:W-:Y:S01]  /*09b0*/  FFMA.FTZ R9, R10, R9, R35 ;  /* 0x000000090a097223 */ /* 0x000fe20000010023 */
[----:B------:R-:W-:-:S03]  /*09c0*/  LOP3.LUT R10, R23, 0xffff0000, RZ, 0xc0, !PT ;  /* 0xffff0000170a7812 */ /* 0x000fc600078ec0ff */
[----:B------:R-:W-:Y:S01]  /*09d0*/  FFMA.FTZ R20, R8, R21, R9 ;  /* 0x0000001508147223 */ /* 0x000fe20000010009 */
[C---:B------:R-:W-:Y:S01]  /*09e0*/  IMAD.U32 R8, R12.reuse, 0x10000, RZ ;  /* 0x000100000c087824 */ /* 0x040fe200078e00ff */
[----:B------:R-:W-:Y:S01]  /*09f0*/  LOP3.LUT R12, R12, 0xffff0000, RZ, 0xc0, !PT ;  /* 0xffff00000c0c7812 */ /* 0x000fe200078ec0ff */
[C---:B------:R-:W-:Y:S02]  /*0a00*/  IMAD.U32 R9, R24.reuse, 0x10000, RZ ;  /* 0x0001000018097824 */ /* 0x040fe400078e00ff */
[----:B------:R-:W-:Y:S01]  /*0a10*/  FFMA.FTZ R21, R11, R10, R20 ;  /* 0x0000000a0b157223 */ /* 0x000fe20000010014 */
[----:B------:R-:W-:Y:S02]  /*0a20*/  LOP3.LUT R11, R24, 0xffff0000, RZ, 0xc0, !PT ;  /* 0xffff0000180b7812 */ /* 0x000fe400078ec0ff */
[C---:B------:R-:W-:Y:S01]  /*0a30*/  LOP3.LUT R10, R25.reuse, 0xffff0000, RZ, 0xc0, !PT ;  /* 0xffff0000190a7812 */ /* 0x040fe200078ec0ff */
[----:B------:R-:W-:Y:S01]  /*0a40*/  FFMA.FTZ R21, R8, R9, R21 ;  /* 0x0000000908157223 */ /* 0x000fe20000010015 */
[----:B------:R-:W-:Y:S01]  /*0a50*/  SHF.L.U32 R9, R25, 0x10, RZ ;  /* 0x0000001019097819 */ /* 0x000fe200000006ff */
[C---:B------:R-:W-:Y:S01]  /*0a60*/  IMAD.U32 R8, R13.reuse, 0x10000, RZ ;  /* 0x000100000d087824 */ /* 0x040fe200078e00ff */
[----:B------:R-:W-:Y:S01]  /*0a70*/  LOP3.LUT R13, R13, 0xffff0000, RZ, 0xc0, !PT ;  /* 0xffff00000d0d7812 */ /* 0x000fe200078ec0ff */
[----:B------:R-:W-:Y:S01]  /*0a80*/  FFMA.FTZ R11, R12, R11, R21 ;  /* 0x0000000b0c0b7223 */ /* 0x000fe20000010015 */
[----:B------:R-:W-:-:S03]  /*0a90*/  SHF.R.S32.HI R20, RZ, 0x1f, R2 ;  /* 0x0000001fff147819 */ /* 0x000fc60000011402 */
        /* <DEDUP_REMOVED lines=12> */
[----:B------:R-:W-:-:S03]  /*0b60*/  IMAD R14, R2, 0x60, RZ ;  /* 0x00000060020e7824 */ /* 0x000fc600078e02ff */
        /* <DEDUP_REMOVED lines=12> */
[----:B------:R-:W-:-:S03]  /*0c30*/  VIADD R15, R4, 0x3f ;  /* 0x0000003f040f7836 */ /* 0x000fc60000000000 */
        /* <DEDUP_REMOVED lines=12> */
[----:B------:R-:W-:-:S04]  /*0d00*/  FFMA.FTZ R8, R8, R9, R11 ;  /* 0x0000000908087223 */ /* 0x000fc8000001000b */
[----:B------:R-:W-:Y:S01]  /*0d10*/  FFMA.FTZ R19, R19, R10, R8 ;  /* 0x0000000a13137223 */ /* 0x000fe20000010008 */
[----:B------:R-:W-:-:S04]  /*0d20*/  SHF.R.S32.HI R10, RZ, 0x1f, R15 ;  /* 0x0000001fff0a7819 */ /* 0x000fc8000001140f */
[----:B------:R-:W0:Y:S01]  /*0d30*/  SHFL.BFLY PT, R8, R19, 0x2, 0x1f ;  /* 0x0c401f0013087f89 */ /* 0x000e2200000e0000 */
[----:B------:R-:W-:-:S04]  /*0d40*/  LEA.HI R10, R10, R15, RZ, 0x6 ;  /* 0x0000000f0a0a7211 */ /* 0x000fc800078f30ff */
[----:B------:R-:W-:-:S04]  /*0d50*/  LOP3.LUT R10, R10, 0xffffffc0, RZ, 0xc0, !PT ;  /* 0xffffffc00a0a7812 */ /* 0x000fc800078ec0ff */
[----:B------:R-:W-:Y:S02]  /*0d60*/  IADD3 R12, PT, PT, R6, R15, -R10 ;  /* 0x0000000f060c7210 */ /* 0x000fe40007ffe80a */
[----:B------:R-:W1:Y:S03]  /*0d70*/  LDC.64 R10, c[0x0][0x440] ;  /* 0x00011000ff0a7b82 */ /* 0x000e660000000a00 */
[----:B------:R-:W-:Y:S02]  /*0d80*/  IMAD.IADD R12, R15, 0x1, -R12 ;  /* 0x000000010f0c7824 */ /* 0x000fe400078e0a0c */
[----:B------:R-:W-:-:S03]  /*0d90*/  IMAD R15, R0, 0x600, R5 ;  /* 0x00000600000f7824 */ /* 0x000fc600078e0205 */
[----:B------:R-:W-:Y:S02]  /*0da0*/  ISETP.GE.AND P0, PT, R5, R12, PT ;  /* 0x0000000c0500720c */ /* 0x000fe40003f06270 */
[----:B------:R-:W-:Y:S02]  /*0db0*/  LEA R12, P2, R15, R14, 0x2 ;  /* 0x0000000e0f0c7211 */ /* 0x000fe400078410ff */
[----:B------:R-:W-:Y:S01]  /*0dc0*/  ISETP.GT.U32.OR P0, PT, R5, 0x3f, P0 ;  /* 0x0000003f0500780c */ /* 0x000fe20000704470 */
[----:B0-----:R-:W-:Y:S02]  /*0dd0*/  FADD.FTZ R4, R19, R8 ;  /* 0x0000000813047221 */ /* 0x001fe40000010000 */
[----:B------:R-:W0:Y:S03]  /*0de0*/  LDC.64 R8, c[0x0][0x448] ;  /* 0x00011200ff087b82 */ /* 0x000e260000000a00 */
[----:B------:R-:W2:Y:S02]  /*0df0*/  SHFL.BFLY PT, R13, R4, 0x1, 0x1f ;  /* 0x0c201f00040d7f89 */ /* 0x000ea400000e0000 */
[----:B--2---:R-:W-:Y:S01]  /*0e00*/  FADD.FTZ R4, R4, R13 ;  /* 0x0000000d04047221 */ /* 0x004fe20000010000 */
[----:B------:R-:W-:Y:S01]  /*0e10*/  LEA.HI.X.SX32 R13, R14, RZ, 0x1, P2 ;  /* 0x000000ff0e0d7211 */ /* 0x000fe200010f0eff */
[----:B------:R-:W-:Y:S06]  /*0e20*/  @P1 BRA `(.L_x_62) ;  /* 0x00000000003c1947 */ /* 0x000fec0003800000 */
[----:B------:R-:W2:Y:S01]  /*0e30*/  LDC.64 R16, c[0x0][0x3e8] ;  /* 0x0000fa00ff107b82 */ /* 0x000ea20000000a00 */
[----:B------:R-:W-:Y:S01]  /*0e40*/  IMAD.IADD R15, R6, 0x1, R45 ;  /* 0x00000001060f7824 */ /* 0x000fe200078e022d */
[----:B------:R-:W3:Y:S04]  /*0e50*/  LDCU.64 UR8, c[0x0][0x3f0] ;  /* 0x00007e00ff0877ac */ /* 0x000ee80008000a00 */
[----:B------:R-:W-:Y:S01]  /*0e60*/  IADD3 R14, P1, PT, R15, R2, RZ ;  /* 0x000000020f0e7210 */ /* 0x000fe20007f3e0ff */
[----:B------:R-:W4:Y:S03]  /*0e70*/  LDCU.64 UR10, c[0x0][0x3d0] ;  /* 0x00007a00ff0a77ac */ /* 0x000f260008000a00 */
[----:B------:R-:W-:-:S02]  /*0e80*/  IADD3.X R15, PT, PT, RZ, R20, RZ, P1, !PT ;  /* 0x00000014ff0f7210 */ /* 0x000fc40000ffe4ff */
[----:B------:R-:W-:Y:S01]  /*0e90*/  ISETP.GE.AND P1, PT, R45, R32, PT ;  /* 0x000000202d00720c */ /* 0x000fe20003f26270 */
[----:B--2---:R-:W-:-:S04]  /*0ea0*/  IMAD.WIDE.U32 R14, R16, UR6, R14 ;  /* 0x00000006100e7c25 */ /* 0x004fc8000f8e000e */
[----:B------:R-:W-:Y:S02]  /*0eb0*/  IMAD R15, R17, UR6, R15 ;  /* 0x00000006110f7c24 */ /* 0x000fe4000f8e020f */
[----:B---3--:R-:W-:-:S04]  /*0ec0*/  IMAD.WIDE.U32 R14, R7, UR8, R14 ;  /* 0x00000008070e7c25 */ /* 0x008fc8000f8e000e */
[----:B------:R-:W-:Y:S01]  /*0ed0*/  IMAD R15, R7, UR9, R15 ;  /* 0x00000009070f7c24 */ /* 0x000fe2000f8e020f */
[----:B----4-:R-:W-:-:S04]  /*0ee0*/  LEA R16, P2, R14, UR10, 0x2 ;  /* 0x0000000a0e107c11 */ /* 0x010fc8000f8410ff */
[----:B------:R-:W-:Y:S02]  /*0ef0*/  LEA.HI.X R17, R14, UR11, R15, 0x2, P2 ;  /* 0x0000000b0e117c11 */ /* 0x000fe400090f140f */
[----:B------:R-:W-:-:S05]  /*0f00*/  FSEL R15, R4, RZ, !P1 ;  /* 0x000000ff040f7208 */ /* 0x000fca0004800000 */
[----:B------:R2:W-:Y:S02]  /*0f10*/  STG.E desc[UR4][R16.64], R15 ;  /* 0x0000000f10007986 */ /* 0x0005e4000c101904 */
.L_x_62:
[----:B------:R-:W-:Y:S05]  /*0f20*/  BSYNC.RECONVERGENT B0 ;  /* 0x0000000000007941 */ /* 0x000fea0003800200 */
.L_x_61:
[----:B------:R-:W-:Y:S04]  /*0f30*/  BSSY.RECONVERGENT B0, `(.L_x_63) ;  /* 0x0000012000007945 */ /* 0x000fe80003800200 */
[----:B------:R-:W-:Y:S05]  /*0f40*/  @P0 BRA `(.L_x_64) ;  /* 0x0000000000400947 */ /* 0x000fea0003800000 */
[----:B--2---:R-:W2:Y:S01]  /*0f50*/  LDC.64 R16, c[0x0][0x418] ;  /* 0x00010600ff107b82 */ /* 0x004ea20000000a00 */
[----:B------:R-:W-:Y:S01]  /*0f60*/  IMAD.IADD R15, R6, 0x1, R5 ;  /* 0x00000001060f7824 */ /* 0x000fe200078e0205 */
[----:B------:R-:W3:Y:S04]  /*0f70*/  LDCU.64 UR8, c[0x0][0x420] ;  /* 0x00008400ff0877ac */ /* 0x000ee80008000a00 */
[----:B------:R-:W-:Y:S01]  /*0f80*/  IADD3 R14, P0, PT, R15, R2, RZ ;  /* 0x000000020f0e7210 */ /* 0x000fe20007f1e0ff */
[C---:B------:R-:W-:Y:S01]  /*0f90*/  FMUL.FTZ R2, R33.reuse, 1.4426950216293334961 ;  /* 0x3fb8aa3b21027820 */ /* 0x040fe20000410000 */
[----:B------:R-:W4:Y:S03]  /*0fa0*/  LDC.64 R18, c[0x0][0x410] ;  /* 0x00010400ff127b82 */ /* 0x000f260000000a00 */
[----:B------:R-:W-:Y:S01]  /*0fb0*/  IMAD.X R15, RZ, RZ, R20, P0 ;  /* 0x000000ffff0f7224 */ /* 0x000fe200000e0614 */
[----:B------:R-:W-:Y:S01]  /*0fc0*/  FSETP.NEU.FTZ.AND P0, PT, R33, -INF , PT ;  /* 0xff8000002100780b */ /* 0x000fe20003f1d000 */
[----:B--2---:R-:W-:-:S04]  /*0fd0*/  IMAD.WIDE.U32 R14, R16, UR6, R14 ;  /* 0x00000006100e7c25 */ /* 0x004fc8000f8e000e */
[----:B------:R-:W-:Y:S02]  /*0fe0*/  IMAD R15, R17, UR6, R15 ;  /* 0x00000006110f7c24 */ /* 0x000fe4000f8e020f */
[----:B---3--:R-:W-:-:S04]  /*0ff0*/  IMAD.WIDE.U32 R14, R7, UR8, R14 ;  /* 0x00000008070e7c25 */ /* 0x008fc8000f8e000e */
[----:B------:R-:W-:Y:S01]  /*1000*/  IMAD R4, R7, UR9, R15 ;  /* 0x0000000907047c24 */ /* 0x000fe2000f8e020f */
[----:B----4-:R-:W-:Y:S02]  /*1010*/  LEA R16, P1, R14, R18, 0x2 ;  /* 0x000000120e107211 */ /* 0x010fe400078210ff */
[----:B------:R-:W-:Y:S02]  /*1020*/  FSEL R15, R2, RZ, P0 ;  /* 0x000000ff020f7208 */ /* 0x000fe40000000000 */
[----:B------:R-:W-:-:S05]  /*1030*/  LEA.HI.X R17, R14, R19, R4, 0x2, P1 ;  /* 0x000000130e117211 */ /* 0x000fca00008f1404 */
[----:B------:R3:W-:Y:S04]  /*1040*/  STG.E desc[UR4][R16.64], R15 ;  /* 0x0000000f10007986 */ /* 0x0007e8000c101904 */
.L_x_64:
[----:B------:R-:W-:Y:S05]  /*1050*/  BSYNC.RECONVERGENT B0 ;  /* 0x0000000000007941 */ /* 0x000fea0003800200 */
.L_x_63:
[----:B------:R-:W4:Y:S01]  /*1060*/  LDCU.64 UR10, c[0x0][0x458] ;  /* 0x00008b00ff0a77ac */ /* 0x000f220008000a00 */
[----:B-1----:R-:W-:Y:S01]  /*1070*/  IMAD.WIDE.U32 R12, R10, UR6, R12 ;  /* 0x000000060a0c7c25 */ /* 0x002fe2000f8e000c */
[----:B------:R-:W1:Y:S03]  /*1080*/  LDCU.64 UR8, c[0x0][0x428] ;  /* 0x00008500ff0877ac */ /* 0x000e660008000a00 */
[----:B------:R-:W-:Y:S02]  /*1090*/  IMAD R13, R11, UR6, R13 ;  /* 0x000000060b0d7c24 */ /* 0x000fe4000f8e020d */
[----:B0-----:R-:W-:-:S04]  /*10a0*/  IMAD.WIDE.U32 R10, R7, R8, R12 ;  /* 0x00000008070a7225 */ /* 0x001fc800078e000c */
[----:B------:R-:W-:Y:S01]  /*10b0*/  IMAD R9, R7, R9, R11 ;  /* 0x0000000907097224 */ /* 0x000fe200078e020b */
[----:B----4-:R-:W-:-:S04]  /*10c0*/  ISETP.NE.U32.AND P0, PT, RZ, UR10, PT ;  /* 0x0000000aff007c0c */ /* 0x010fc8000bf05070 */
[----:B------:R-:W-:Y:S02]  /*10d0*/  ISETP.NE.AND.EX P0, PT, RZ, UR11, PT, P0 ;  /* 0x0000000bff007c0c */ /* 0x000fe4000bf05300 */
[C---:B-1----:R-:W-:Y:S02]  /*10e0*/  LEA R6, P1, R10.reuse, UR8, 0x2 ;  /* 0x000000080a067c11 */ /* 0x042fe4000f8210ff */
        /* <DEDUP_REMOVED lines=9> */
[----:B0-----:R-:W0:Y:S01]  /*1180*/  LDC R7, c[0x0][0x390] ;  /* 0x0000e400ff077b82 */ /* 0x001e220000000800 */
[----:B------:R-:W1:Y:S07]  /*1190*/  LDCU UR7, c[0x0][0x450] ;  /* 0x00008a00ff0777ac */ /* 0x000e6e0008000800 */
[----:B------:R-:W4:Y:S01]  /*11a0*/  LDC.64 R4, c[0x0][0x458] ;  /* 0x00011600ff047b82 */ /* 0x000f220000000a00 */
[----:B-1----:R-:W-:-:S04]  /*11b0*/  IMAD R0, R0, UR7, R3 ;  /* 0x0000000700007c24 */ /* 0x002fc8000f8e0203 */
[----:B0-----:R-:W-:-:S04]  /*11c0*/  IMAD R3, R0, R7, UR6 ;  /* 0x0000000600037e24 */ /* 0x001fc8000f8e0207 */
[----:B----4-:R-:W-:-:S05]  /*11d0*/  IMAD.WIDE R2, R3, 0x4, R4 ;  /* 0x0000000403027825 */ /* 0x010fca00078e0204 */
[----:B------:R-:W-:Y:S01]  /*11e0*/  STG.E desc[UR4][R2.64], RZ ;  /* 0x000000ff02007986 */ /* 0x000fe2000c101904 */
[----:B------:R-:W-:Y:S05]  /*11f0*/  EXIT ;  /* 0x000000000000794d */ /* 0x000fea0003800000 */
.L_x_65:
        /* <DEDUP_REMOVED lines=16> */
.L_x_93:


//--------------------- .nv.shared._ZN7cutlass13device_kernelIN5flash11enable_sm90INS1_16FlashAttnBwdSm90INS1_25CollectiveMainloopBwdSm90ILi2ELi2ELi2EN4cute5tupleIJNS5_1CILi1EEES8_S8_EEENS6_IJNS7_ILi64EEENS7_ILi128EEENS7_ILi96EEEEEENS_10bfloat16_tEfNS_4arch4Sm90ELb0ELb0ELb1ELb0ELb0ELb1ELb0ELb0ELi2ELi1ELi2ELi1ELb1EEENS1_21CollectiveEpilogueBwdISD_SE_SG_Li256ELb0ELb0ELi1EEENS1_19SingleTileSchedulerILb0ELb0ELb0ELi128EEEEEEEEEvNT_6ParamsE --------------------------
	.section	.nv.shared._ZN7cutlass13device_kernelIN5flash11enable_sm90INS1_16FlashAttnBwdSm90INS1_25CollectiveMainloopBwdSm90ILi2ELi2ELi2EN4cute5tupleIJNS5_1CILi1EEES8_S8_EEENS6_IJNS7_ILi64EEENS7_ILi128EEENS7_ILi96EEEEEENS_10bfloat16_tEfNS_4arch4Sm90ELb0ELb0ELb1ELb0ELb0ELb1ELb0ELb0ELi2ELi1ELi2ELi1ELb1EEENS1_21CollectiveEpilogueBwdISD_SE_SG_Li256ELb0ELb0ELi1EEENS1_19SingleTileSchedulerILb0ELb0ELb0ELi128EEEEEEEEEvNT_6ParamsE,"aw",@nobits
	.sectionflags	@""
	.align	16
	.zero		1024


//--------------------- .nv.shared.reserved.0     --------------------------
	.section	.nv.shared.reserved.0,"aw",@nobits
	.weak		__nv_reservedSMEM_offset_0_alias
	.size		__nv_reservedSMEM_offset_0_alias, 0, 64
	.other		__nv_reservedSMEM_offset_0_alias,@"STO_CUDA_RESERVED_SHARED STV_DEFAULT"
__nv_reservedSMEM_offset_0_alias:
	.zero		0
	.zero		64


//--------------------- .nv.global                --------------------------
	.section	.nv.global,"aw",@nobits
.nv.global:
	.type		_ZN73_INTERNAL_41cdafbe_37_flash_bwd_hdim96_bf16_softcap_sm90_cu_744032ad_28504cute1_E,@object
	.size		_ZN73_INTERNAL_41cdafbe_37_flash_bwd_hdim96_bf16_softcap_sm90_cu_744032ad_28504cute1_E,(_ZN73_INTERNAL_41cdafbe_37_flash_bwd_hdim96_bf16_softcap_sm90_cu_744032ad_28504cuda3std3__45__cpo6cbeginE - _ZN73_INTERNAL_41cdafbe_37_flash_bwd_hdim96_bf16_softcap_sm90_cu_744032ad_28504cute1_E)
_ZN73_INTERNAL_41cdafbe_37_flash_bwd_hdim96_bf16_softcap_sm90_cu_744032ad_28504cute1_E:
	.zero		1
	.type		_ZN73_INTERNAL_41cdafbe_37_flash_bwd_hdim96_bf16_softcap_sm90_cu_744032ad_28504cuda3std3__45__cpo6cbeginE,@object
	.size		_ZN73_INTERNAL_41cdafbe_37_flash_bwd_hdim96_bf16_softcap_sm90_cu_744032ad_28504cuda3std3__45__cpo6cbeginE,(_ZN73_INTERNAL_41cdafbe_37_flash_bwd_hdim96_bf16_softcap_sm90_cu_744032ad_28504cuda3std3__48in_placeE - _ZN73_INTERNAL_41cdafbe_37_flash_bwd_hdim96_bf16_softcap_sm90_cu_744032ad_28504cuda3std3__45__cpo6cbeginE)
_ZN73_INTERNAL_41cdafbe_37_flash_bwd_hdim96_bf16_softcap_sm90_cu_744032ad_28504cuda3std3__45__cpo6cbeginE:
	.zero		1
	.type		_ZN73_INTERNAL_41cdafbe_37_flash_bwd_hdim96_bf16_softcap_sm90_cu_744032ad_28504cuda3std3__48in_placeE,@object
	.size		_ZN73_INTERNAL_41cdafbe_37_flash_bwd_hdim96_bf16_softcap_sm90_cu_744032ad_28504cuda3std3__48in_placeE,(_ZN73_INTERNAL_41cdafbe_37_flash_bwd_hdim96_bf16_softcap_sm90_cu_744032ad_28504cuda3std6ranges3__45__cpo9iter_moveE - _ZN73_INTERNAL_41cdafbe_37_flash_bwd_hdim96_bf16_softcap_sm90_cu_744032ad_28504cuda3std3__48in_placeE)
_ZN73_INTERNAL_41cdafbe_37_flash_bwd_hdim96_bf16_softcap_sm90_cu_744032ad_28504cuda3std3__48in_placeE:
	.zero		1
	.type		_ZN73_INTERNAL_41cdafbe_37_flash_bwd_hdim96_bf16_softcap_sm90_cu_744032ad_28504cuda3std6ranges3__45__cpo9iter_moveE,@object
	.size		_ZN73_INTERNAL_41cdafbe_37_flash_bwd_hdim96_bf16_softcap_sm90_cu_744032ad_28504cuda3std6ranges3__45__cpo9iter_moveE,(_ZN73_INTERNAL_41cdafbe_37_flash_bwd_hdim96_bf16_softcap_sm90_cu_744032ad_28504cuda3std3__45__cpo5beginE - _ZN73_INTERNAL_41cdafbe_37_flash_bwd_hdim96_bf16_softcap_sm90_cu_744032ad_28504cuda3std6ranges3__45__cpo9iter_moveE)
_ZN73_INTERNAL_41cdafbe_37_flash_bwd_hdim96_bf16_softcap_sm90_cu_744032ad_28504cuda3std6ranges3__45__cpo9iter_moveE:
	.zero		1
	.type		_ZN73_INTERNAL_41cdafbe_37_flash_bwd_hdim96_bf16_softcap_sm90_cu_744032ad_28504cuda3std3__45__cpo5beginE,@object
	.size		_ZN73_INTERNAL_41cdafbe_37_flash_bwd_hdim96_bf16_softcap_sm90_cu_744032ad_28504cuda3std3__45__cpo5beginE,(_ZN73_INTERNAL_41cdafbe_37_flash_bwd_hdim96_bf16_softcap_sm90_cu_744032ad_28504cuda3std3__475_GLOBAL__N__41cdafbe_37_flash_bwd_hdim96_bf16_softcap_sm90_cu_744032ad_28506ignoreE - _ZN73_INTERNAL_41cdafbe_37_flash_bwd_hdim96_bf16_softcap_sm90_cu_744032ad_28504cuda3std3__45__cpo5beginE)
_ZN73_INTERNAL_41cdafbe_37_flash_bwd_hdim96_bf16_softcap_sm90_cu_744032ad_28504cuda3std3__45__cpo5beginE:
	.zero		1
	.type		_ZN73_INTERNAL_41cdafbe_37_flash_bwd_hdim96_bf16_softcap_sm90_cu_744032ad_28504cuda3std3__475_GLOBAL__N__41cdafbe_37_flash_bwd_hdim96_bf16_softcap_sm90_cu_744032ad_28506ignoreE,@object
	.size		_ZN73_INTERNAL_41cdafbe_37_flash_bwd_hdim96_bf16_softcap_sm90_cu_744032ad_28504cuda3std3__475_GLOBAL__N__41cdafbe_37_flash_bwd_hdim96_bf16_softcap_sm90_cu_744032ad_28506ignoreE,(_ZN73_INTERNAL_41cdafbe_37_flash_bwd_hdim96_bf16_softcap_sm90_cu_744032ad_28504cute7productE - _ZN73_INTERNAL_41cdafbe_37_flash_bwd_hdim96_bf16_softcap_sm90_cu_744032ad_28504cuda3std3__475_GLOBAL__N__41cdafbe_37_flash_bwd_hdim96_bf16_softcap_sm90_cu_744032ad_28506ignoreE)
_ZN73_INTERNAL_41cdafbe_37_flash_bwd_hdim96_bf16_softcap_sm90_cu_744032ad_28504cuda3std3__475_GLOBAL__N__41cdafbe_37_flash_bwd_hdim96_bf16_softcap_sm90_cu_744032ad_28506ignoreE:
	.zero		1
	.type		_ZN73_INTERNAL_41cdafbe_37_flash_bwd_hdim96_bf16_softcap_sm90_cu_744032ad_28504cute7productE,@object
	.size		_ZN73_INTERNAL_41cdafbe_37_flash_bwd_hdim96_bf16_softcap_sm90_cu_744032ad_28504cute7productE,(_ZN73_INTERNAL_41cdafbe_37_flash_bwd_hdim96_bf16_softcap_sm90_cu_744032ad_28504cuda3std3__45__cpo3endE - _ZN73_INTERNAL_41cdafbe_37_flash_bwd_hdim96_bf16_softcap_sm90_cu_744032ad_28504cute7productE)
_ZN73_INTERNAL_41cdafbe_37_flash_bwd_hdim96_bf16_softcap_sm90_cu_744032ad_28504cute7productE:
	.zero		1
	.type		_ZN73_INTERNAL_41cdafbe_37_flash_bwd_hdim96_bf16_softcap_sm90_cu_744032ad_28504cuda3std3__45__cpo3endE,@object
	.size		_ZN73_INTERNAL_41cdafbe_37_flash_bwd_hdim96_bf16_softcap_sm90_cu_744032ad_28504cuda3std3__45__cpo3endE,(_ZN73_INTERNAL_41cdafbe_37_flash_bwd_hdim96_bf16_softcap_sm90_cu_744032ad_28504cuda3std3__419piecewise_constructE - _ZN73_INTERNAL_41cdafbe_37_flash_bwd_hdim96_bf16_softcap_sm90_cu_744032ad_28504cuda3std3__45__cpo3endE)
_ZN73_INTERNAL_41cdafbe_37_flash_bwd_hdim96_bf16_softcap_sm90_cu_744032ad_28504cuda3std3__45__cpo3endE:
	.zero		1
	.type		_ZN73_INTERNAL_41cdafbe_37_flash_bwd_hdim96_bf16_softcap_sm90_cu_744032ad_28504cuda3std3__419piecewise_constructE,@object
	.size		_ZN73_INTERNAL_41cdafbe_37_flash_bwd_hdim96_bf16_softcap_sm90_cu_744032ad_28504cuda3std3__419piecewise_constructE,(_ZN73_INTERNAL_41cdafbe_37_flash_bwd_hdim96_bf16_softcap_sm90_cu_744032ad_28504cuda3std3__45__cpo4cendE - _ZN73_INTERNAL_41cdafbe_37_flash_bwd_hdim96_bf16_softcap_sm90_cu_744032ad_28504cuda3std3__419piecewise_constructE)
_ZN73_INTERNAL_41cdafbe_37_flash_bwd_hdim96_bf16_softcap_sm90_cu_744032ad_28504cuda3std3__419piecewise_constructE:
	.zero		1
	.type		_ZN73_INTERNAL_41cdafbe_37_flash_bwd_hdim96_bf16_softcap_sm90_cu_744032ad_28504cuda3std3__45__cpo4cendE,@object
	.size		_ZN73_INTERNAL_41cdafbe_37_flash_bwd_hdim96_bf16_softcap_sm90_cu_744032ad_28504cuda3std3__45__cpo4cendE,(_ZN73_INTERNAL_41cdafbe_37_flash_bwd_hdim96_bf16_softcap_sm90_cu_744032ad_28504cuda3std6ranges3__45__cpo4swapE - _ZN73_INTERNAL_41cdafbe_37_flash_bwd_hdim96_bf16_softcap_sm90_cu_744032ad_28504cuda3std3__45__cpo4cendE)
_ZN73_INTERNAL_41cdafbe_37_flash_bwd_hdim96_bf16_softcap_sm90_cu_744032ad_28504cuda3std3__45__cpo4cendE:
	.zero		1
	.type		_ZN73_INTERNAL_41cdafbe_37_flash_bwd_hdim96_bf16_softcap_sm90_cu_744032ad_28504cuda3std6ranges3__45__cpo4swapE,@object
	.size		_ZN73_INTERNAL_41cdafbe_37_flash_bwd_hdim96_bf16_softcap_sm90_cu_744032ad_28504cuda3std6ranges3__45__cpo4swapE,(.L_7 - _ZN73_INTERNAL_41cdafbe_37_flash_bwd_hdim96_bf16_softcap_sm90_cu_744032ad_28504cuda3std6ranges3__45__cpo4swapE)
_ZN73_INTERNAL_41cdafbe_37_flash_bwd_hdim96_bf16_softcap_sm90_cu_744032ad_28504cuda3std6ranges3__45__cpo4swapE:
	.zero		1
.L_7:


//--------------------- .nv.shared._ZN7cutlass13device_kernelIN5flash11enable_sm90INS1_16FlashAttnBwdSm90INS1_25CollectiveMainloopBwdSm90ILi2ELi2ELi2EN4cute5tupleIJNS5_1CILi1EEES8_S8_EEENS6_IJNS7_ILi64EEENS7_ILi128EEENS7_ILi96EEEEEENS_10bfloat16_tEfNS_4arch4Sm90ELb0ELb0ELb1ELb0ELb1ELb1ELb0ELb0ELi2ELi1ELi2ELi1ELb1EEENS1_21CollectiveEpilogueBwdISD_SE_SG_Li256ELb0ELb0ELi1EEENS1_19SingleTileSchedulerILb0ELb0ELb0ELi128EEEEEEEEEvNT_6ParamsE --------------------------
	.section	.nv.shared._ZN7cutlass13device_kernelIN5flash11enable_sm90INS1_16FlashAttnBwdSm90INS1_25CollectiveMainloopBwdSm90ILi2ELi2ELi2EN4cute5tupleIJNS5_1CILi1EEES8_S8_EEENS6_IJNS7_ILi64EEENS7_ILi128EEENS7_ILi96EEEEEENS_10bfloat16_tEfNS_4arch4Sm90ELb0ELb0ELb1ELb0ELb1ELb1ELb0ELb0ELi2ELi1ELi2ELi1ELb1EEENS1_21CollectiveEpilogueBwdISD_SE_SG_Li256ELb0ELb0ELi1EEENS1_19SingleTileSchedulerILb0ELb0ELb0ELi128EEEEEEEEEvNT_6ParamsE,"aw",@nobits
	.sectionflags	@""
	.align	16
	.zero		1024


//--------------------- .nv.shared._ZN7cutlass13device_kernelIN5flash11enable_sm90INS1_16FlashAttnBwdSm90INS1_25CollectiveMainloopBwdSm90ILi2ELi2ELi2EN4cute5tupleIJNS5_1CILi1EEES8_S8_EEENS6_IJNS7_ILi64EEENS7_ILi128EEENS7_ILi96EEEEEENS_10bfloat16_tEfNS_4arch4Sm90ELb0ELb0ELb1ELb0ELb0ELb1ELb0ELb0ELi2ELi1ELi2ELi1ELb1EEENS1_24CollectiveEpilogueBwdGQAISD_fSG_Li256ELb0ELb0EEENS1_19SingleTileSchedulerILb0ELb0ELb0ELi128EEEEEEEEEvNT_6ParamsE --------------------------
	.section	.nv.shared._ZN7cutlass13device_kernelIN5flash11enable_sm90INS1_16FlashAttnBwdSm90INS1_25CollectiveMainloopBwdSm90ILi2ELi2ELi2EN4cute5tupleIJNS5_1CILi1EEES8_S8_EEENS6_IJNS7_ILi64EEENS7_ILi128EEENS7_ILi96EEEEEENS_10bfloat16_tEfNS_4arch4Sm90ELb0ELb0ELb1ELb0ELb0ELb1ELb0ELb0ELi2ELi1ELi2ELi1ELb1EEENS1_24CollectiveEpilogueBwdGQAISD_fSG_Li256ELb0ELb0EEENS1_19SingleTileSchedulerILb0ELb0ELb0ELi128EEEEEEEEEvNT_6ParamsE,"aw",@nobits
	.sectionflags	@""
	.align	16
	.zero		1024


//--------------------- .nv.shared._ZN7cutlass13device_kernelIN5flash11enable_sm90INS1_16FlashAttnBwdSm90INS1_25CollectiveMainloopBwdSm90ILi2ELi2ELi2EN4cute5tupleIJNS5_1CILi1EEES8_S8_EEENS6_IJNS7_ILi64EEENS7_ILi128EEENS7_ILi96EEEEEENS_10bfloat16_tEfNS_4arch4Sm90ELb0ELb0ELb1ELb0ELb1ELb1ELb0ELb0ELi2ELi1ELi2ELi1ELb1EEENS1_24CollectiveEpilogueBwdGQAISD_fSG_Li256ELb0ELb1EEENS1_19SingleTileSchedulerILb0ELb0ELb0ELi128EEEEEEEEEvNT_6ParamsE --------------------------
	.section	.nv.shared._ZN7cutlass13device_kernelIN5flash11enable_sm90INS1_16FlashAttnBwdSm90INS1_25CollectiveMainloopBwdSm90ILi2ELi2ELi2EN4cute5tupleIJNS5_1CILi1EEES8_S8_EEENS6_IJNS7_ILi64EEENS7_ILi128EEENS7_ILi96EEEEEENS_10bfloat16_tEfNS_4arch4Sm90ELb0ELb0ELb1ELb0ELb1ELb1ELb0ELb0ELi2ELi1ELi2ELi1ELb1EEENS1_24CollectiveEpilogueBwdGQAISD_fSG_Li256ELb0ELb1EEENS1_19SingleTileSchedulerILb0ELb0ELb0ELi128EEEEEEEEEvNT_6ParamsE,"aw",@nobits
	.sectionflags	@""
	.align	16
	.zero		1024


//--------------------- .nv.shared._ZN7cutlass13device_kernelIN5flash11enable_sm90INS1_16FlashAttnBwdSm90INS1_25CollectiveMainloopBwdSm90ILi2ELi2ELi2EN4cute5tupleIJNS5_1CILi1EEES8_S8_EEENS6_IJNS7_ILi64EEENS7_ILi128EEENS7_ILi96EEEEEENS_10bfloat16_tEfNS_4arch4Sm90ELb0ELb0ELb1ELb1ELb0ELb1ELb0ELb0ELi2ELi1ELi2ELi1ELb1EEENS1_21CollectiveEpilogueBwdISD_SE_SG_Li256ELb1ELb0ELi1EEENS1_19SingleTileSchedulerILb1ELb0ELb0ELi128EEEEEEEEEvNT_6ParamsE --------------------------
	.section	.nv.shared._ZN7cutlass13device_kernelIN5flash11enable_sm90INS1_16FlashAttnBwdSm90INS1_25CollectiveMainloopBwdSm90ILi2ELi2ELi2EN4cute5tupleIJNS5_1CILi1EEES8_S8_EEENS6_IJNS7_ILi64EEENS7_ILi128EEENS7_ILi96EEEEEENS_10bfloat16_tEfNS_4arch4Sm90ELb0ELb0ELb1ELb1ELb0ELb1ELb0ELb0ELi2ELi1ELi2ELi1ELb1EEENS1_21CollectiveEpilogueBwdISD_SE_SG_Li256ELb1ELb0ELi1EEENS1_19SingleTileSchedulerILb1ELb0ELb0ELi128EEEEEEEEEvNT_6ParamsE,"aw",@nobits
	.sectionflags	@""
	.align	16
	.zero		1024


//--------------------- .nv.shared._ZN7cutlass13device_kernelIN5flash11enable_sm90INS1_16FlashAttnBwdSm90INS1_25CollectiveMainloopBwdSm90ILi2ELi2ELi2EN4cute5tupleIJNS5_1CILi1EEES8_S8_EEENS6_IJNS7_ILi64EEENS7_ILi128EEENS7_ILi96EEEEEENS_10bfloat16_tEfNS_4arch4Sm90ELb0ELb0ELb1ELb1ELb1ELb1ELb0ELb0ELi2ELi1ELi2ELi1ELb1EEENS1_21CollectiveEpilogueBwdISD_SE_SG_Li256ELb1ELb0ELi1EEENS1_19SingleTileSchedulerILb1ELb0ELb0ELi128EEEEEEEEEvNT_6ParamsE --------------------------
	.section	.nv.shared._ZN7cutlass13device_kernelIN5flash11enable_sm90INS1_16FlashAttnBwdSm90INS1_25CollectiveMainloopBwdSm90ILi2ELi2ELi2EN4cute5tupleIJNS5_1CILi1EEES8_S8_EEENS6_IJNS7_ILi64EEENS7_ILi128EEENS7_ILi96EEEEEENS_10bfloat16_tEfNS_4arch4Sm90ELb0ELb0ELb1ELb1ELb1ELb1ELb0ELb0ELi2ELi1ELi2ELi1ELb1EEENS1_21CollectiveEpilogueBwdISD_SE_SG_Li256ELb1ELb0ELi1EEENS1_19SingleTileSchedulerILb1ELb0ELb0ELi128EEEEEEEEEvNT_6ParamsE,"aw",@nobits
	.sectionflags	@""
	.align	16
	.zero		1024


//--------------------- .nv.shared._ZN7cutlass13device_kernelIN5flash11enable_sm90INS1_16FlashAttnBwdSm90INS1_25CollectiveMainloopBwdSm90ILi2ELi2ELi2EN4cute5tupleIJNS5_1CILi1EEES8_S8_EEENS6_IJNS7_ILi64EEENS7_ILi128EEENS7_ILi96EEEEEENS_10bfloat16_tEfNS_4arch4Sm90ELb0ELb0ELb1ELb1ELb0ELb1ELb0ELb0ELi2ELi1ELi2ELi1ELb1EEENS1_24CollectiveEpilogueBwdGQAISD_fSG_Li256ELb1ELb0EEENS1_19SingleTileSchedulerILb1ELb0ELb0ELi128EEEEEEEEEvNT_6ParamsE --------------------------
	.section	.nv.shared._ZN7cutlass13device_kernelIN5flash11enable_sm90INS1_16FlashAttnBwdSm90INS1_25CollectiveMainloopBwdSm90ILi2ELi2ELi2EN4cute5tupleIJNS5_1CILi1EEES8_S8_EEENS6_IJNS7_ILi64EEENS7_ILi128EEENS7_ILi96EEEEEENS_10bfloat16_tEfNS_4arch4Sm90ELb0ELb0ELb1ELb1ELb0ELb1ELb0ELb0ELi2ELi1ELi2ELi1ELb1EEENS1_24CollectiveEpilogueBwdGQAISD_fSG_Li256ELb1ELb0EEENS1_19SingleTileSchedulerILb1ELb0ELb0ELi128EEEEEEEEEvNT_6ParamsE,"aw",@nobits
	.sectionflags	@""
	.align	16
	.zero		1024


//--------------------- .nv.shared._ZN7cutlass13device_kernelIN5flash11enable_sm90INS1_16FlashAttnBwdSm90INS1_25CollectiveMainloopBwdSm90ILi2ELi2ELi2EN4cute5tupleIJNS5_1CILi1EEES8_S8_EEENS6_IJNS7_ILi64EEENS7_ILi128EEENS7_ILi96EEEEEENS_10bfloat16_tEfNS_4arch4Sm90ELb0ELb0ELb1ELb1ELb1ELb1ELb0ELb0ELi2ELi1ELi2ELi1ELb1EEENS1_24CollectiveEpilogueBwdGQAISD_fSG_Li256ELb1ELb1EEENS1_19SingleTileSchedulerILb1ELb0ELb0ELi128EEEEEEEEEvNT_6ParamsE --------------------------
	.section	.nv.shared._ZN7cutlass13device_kernelIN5flash11enable_sm90INS1_16FlashAttnBwdSm90INS1_25CollectiveMainloopBwdSm90ILi2ELi2ELi2EN4cute5tupleIJNS5_1CILi1EEES8_S8_EEENS6_IJNS7_ILi64EEENS7_ILi128EEENS7_ILi96EEEEEENS_10bfloat16_tEfNS_4arch4Sm90ELb0ELb0ELb1ELb1ELb1ELb1ELb0ELb0ELi2ELi1ELi2ELi1ELb1EEENS1_24CollectiveEpilogueBwdGQAISD_fSG_Li256ELb1ELb1EEENS1_19SingleTileSchedulerILb1ELb0ELb0ELi128EEEEEEEEEvNT_6ParamsE,"aw",@nobits
	.sectionflags	@""
	.align	16
	.zero		1024


//--------------------- .nv.shared._ZN7cutlass13device_kernelIN5flash11enable_sm90INS1_16FlashAttnBwdSm90INS1_25CollectiveMainloopBwdSm90ILi2ELi2ELi2EN4cute5tupleIJNS5_1CILi1EEES8_S8_EEENS6_IJNS7_ILi64EEENS7_ILi128EEENS7_ILi96EEEEEENS_10bfloat16_tEfNS_4arch4Sm90ELb0ELb1ELb1ELb0ELb0ELb1ELb0ELb0ELi2ELi1ELi2ELi1ELb1EEENS1_21CollectiveEpilogueBwdISD_SE_SG_Li256ELb0ELb0ELi1EEENS1_19SingleTileSchedulerILb0ELb0ELb0ELi128EEEEEEEEEvNT_6ParamsE --------------------------
	.section	.nv.shared._ZN7cutlass13device_kernelIN5flash11enable_sm90INS1_16FlashAttnBwdSm90INS1_25CollectiveMainloopBwdSm90ILi2ELi2ELi2EN4cute5tupleIJNS5_1CILi1EEES8_S8_EEENS6_IJNS7_ILi64EEENS7_ILi128EEENS7_ILi96EEEEEENS_10bfloat16_tEfNS_4arch4Sm90ELb0ELb1ELb1ELb0ELb0ELb1ELb0ELb0ELi2ELi1ELi2ELi1ELb1EEENS1_21CollectiveEpilogueBwdISD_SE_SG_Li256ELb0ELb0ELi1EEENS1_19SingleTileSchedulerILb0ELb0ELb0ELi128EEEEEEEEEvNT_6ParamsE,"aw",@nobits
	.sectionflags	@""
	.align	16
	.zero		1024


//--------------------- .nv.shared._ZN7cutlass13device_kernelIN5flash11enable_sm90INS1_16FlashAttnBwdSm90INS1_25CollectiveMainloopBwdSm90ILi2ELi2ELi2EN4cute5tupleIJNS5_1CILi1EEES8_S8_EEENS6_IJNS7_ILi64EEENS7_ILi128EEENS7_ILi96EEEEEENS_10bfloat16_tEfNS_4arch4Sm90ELb0ELb1ELb1ELb0ELb1ELb1ELb0ELb0ELi2ELi1ELi2ELi1ELb1EEENS1_21CollectiveEpilogueBwdISD_SE_SG_Li256ELb0ELb0ELi1EEENS1_19SingleTileSchedulerILb0ELb0ELb0ELi128EEEEEEEEEvNT_6ParamsE --------------------------
	.section	.nv.shared._ZN7cutlass13device_kernelIN5flash11enable_sm90INS1_16FlashAttnBwdSm90INS1_25CollectiveMainloopBwdSm90ILi2ELi2ELi2EN4cute5tupleIJNS5_1CILi1EEES8_S8_EEENS6_IJNS7_ILi64EEENS7_ILi128EEENS7_ILi96EEEEEENS_10bfloat16_tEfNS_4arch4Sm90ELb0ELb1ELb1ELb0ELb1ELb1ELb0ELb0ELi2ELi1ELi2ELi1ELb1EEENS1_21CollectiveEpilogueBwdISD_SE_SG_Li256ELb0ELb0ELi1EEENS1_19SingleTileSchedulerILb0ELb0ELb0ELi128EEEEEEEEEvNT_6ParamsE,"aw",@nobits
	.sectionflags	@""
	.align	16
	.zero		1024


//--------------------- .nv.shared._ZN7cutlass13device_kernelIN5flash11enable_sm90INS1_16FlashAttnBwdSm90INS1_25CollectiveMainloopBwdSm90ILi2ELi2ELi2EN4cute5tupleIJNS5_1CILi1EEES8_S8_EEENS6_IJNS7_ILi64EEENS7_ILi128EEENS7_ILi96EEEEEENS_10bfloat16_tEfNS_4arch4Sm90ELb0ELb1ELb1ELb0ELb0ELb1ELb0ELb0ELi2ELi1ELi2ELi1ELb1EEENS1_24CollectiveEpilogueBwdGQAISD_fSG_Li256ELb0ELb0EEENS1_19SingleTileSchedulerILb0ELb0ELb0ELi128EEEEEEEEEvNT_6ParamsE --------------------------
	.section	.nv.shared._ZN7cutlass13device_kernelIN5flash11enable_sm90INS1_16FlashAttnBwdSm90INS1_25CollectiveMainloopBwdSm90ILi2ELi2ELi2EN4cute5tupleIJNS5_1CILi1EEES8_S8_EEENS6_IJNS7_ILi64EEENS7_ILi128EEENS7_ILi96EEEEEENS_10bfloat16_tEfNS_4arch4Sm90ELb0ELb1ELb1ELb0ELb0ELb1ELb0ELb0ELi2ELi1ELi2ELi1ELb1EEENS1_24CollectiveEpilogueBwdGQAISD_fSG_Li256ELb0ELb0EEENS1_19SingleTileSchedulerILb0ELb0ELb0ELi128EEEEEEEEEvNT_6ParamsE,"aw",@nobits
	.sectionflags	@""
	.align	16
	.zero		1024


//--------------------- .nv.shared._ZN7cutlass13device_kernelIN5flash11enable_sm90INS1_16FlashAttnBwdSm90INS1_25CollectiveMainloopBwdSm90ILi2ELi2ELi2EN4cute5tupleIJNS5_1CILi1EEES8_S8_EEENS6_IJNS7_ILi64EEENS7_ILi128EEENS7_ILi96EEEEEENS_10bfloat16_tEfNS_4arch4Sm90ELb0ELb1ELb1ELb0ELb1ELb1ELb0ELb0ELi2ELi1ELi2ELi1ELb1EEENS1_24CollectiveEpilogueBwdGQAISD_fSG_Li256ELb0ELb1EEENS1_19SingleTileSchedulerILb0ELb0ELb0ELi128EEEEEEEEEvNT_6ParamsE --------------------------
	.section	.nv.shared._ZN7cutlass13device_kernelIN5flash11enable_sm90INS1_16FlashAttnBwdSm90INS1_25CollectiveMainloopBwdSm90ILi2ELi2ELi2EN4cute5tupleIJNS5_1CILi1EEES8_S8_EEENS6_IJNS7_ILi64EEENS7_ILi128EEENS7_ILi96EEEEEENS_10bfloat16_tEfNS_4arch4Sm90ELb0ELb1ELb1ELb0ELb1ELb1ELb0ELb0ELi2ELi1ELi2ELi1ELb1EEENS1_24CollectiveEpilogueBwdGQAISD_fSG_Li256ELb0ELb1EEENS1_19SingleTileSchedulerILb0ELb0ELb0ELi128EEEEEEEEEvNT_6ParamsE,"aw",@nobits
	.sectionflags	@""
	.align	16
	.zero		1024


//--------------------- .nv.shared._ZN7cutlass13device_kernelIN5flash11enable_sm90INS1_16FlashAttnBwdSm90INS1_25CollectiveMainloopBwdSm90ILi2ELi2ELi2EN4cute5tupleIJNS5_1CILi1EEES8_S8_EEENS6_IJNS7_ILi64EEENS7_ILi128EEENS7_ILi96EEEEEENS_10bfloat16_tEfNS_4arch4Sm90ELb0ELb1ELb1ELb1ELb0ELb1ELb0ELb0ELi2ELi1ELi2ELi1ELb1EEENS1_21CollectiveEpilogueBwdISD_SE_SG_Li256ELb1ELb0ELi1EEENS1_19SingleTileSchedulerILb1ELb0ELb0ELi128EEEEEEEEEvNT_6ParamsE --------------------------
	.section	.nv.shared._ZN7cutlass13device_kernelIN5flash11enable_sm90INS1_16FlashAttnBwdSm90INS1_25CollectiveMainloopBwdSm90ILi2ELi2ELi2EN4cute5tupleIJNS5_1CILi1EEES8_S8_EEENS6_IJNS7_ILi64EEENS7_ILi128EEENS7_ILi96EEEEEENS_10bfloat16_tEfNS_4arch4Sm90ELb0ELb1ELb1ELb1ELb0ELb1ELb0ELb0ELi2ELi1ELi2ELi1ELb1EEENS1_21CollectiveEpilogueBwdISD_SE_SG_Li256ELb1ELb0ELi1EEENS1_19SingleTileSchedulerILb1ELb0ELb0ELi128EEEEEEEEEvNT_6ParamsE,"aw",@nobits
	.sectionflags	@""
	.align	16
	.zero		1024


//--------------------- .nv.shared._ZN7cutlass13device_kernelIN5flash11enable_sm90INS1_16FlashAttnBwdSm90INS1_25CollectiveMainloopBwdSm90ILi2ELi2ELi2EN4cute5tupleIJNS5_1CILi1EEES8_S8_EEENS6_IJNS7_ILi64EEENS7_ILi128EEENS7_ILi96EEEEEENS_10bfloat16_tEfNS_4arch4Sm90ELb0ELb1ELb1ELb1ELb1ELb1ELb0ELb0ELi2ELi1ELi2ELi1ELb1EEENS1_21CollectiveEpilogueBwdISD_SE_SG_Li256ELb1ELb0ELi1EEENS1_19SingleTileSchedulerILb1ELb0ELb0ELi128EEEEEEEEEvNT_6ParamsE --------------------------
	.section	.nv.shared._ZN7cutlass13device_kernelIN5flash11enable_sm90INS1_16FlashAttnBwdSm90INS1_25CollectiveMainloopBwdSm90ILi2ELi2ELi2EN4cute5tupleIJNS5_1CILi1EEES8_S8_EEENS6_IJNS7_ILi64EEENS7_ILi128EEENS7_ILi96EEEEEENS_10bfloat16_tEfNS_4arch4Sm90ELb0ELb1ELb1ELb1ELb1ELb1ELb0ELb0ELi2ELi1ELi2ELi1ELb1EEENS1_21CollectiveEpilogueBwdISD_SE_SG_Li256ELb1ELb0ELi1EEENS1_19SingleTileSchedulerILb1ELb0ELb0ELi128EEEEEEEEEvNT_6ParamsE,"aw",@nobits
	.sectionflags	@""
	.align	16
	.zero		1024


//--------------------- .nv.shared._ZN7cutlass13device_kernelIN5flash11enable_sm90INS1_16FlashAttnBwdSm90INS1_25CollectiveMainloopBwdSm90ILi2ELi2ELi2EN4cute5tupleIJNS5_1CILi1EEES8_S8_EEENS6_IJNS7_ILi64EEENS7_ILi128EEENS7_ILi96EEEEEENS_10bfloat16_tEfNS_4arch4Sm90ELb0ELb1ELb1ELb1ELb0ELb1ELb0ELb0ELi2ELi1ELi2ELi1ELb1EEENS1_24CollectiveEpilogueBwdGQAISD_fSG_Li256ELb1ELb0EEENS1_19SingleTileSchedulerILb1ELb0ELb0ELi128EEEEEEEEEvNT_6ParamsE --------------------------
	.section	.nv.shared._ZN7cutlass13device_kernelIN5flash11enable_sm90INS1_16FlashAttnBwdSm90INS1_25CollectiveMainloopBwdSm90ILi2ELi2ELi2EN4cute5tupleIJNS5_1CILi1EEES8_S8_EEENS6_IJNS7_ILi64EEENS7_ILi128EEENS7_ILi96EEEEEENS_10bfloat16_tEfNS_4arch4Sm90ELb0ELb1ELb1ELb1ELb0ELb1ELb0ELb0ELi2ELi1ELi2ELi1ELb1EEENS1_24CollectiveEpilogueBwdGQAISD_fSG_Li256ELb1ELb0EEENS1_19SingleTileSchedulerILb1ELb0ELb0ELi128EEEEEEEEEvNT_6ParamsE,"aw",@nobits
	.sectionflags	@""
	.align	16
	.zero		1024


//--------------------- .nv.shared._ZN7cutlass13device_kernelIN5flash11enable_sm90INS1_16FlashAttnBwdSm90INS1_25CollectiveMainloopBwdSm90ILi2ELi2ELi2EN4cute5tupleIJNS5_1CILi1EEES8_S8_EEENS6_IJNS7_ILi64EEENS7_ILi128EEENS7_ILi96EEEEEENS_10bfloat16_tEfNS_4arch4Sm90ELb0ELb1ELb1ELb1ELb1ELb1ELb0ELb0ELi2ELi1ELi2ELi1ELb1EEENS1_24CollectiveEpilogueBwdGQAISD_fSG_Li256ELb1ELb1EEENS1_19SingleTileSchedulerILb1ELb0ELb0ELi128EEEEEEEEEvNT_6ParamsE --------------------------
	.section	.nv.shared._ZN7cutlass13device_kernelIN5flash11enable_sm90INS1_16FlashAttnBwdSm90INS1_25CollectiveMainloopBwdSm90ILi2ELi2ELi2EN4cute5tupleIJNS5_1CILi1EEES8_S8_EEENS6_IJNS7_ILi64EEENS7_ILi128EEENS7_ILi96EEEEEENS_10bfloat16_tEfNS_4arch4Sm90ELb0ELb1ELb1ELb1ELb1ELb1ELb0ELb0ELi2ELi1ELi2ELi1ELb1EEENS1_24CollectiveEpilogueBwdGQAISD_fSG_Li256ELb1ELb1EEENS1_19SingleTileSchedulerILb1ELb0ELb0ELi128EEEEEEEEEvNT_6ParamsE,"aw",@nobits
	.sectionflags	@""
	.align	16
	.zero		1024


//--------------------- .nv.shared._ZN7cutlass13device_kernelIN5flash11enable_sm90INS1_16FlashAttnBwdSm90INS1_25CollectiveMainloopBwdSm90ILi2ELi2ELi2EN4cute5tupleIJNS5_1CILi1EEES8_S8_EEENS6_IJNS7_ILi64EEENS7_ILi128EEENS7_ILi96EEEEEENS_10bfloat16_tEfNS_4arch4Sm90ELb1ELb0ELb1ELb0ELb0ELb1ELb0ELb0ELi2ELi1ELi2ELi1ELb1EEENS1_21CollectiveEpilogueBwdISD_SE_SG_Li256ELb0ELb0ELi1EEENS1_25SingleTileBwdLPTSchedulerILb0ELi128ELb0EEEEEEEEEvNT_6ParamsE --------------------------
	.section	.nv.shared._ZN7cutlass13device_kernelIN5flash11enable_sm90INS1_16FlashAttnBwdSm90INS1_25CollectiveMainloopBwdSm90ILi2ELi2ELi2EN4cute5tupleIJNS5_1CILi1EEES8_S8_EEENS6_IJNS7_ILi64EEENS7_ILi128EEENS7_ILi96EEEEEENS_10bfloat16_tEfNS_4arch4Sm90ELb1ELb0ELb1ELb0ELb0ELb1ELb0ELb0ELi2ELi1ELi2ELi1ELb1EEENS1_21CollectiveEpilogueBwdISD_SE_SG_Li256ELb0ELb0ELi1EEENS1_25SingleTileBwdLPTSchedulerILb0ELi128ELb0EEEEEEEEEvNT_6ParamsE,"aw",@nobits
	.sectionflags	@""
	.align	16
	.zero		1024


//--------------------- .nv.shared._ZN7cutlass13device_kernelIN5flash11enable_sm90INS1_16FlashAttnBwdSm90INS1_25CollectiveMainloopBwdSm90ILi2ELi2ELi2EN4cute5tupleIJNS5_1CILi1EEES8_S8_EEENS6_IJNS7_ILi64EEENS7_ILi128EEENS7_ILi96EEEEEENS_10bfloat16_tEfNS_4arch4Sm90ELb1ELb0ELb1ELb0ELb1ELb1ELb0ELb0ELi2ELi1ELi2ELi1ELb1EEENS1_21CollectiveEpilogueBwdISD_SE_SG_Li256ELb0ELb0ELi1EEENS1_25SingleTileBwdLPTSchedulerILb0ELi128ELb1EEEEEEEEEvNT_6ParamsE --------------------------
	.section	.nv.shared._ZN7cutlass13device_kernelIN5flash11enable_sm90INS1_16FlashAttnBwdSm90INS1_25CollectiveMainloopBwdSm90ILi2ELi2ELi2EN4cute5tupleIJNS5_1CILi1EEES8_S8_EEENS6_IJNS7_ILi64EEENS7_ILi128EEENS7_ILi96EEEEEENS_10bfloat16_tEfNS_4arch4Sm90ELb1ELb0ELb1ELb0ELb1ELb1ELb0ELb0ELi2ELi1ELi2ELi1ELb1EEENS1_21CollectiveEpilogueBwdISD_SE_SG_Li256ELb0ELb0ELi1EEENS1_25SingleTileBwdLPTSchedulerILb0ELi128ELb1EEEEEEEEEvNT_6ParamsE,"aw",@nobits
	.sectionflags	@""
	.align	16
	.zero		1024


//--------------------- .nv.shared._ZN7cutlass13device_kernelIN5flash11enable_sm90INS1_16FlashAttnBwdSm90INS1_25CollectiveMainloopBwdSm90ILi2ELi2ELi2EN4cute5tupleIJNS5_1CILi1EEES8_S8_EEENS6_IJNS7_ILi64EEENS7_ILi128EEENS7_ILi96EEEEEENS_10bfloat16_tEfNS_4arch4Sm90ELb1ELb0ELb1ELb0ELb0ELb1ELb0ELb0ELi2ELi1ELi2ELi1ELb1EEENS1_24CollectiveEpilogueBwdGQAISD_fSG_Li256ELb0ELb0EEENS1_25SingleTileBwdLPTSchedulerILb0ELi128ELb0EEEEEEEEEvNT_6ParamsE --------------------------
	.section	.nv.shared._ZN7cutlass13device_kernelIN5flash11enable_sm90INS1_16FlashAttnBwdSm90INS1_25CollectiveMainloopBwdSm90ILi2ELi2ELi2EN4cute5tupleIJNS5_1CILi1EEES8_S8_EEENS6_IJNS7_ILi64EEENS7_ILi128EEENS7_ILi96EEEEEENS_10bfloat16_tEfNS_4arch4Sm90ELb1ELb0ELb1ELb0ELb0ELb1ELb0ELb0ELi2ELi1ELi2ELi1ELb1EEENS1_24CollectiveEpilogueBwdGQAISD_fSG_Li256ELb0ELb0EEENS1_25SingleTileBwdLPTSchedulerILb0ELi128ELb0EEEEEEEEEvNT_6ParamsE,"aw",@nobits
	.sectionflags	@""
	.align	16
	.zero		1024


//--------------------- .nv.shared._ZN7cutlass13device_kernelIN5flash11enable_sm90INS1_16FlashAttnBwdSm90INS1_25CollectiveMainloopBwdSm90ILi2ELi2ELi2EN4cute5tupleIJNS5_1CILi1EEES8_S8_EEENS6_IJNS7_ILi64EEENS7_ILi128EEENS7_ILi96EEEEEENS_10bfloat16_tEfNS_4arch4Sm90ELb1ELb0ELb1ELb0ELb1ELb1ELb0ELb0ELi2ELi1ELi2ELi1ELb1EEENS1_24CollectiveEpilogueBwdGQAISD_fSG_Li256ELb0ELb1EEENS1_25SingleTileBwdLPTSchedulerILb0ELi128ELb1EEEEEEEEEvNT_6ParamsE --------------------------
	.section	.nv.shared._ZN7cutlass13device_kernelIN5flash11enable_sm90INS1_16FlashAttnBwdSm90INS1_25CollectiveMainloopBwdSm90ILi2ELi2ELi2EN4cute5tupleIJNS5_1CILi1EEES8_S8_EEENS6_IJNS7_ILi64EEENS7_ILi128EEENS7_ILi96EEEEEENS_10bfloat16_tEfNS_4arch4Sm90ELb1ELb0ELb1ELb0ELb1ELb1ELb0ELb0ELi2ELi1ELi2ELi1ELb1EEENS1_24CollectiveEpilogueBwdGQAISD_fSG_Li256ELb0ELb1EEENS1_25SingleTileBwdLPTSchedulerILb0ELi128ELb1EEEEEEEEEvNT_6ParamsE,"aw",@nobits
	.sectionflags	@""
	.align	16
	.zero		1024


//--------------------- .nv.shared._ZN7cutlass13device_kernelIN5flash22FlashAttnBwdPreprocessIN4cute5tupleIJNS3_1CILi64EEENS5_ILi96EEEEEENS_10bfloat16_tEfNS_4arch4Sm90ELb1ELb0EEEEEvNT_6ParamsE --------------------------
	.section	.nv.shared._ZN7cutlass13device_kernelIN5flash22FlashAttnBwdPreprocessIN4cute5tupleIJNS3_1CILi64EEENS5_ILi96EEEEEENS_10bfloat16_tEfNS_4arch4Sm90ELb1ELb0EEEEEvNT_6ParamsE,"aw",@nobits
	.sectionflags	@""
	.align	16
	.zero		1024


//--------------------- .nv.shared._ZN7cutlass13device_kernelIN5flash11enable_sm90INS1_16FlashAttnBwdSm90INS1_25CollectiveMainloopBwdSm90ILi2ELi2ELi2EN4cute5tupleIJNS5_1CILi1EEES8_S8_EEENS6_IJNS7_ILi64EEENS7_ILi128EEENS7_ILi96EEEEEENS_10bfloat16_tEfNS_4arch4Sm90ELb1ELb0ELb1ELb1ELb0ELb1ELb0ELb0ELi2ELi1ELi2ELi1ELb1EEENS1_21CollectiveEpilogueBwdISD_SE_SG_Li256ELb1ELb0ELi1EEENS1_25SingleTileBwdLPTSchedulerILb1ELi128ELb0EEEEEEEEEvNT_6ParamsE --------------------------
	.section	.nv.shared._ZN7cutlass13device_kernelIN5flash11enable_sm90INS1_16FlashAttnBwdSm90INS1_25CollectiveMainloopBwdSm90ILi2ELi2ELi2EN4cute5tupleIJNS5_1CILi1EEES8_S8_EEENS6_IJNS7_ILi64EEENS7_ILi128EEENS7_ILi96EEEEEENS_10bfloat16_tEfNS_4arch4Sm90ELb1ELb0ELb1ELb1ELb0ELb1ELb0ELb0ELi2ELi1ELi2ELi1ELb1EEENS1_21CollectiveEpilogueBwdISD_SE_SG_Li256ELb1ELb0ELi1EEENS1_25SingleTileBwdLPTSchedulerILb1ELi128ELb0EEEEEEEEEvNT_6ParamsE,"aw",@nobits
	.sectionflags	@""
	.align	16
	.zero		1024


//--------------------- .nv.shared._ZN7cutlass13device_kernelIN5flash11enable_sm90INS1_16FlashAttnBwdSm90INS1_25CollectiveMainloopBwdSm90ILi2ELi2ELi2EN4cute5tupleIJNS5_1CILi1EEES8_S8_EEENS6_IJNS7_ILi64EEENS7_ILi128EEENS7_ILi96EEEEEENS_10bfloat16_tEfNS_4arch4Sm90ELb1ELb0ELb1ELb1ELb1ELb1ELb0ELb0ELi2ELi1ELi2ELi1ELb1EEENS1_21CollectiveEpilogueBwdISD_SE_SG_Li256ELb1ELb0ELi1EEENS1_25SingleTileBwdLPTSchedulerILb1ELi128ELb1EEEEEEEEEvNT_6ParamsE --------------------------
	.section	.nv.shared._ZN7cutlass13device_kernelIN5flash11enable_sm90INS1_16FlashAttnBwdSm90INS1_25CollectiveMainloopBwdSm90ILi2ELi2ELi2EN4cute5tupleIJNS5_1CILi1EEES8_S8_EEENS6_IJNS7_ILi64EEENS7_ILi128EEENS7_ILi96EEEEEENS_10bfloat16_tEfNS_4arch4Sm90ELb1ELb0ELb1ELb1ELb1ELb1ELb0ELb0ELi2ELi1ELi2ELi1ELb1EEENS1_21CollectiveEpilogueBwdISD_SE_SG_Li256ELb1ELb0ELi1EEENS1_25SingleTileBwdLPTSchedulerILb1ELi128ELb1EEEEEEEEEvNT_6ParamsE,"aw",@nobits
	.sectionflags	@""
	.align	16
	.zero		1024


//--------------------- .nv.shared._ZN7cutlass13device_kernelIN5flash11enable_sm90INS1_16FlashAttnBwdSm90INS1_25CollectiveMainloopBwdSm90ILi2ELi2ELi2EN4cute5tupleIJNS5_1CILi1EEES8_S8_EEENS6_IJNS7_ILi64EEENS7_ILi128EEENS7_ILi96EEEEEENS_10bfloat16_tEfNS_4arch4Sm90ELb1ELb0ELb1ELb1ELb0ELb1ELb0ELb0ELi2ELi1ELi2ELi1ELb1EEENS1_24CollectiveEpilogueBwdGQAISD_fSG_Li256ELb1ELb0EEENS1_25SingleTileBwdLPTSchedulerILb1ELi128ELb0EEEEEEEEEvNT_6ParamsE --------------------------
	.section	.nv.shared._ZN7cutlass13device_kernelIN5flash11enable_sm90INS1_16FlashAttnBwdSm90INS1_25CollectiveMainloopBwdSm90ILi2ELi2ELi2EN4cute5tupleIJNS5_1CILi1EEES8_S8_EEENS6_IJNS7_ILi64EEENS7_ILi128EEENS7_ILi96EEEEEENS_10bfloat16_tEfNS_4arch4Sm90ELb1ELb0ELb1ELb1ELb0ELb1ELb0ELb0ELi2ELi1ELi2ELi1ELb1EEENS1_24CollectiveEpilogueBwdGQAISD_fSG_Li256ELb1ELb0EEENS1_25SingleTileBwdLPTSchedulerILb1ELi128ELb0EEEEEEEEEvNT_6ParamsE,"aw",@nobits
	.sectionflags	@""
	.align	16
	.zero		1024


//--------------------- .nv.shared._ZN7cutlass13device_kernelIN5flash32FlashAttnBwdPostprocessConvertdQIN4cute5tupleIJNS3_1CILi128EEENS5_ILi96EEEEEENS_10bfloat16_tEfNS_4arch4Sm90ELi256ENS3_8TiledMMAINS3_8MMA_AtomIJNS3_4SM904GMMA27MMA_64x96x16_F32BF16BF16_RSILNSF_5MajorE0ELSH_1ELNSF_7ScaleInE1ELSI_1EEEEEENS3_6LayoutINS4_IJNS5_ILi2EEENS5_ILi1EEESN_EEENS4_IJSN_NS5_ILi0EEESP_EEEEENS4_IJNS3_10UnderscoreESS_SS_EEEEELb0EEEEEvNT_6ParamsE --------------------------
	.section	.nv.shared._ZN7cutlass13device_kernelIN5flash32FlashAttnBwdPostprocessConvertdQIN4cute5tupleIJNS3_1CILi128EEENS5_ILi96EEEEEENS_10bfloat16_tEfNS_4arch4Sm90ELi256ENS3_8TiledMMAINS3_8MMA_AtomIJNS3_4SM904GMMA27MMA_64x96x16_F32BF16BF16_RSILNSF_5MajorE0ELSH_1ELNSF_7ScaleInE1ELSI_1EEEEEENS3_6LayoutINS4_IJNS5_ILi2EEENS5_ILi1EEESN_EEENS4_IJSN_NS5_ILi0EEESP_EEEEENS4_IJNS3_10UnderscoreESS_SS_EEEEELb0EEEEEvNT_6ParamsE,"aw",@nobits
	.sectionflags	@""
	.align	16
	.zero		1024


//--------------------- .nv.shared._ZN7cutlass13device_kernelIN5flash32FlashAttnBwdPostprocessConvertdQIN4cute5tupleIJNS3_1CILi64EEENS5_ILi96EEEEEENS_10bfloat16_tEfNS_4arch4Sm90ELi256ENS3_8TiledMMAINS3_8MMA_AtomIJNS3_4SM904GMMA27MMA_64x16x16_F32BF16BF16_SSILNSF_5MajorE0ELSH_1ELNSF_7ScaleInE1ELSI_1EEEEEENS3_6LayoutINS4_IJNS5_ILi1EEENS5_ILi2EEESM_EEENS4_IJNS5_ILi0EEESM_SP_EEEEENS4_IJNS3_10UnderscoreESS_SS_EEEEELb0EEEEEvNT_6ParamsE --------------------------
	.section	.nv.shared._ZN7cutlass13device_kernelIN5flash32FlashAttnBwdPostprocessConvertdQIN4cute5tupleIJNS3_1CILi64EEENS5_ILi96EEEEEENS_10bfloat16_tEfNS_4arch4Sm90ELi256ENS3_8TiledMMAINS3_8MMA_AtomIJNS3_4SM904GMMA27MMA_64x16x16_F32BF16BF16_SSILNSF_5MajorE0ELSH_1ELNSF_7ScaleInE1ELSI_1EEEEEENS3_6LayoutINS4_IJNS5_ILi1EEENS5_ILi2EEESM_EEENS4_IJNS5_ILi0EEESM_SP_EEEEENS4_IJNS3_10UnderscoreESS_SS_EEEEELb0EEEEEvNT_6ParamsE,"aw",@nobits
	.sectionflags	@""
	.align	16
	.zero		1024


//--------------------- .nv.shared._ZN7cutlass13device_kernelIN5flash11enable_sm90INS1_16FlashAttnBwdSm90INS1_25CollectiveMainloopBwdSm90ILi2ELi2ELi2EN4cute5tupleIJNS5_1CILi1EEES8_S8_EEENS6_IJNS7_ILi64EEENS7_ILi128EEENS7_ILi96EEEEEENS_10bfloat16_tEfNS_4arch4Sm90ELb1ELb0ELb1ELb1ELb1ELb1ELb0ELb0ELi2ELi1ELi2ELi1ELb1EEENS1_24CollectiveEpilogueBwdGQAISD_fSG_Li256ELb1ELb1EEENS1_25SingleTileBwdLPTSchedulerILb1ELi128ELb1EEEEEEEEEvNT_6ParamsE --------------------------
	.section	.nv.shared._ZN7cutlass13device_kernelIN5flash11enable_sm90INS1_16FlashAttnBwdSm90INS1_25CollectiveMainloopBwdSm90ILi2ELi2ELi2EN4cute5tupleIJNS5_1CILi1EEES8_S8_EEENS6_IJNS7_ILi64EEENS7_ILi128EEENS7_ILi96EEEEEENS_10bfloat16_tEfNS_4arch4Sm90ELb1ELb0ELb1ELb1ELb1ELb1ELb0ELb0ELi2ELi1ELi2ELi1ELb1EEENS1_24CollectiveEpilogueBwdGQAISD_fSG_Li256ELb1ELb1EEENS1_25SingleTileBwdLPTSchedulerILb1ELi128ELb1EEEEEEEEEvNT_6ParamsE,"aw",@nobits
	.sectionflags	@""
	.align	16
	.zero		1024


//--------------------- .nv.shared._ZN7cutlass13device_kernelIN5flash22FlashAttnBwdPreprocessIN4cute5tupleIJNS3_1CILi64EEENS5_ILi96EEEEEENS_10bfloat16_tEfNS_4arch4Sm90ELb1ELb1EEEEEvNT_6ParamsE --------------------------
	.section	.nv.shared._ZN7cutlass13device_kernelIN5flash22FlashAttnBwdPreprocessIN4cute5tupleIJNS3_1CILi64EEENS5_ILi96EEEEEENS_10bfloat16_tEfNS_4arch4Sm90ELb1ELb1EEEEEvNT_6ParamsE,"aw",@nobits
	.sectionflags	@""
	.align	16
	.zero		1024


//--------------------- .nv.constant0._ZN7cutlass13device_kernelIN5flash11enable_sm90INS1_16FlashAttnBwdSm90INS1_25CollectiveMainloopBwdSm90ILi2ELi2ELi2EN4cute5tupleIJNS5_1CILi1EEES8_S8_EEENS6_IJNS7_ILi64EEENS7_ILi128EEENS7_ILi96EEEEEENS_10bfloat16_tEfNS_4arch4Sm90ELb0ELb0ELb1ELb0ELb0ELb1ELb0ELb0ELi2ELi1ELi2ELi1ELb1EEENS1_21CollectiveEpilogueBwdISD_SE_SG_Li256ELb0ELb0ELi1EEENS1_19SingleTileSchedulerILb0ELb0ELb0ELi128EEEEEEEEEvNT_6ParamsE --------------------------
	.section	.nv.constant0._ZN7cutlass13device_kernelIN5flash11enable_sm90INS1_16FlashAttnBwdSm90INS1_25CollectiveMainloopBwdSm90ILi2ELi2ELi2EN4cute5tupleIJNS5_1CILi1EEES8_S8_EEENS6_IJNS7_ILi64EEENS7_ILi128EEENS7_ILi96EEEEEENS_10bfloat16_tEfNS_4arch4Sm90ELb0ELb0ELb1ELb0ELb0ELb1ELb0ELb0ELi2ELi1ELi2ELi1ELb1EEENS1_21CollectiveEpilogueBwdISD_SE_SG_Li256ELb0ELb0ELi1EEENS1_19SingleTileSchedulerILb0ELb0ELb0ELi128EEEEEEEEEvNT_6ParamsE,"a",@progbits
	.sectionflags	@""
	.align	4
.nv.constant0._ZN7cutlass13device_kernelIN5flash11enable_sm90INS1_16FlashAttnBwdSm90INS1_25CollectiveMainloopBwdSm90ILi2ELi2ELi2EN4cute5tupleIJNS5_1CILi1EEES8_S8_EEENS6_IJNS7_ILi64EEENS7_ILi128EEENS7_ILi96EEEEEENS_10bfloat16_tEfNS_4arch4Sm90ELb0ELb0ELb1ELb0ELb0ELb1ELb0ELb0ELi2ELi1ELi2ELi1ELb1EEENS1_21CollectiveEpilogueBwdISD_SE_SG_Li256ELb0ELb0ELi1EEENS1_19SingleTileSchedulerILb0ELb0ELb0ELi128EEEEEEEEEvNT_6ParamsE:
	.zero		3200


//--------------------- .nv.constant0._ZN7cutlass13device_kernelIN5flash11enable_sm90INS1_16FlashAttnBwdSm90INS1_25CollectiveMainloopBwdSm90ILi2ELi2ELi2EN4cute5tupleIJNS5_1CILi1EEES8_S8_EEENS6_IJNS7_ILi64EEENS7_ILi128EEENS7_ILi96EEEEEENS_10bfloat16_tEfNS_4arch4Sm90ELb0ELb0ELb1ELb0ELb1ELb1ELb0ELb0ELi2ELi1ELi2ELi1ELb1EEENS1_21CollectiveEpilogueBwdISD_SE_SG_Li256ELb0ELb0ELi1EEENS1_19SingleTileSchedulerILb0ELb0ELb0ELi128EEEEEEEEEvNT_6ParamsE --------------------------
	.section	.nv.constant0._ZN7cutlass13device_kernelIN5flash11enable_sm90INS1_16FlashAttnBwdSm90INS1_25CollectiveMainloopBwdSm90ILi2ELi2ELi2EN4cute5tupleIJNS5_1CILi1EEES8_S8_EEENS6_IJNS7_ILi64EEENS7_ILi128EEENS7_ILi96EEEEEENS_10bfloat16_tEfNS_4arch4Sm90ELb0ELb0ELb1ELb0ELb1ELb1ELb0ELb0ELi2ELi1ELi2ELi1ELb1EEENS1_21CollectiveEpilogueBwdISD_SE_SG_Li256ELb0ELb0ELi1EEENS1_19SingleTileSchedulerILb0ELb0ELb0ELi128EEEEEEEEEvNT_6ParamsE,"a",@progbits
	.sectionflags	@""
	.align	4
.nv.constant0._ZN7cutlass13device_kernelIN5flash11enable_sm90INS1_16FlashAttnBwdSm90INS1_25CollectiveMainloopBwdSm90ILi2ELi2ELi2EN4cute5tupleIJNS5_1CILi1EEES8_S8_EEENS6_IJNS7_ILi64EEENS7_ILi128EEENS7_ILi96EEEEEENS_10bfloat16_tEfNS_4arch4Sm90ELb0ELb0ELb1ELb0ELb1ELb1ELb0ELb0ELi2ELi1ELi2ELi1ELb1EEENS1_21CollectiveEpilogueBwdISD_SE_SG_Li256ELb0ELb0ELi1EEENS1_19SingleTileSchedulerILb0ELb0ELb0ELi128EEEEEEEEEvNT_6ParamsE:
	.zero		3200


//--------------------- .nv.constant0._ZN7cutlass13device_kernelIN5flash11enable_sm90INS1_16FlashAttnBwdSm90INS1_25CollectiveMainloopBwdSm90ILi2ELi2ELi2EN4cute5tupleIJNS5_1CILi1EEES8_S8_EEENS6_IJNS7_ILi64EEENS7_ILi128EEENS7_ILi96EEEEEENS_10bfloat16_tEfNS_4arch4Sm90ELb0ELb0ELb1ELb0ELb0ELb1ELb0ELb0ELi2ELi1ELi2ELi1ELb1EEENS1_24CollectiveEpilogueBwdGQAISD_fSG_Li256ELb0ELb0EEENS1_19SingleTileSchedulerILb0ELb0ELb0ELi128EEEEEEEEEvNT_6ParamsE --------------------------
	.section	.nv.constant0._ZN7cutlass13device_kernelIN5flash11enable_sm90INS1_16FlashAttnBwdSm90INS1_25CollectiveMainloopBwdSm90ILi2ELi2ELi2EN4cute5tupleIJNS5_1CILi1EEES8_S8_EEENS6_IJNS7_ILi64EEENS7_ILi128EEENS7_ILi96EEEEEENS_10bfloat16_tEfNS_4arch4Sm90ELb0ELb0ELb1ELb0ELb0ELb1ELb0ELb0ELi2ELi1ELi2ELi1ELb1EEENS1_24CollectiveEpilogueBwdGQAISD_fSG_Li256ELb0ELb0EEENS1_19SingleTileSchedulerILb0ELb0ELb0ELi128EEEEEEEEEvNT_6ParamsE,"a",@progbits
	.sectionflags	@""
	.align	4
.nv.constant0._ZN7cutlass13device_kernelIN5flash11enable_sm90INS1_16FlashAttnBwdSm90INS1_25CollectiveMainloopBwdSm90ILi2ELi2ELi2EN4cute5tupleIJNS5_1CILi1EEES8_S8_EEENS6_IJNS7_ILi64EEENS7_ILi128EEENS7_ILi96EEEEEENS_10bfloat16_tEfNS_4arch4Sm90ELb0ELb0ELb1ELb0ELb0ELb1ELb0ELb0ELi2ELi1ELi2ELi1ELb1EEENS1_24CollectiveEpilogueBwdGQAISD_fSG_Li256ELb0ELb0EEENS1_19SingleTileSchedulerILb0ELb0ELb0ELi128EEEEEEEEEvNT_6ParamsE:
	.zero		2560


//--------------------- .nv.constant0._ZN7cutlass13device_kernelIN5flash11enable_sm90INS1_16FlashAttnBwdSm90INS1_25CollectiveMainloopBwdSm90ILi2ELi2ELi2EN4cute5tupleIJNS5_1CILi1EEES8_S8_EEENS6_IJNS7_ILi64EEENS7_ILi128EEENS7_ILi96EEEEEENS_10bfloat16_tEfNS_4arch4Sm90ELb0ELb0ELb1ELb0ELb1ELb1ELb0ELb0ELi2ELi1ELi2ELi1ELb1EEENS1_24CollectiveEpilogueBwdGQAISD_fSG_Li256ELb0ELb1EEENS1_19SingleTileSchedulerILb0ELb0ELb0ELi128EEEEEEEEEvNT_6ParamsE --------------------------
	.section	.nv.constant0._ZN7cutlass13device_kernelIN5flash11enable_sm90INS1_16FlashAttnBwdSm90INS1_25CollectiveMainloopBwdSm90ILi2ELi2ELi2EN4cute5tupleIJNS5_1CILi1EEES8_S8_EEENS6_IJNS7_ILi64EEENS7_ILi128EEENS7_ILi96EEEEEENS_10bfloat16_tEfNS_4arch4Sm90ELb0ELb0ELb1ELb0ELb1ELb1ELb0ELb0ELi2ELi1ELi2ELi1ELb1EEENS1_24CollectiveEpilogueBwdGQAISD_fSG_Li256ELb0ELb1EEENS1_19SingleTileSchedulerILb0ELb0ELb0ELi128EEEEEEEEEvNT_6ParamsE,"a",@progbits
	.sectionflags	@""
	.align	4
.nv.constant0._ZN7cutlass13device_kernelIN5flash11enable_sm90INS1_16FlashAttnBwdSm90INS1_25CollectiveMainloopBwdSm90ILi2ELi2ELi2EN4cute5tupleIJNS5_1CILi1EEES8_S8_EEENS6_IJNS7_ILi64EEENS7_ILi128EEENS7_ILi96EEEEEENS_10bfloat16_tEfNS_4arch4Sm90ELb0ELb0ELb1ELb0ELb1ELb1ELb0ELb0ELi2ELi1ELi2ELi1ELb1EEENS1_24CollectiveEpilogueBwdGQAISD_fSG_Li256ELb0ELb1EEENS1_19SingleTileSchedulerILb0ELb0ELb0ELi128EEEEEEEEEvNT_6ParamsE:
	.zero		2560


//--------------------- .nv.constant0._ZN7cutlass13device_kernelIN5flash11enable_sm90INS1_16FlashAttnBwdSm90INS1_25CollectiveMainloopBwdSm90ILi2ELi2ELi2EN4cute5tupleIJNS5_1CILi1EEES8_S8_EEENS6_IJNS7_ILi64EEENS7_ILi128EEENS7_ILi96EEEEEENS_10bfloat16_tEfNS_4arch4Sm90ELb0ELb0ELb1ELb1ELb0ELb1ELb0ELb0ELi2ELi1ELi2ELi1ELb1EEENS1_21CollectiveEpilogueBwdISD_SE_SG_Li256ELb1ELb0ELi1EEENS1_19SingleTileSchedulerILb1ELb0ELb0ELi128EEEEEEEEEvNT_6ParamsE --------------------------
	.section	.nv.constant0._ZN7cutlass13device_kernelIN5flash11enable_sm90INS1_16FlashAttnBwdSm90INS1_25CollectiveMainloopBwdSm90ILi2ELi2ELi2EN4cute5tupleIJNS5_1CILi1EEES8_S8_EEENS6_IJNS7_ILi64EEENS7_ILi128EEENS7_ILi96EEEEEENS_10bfloat16_tEfNS_4arch4Sm90ELb0ELb0ELb1ELb1ELb0ELb1ELb0ELb0ELi2ELi1ELi2ELi1ELb1EEENS1_21CollectiveEpilogueBwdISD_SE_SG_Li256ELb1ELb0ELi1EEENS1_19SingleTileSchedulerILb1ELb0ELb0ELi128EEEEEEEEEvNT_6ParamsE,"a",@progbits
	.sectionflags	@""
	.align	4
.nv.constant0._ZN7cutlass13device_kernelIN5flash11enable_sm90INS1_16FlashAttnBwdSm90INS1_25CollectiveMainloopBwdSm90ILi2ELi2ELi2EN4cute5tupleIJNS5_1CILi1EEES8_S8_EEENS6_IJNS7_ILi64EEENS7_ILi128EEENS7_ILi96EEEEEENS_10bfloat16_tEfNS_4arch4Sm90ELb0ELb0ELb1ELb1ELb0ELb1ELb0ELb0ELi2ELi1ELi2ELi1ELb1EEENS1_21CollectiveEpilogueBwdISD_SE_SG_Li256ELb1ELb0ELi1EEENS1_19SingleTileSchedulerILb1ELb0ELb0ELi128EEEEEEEEEvNT_6ParamsE:
	.zero		2560


//--------------------- .nv.constant0._ZN7cutlass13device_kernelIN5flash11enable_sm90INS1_16FlashAttnBwdSm90INS1_25CollectiveMainloopBwdSm90ILi2ELi2ELi2EN4cute5tupleIJNS5_1CILi1EEES8_S8_EEENS6_IJNS7_ILi64EEENS7_ILi128EEENS7_ILi96EEEEEENS_10bfloat16_tEfNS_4arch4Sm90ELb0ELb0ELb1ELb1ELb1ELb1ELb0ELb0ELi2ELi1ELi2ELi1ELb1EEENS1_21CollectiveEpilogueBwdISD_SE_SG_Li256ELb1ELb0ELi1EEENS1_19SingleTileSchedulerILb1ELb0ELb0ELi128EEEEEEEEEvNT_6ParamsE --------------------------
	.section	.nv.constant0._ZN7cutlass13device_kernelIN5flash11enable_sm90INS1_16FlashAttnBwdSm90INS1_25CollectiveMainloopBwdSm90ILi2ELi2ELi2EN4cute5tupleIJNS5_1CILi1EEES8_S8_EEENS6_IJNS7_ILi64EEENS7_ILi128EEENS7_ILi96EEEEEENS_10bfloat16_tEfNS_4arch4Sm90ELb0ELb0ELb1ELb1ELb1ELb1ELb0ELb0ELi2ELi1ELi2ELi1ELb1EEENS1_21CollectiveEpilogueBwdISD_SE_SG_Li256ELb1ELb0ELi1EEENS1_19SingleTileSchedulerILb1ELb0ELb0ELi128EEEEEEEEEvNT_6ParamsE,"a",@progbits
	.sectionflags	@""
	.align	4
.nv.constant0._ZN7cutlass13device_kernelIN5flash11enable_sm90INS1_16FlashAttnBwdSm90INS1_25CollectiveMainloopBwdSm90ILi2ELi2ELi2EN4cute5tupleIJNS5_1CILi1EEES8_S8_EEENS6_IJNS7_ILi64EEENS7_ILi128EEENS7_ILi96EEEEEENS_10bfloat16_tEfNS_4arch4Sm90ELb0ELb0ELb1ELb1ELb1ELb1ELb0ELb0ELi2ELi1ELi2ELi1ELb1EEENS1_21CollectiveEpilogueBwdISD_SE_SG_Li256ELb1ELb0ELi1EEENS1_19SingleTileSchedulerILb1ELb0ELb0ELi128EEEEEEEEEvNT_6ParamsE:
	.zero		2560


//--------------------- .nv.constant0._ZN7cutlass13device_kernelIN5flash11enable_sm90INS1_16FlashAttnBwdSm90INS1_25CollectiveMainloopBwdSm90ILi2ELi2ELi2EN4cute5tupleIJNS5_1CILi1EEES8_S8_EEENS6_IJNS7_ILi64EEENS7_ILi128EEENS7_ILi96EEEEEENS_10bfloat16_tEfNS_4arch4Sm90ELb0ELb0ELb1ELb1ELb0ELb1ELb0ELb0ELi2ELi1ELi2ELi1ELb1EEENS1_24CollectiveEpilogueBwdGQAISD_fSG_Li256ELb1ELb0EEENS1_19SingleTileSchedulerILb1ELb0ELb0ELi128EEEEEEEEEvNT_6ParamsE --------------------------
	.section	.nv.constant0._ZN7cutlass13device_kernelIN5flash11enable_sm90INS1_16FlashAttnBwdSm90INS1_25CollectiveMainloopBwdSm90ILi2ELi2ELi2EN4cute5tupleIJNS5_1CILi1EEES8_S8_EEENS6_IJNS7_ILi64EEENS7_ILi128EEENS7_ILi96EEEEEENS_10bfloat16_tEfNS_4arch4Sm90ELb0ELb0ELb1ELb1ELb0ELb1ELb0ELb0ELi2ELi1ELi2ELi1ELb1EEENS1_24CollectiveEpilogueBwdGQAISD_fSG_Li256ELb1ELb0EEENS1_19SingleTileSchedulerILb1ELb0ELb0ELi128EEEEEEEEEvNT_6ParamsE,"a",@progbits
	.sectionflags	@""
	.align	4
.nv.constant0._ZN7cutlass13device_kernelIN5flash11enable_sm90INS1_16FlashAttnBwdSm90INS1_25CollectiveMainloopBwdSm90ILi2ELi2ELi2EN4cute5tupleIJNS5_1CILi1EEES8_S8_EEENS6_IJNS7_ILi64EEENS7_ILi128EEENS7_ILi96EEEEEENS_10bfloat16_tEfNS_4arch4Sm90ELb0ELb0ELb1ELb1ELb0ELb1ELb0ELb0ELi2ELi1ELi2ELi1ELb1EEENS1_24CollectiveEpilogueBwdGQAISD_fSG_Li256ELb1ELb0EEENS1_19SingleTileSchedulerILb1ELb0ELb0ELi128EEEEEEEEEvNT_6ParamsE:
	.zero		2560


//--------------------- .nv.constant0._ZN7cutlass13device_kernelIN5flash11enable_sm90INS1_16FlashAttnBwdSm90INS1_25CollectiveMainloopBwdSm90ILi2ELi2ELi2EN4cute5tupleIJNS5_1CILi1EEES8_S8_EEENS6_IJNS7_ILi64EEENS7_ILi128EEENS7_ILi96EEEEEENS_10bfloat16_tEfNS_4arch4Sm90ELb0ELb0ELb1ELb1ELb1ELb1ELb0ELb0ELi2ELi1ELi2ELi1ELb1EEENS1_24CollectiveEpilogueBwdGQAISD_fSG_Li256ELb1ELb1EEENS1_19SingleTileSchedulerILb1ELb0ELb0ELi128EEEEEEEEEvNT_6ParamsE --------------------------
	.section	.nv.constant0._ZN7cutlass13device_kernelIN5flash11enable_sm90INS1_16FlashAttnBwdSm90INS1_25CollectiveMainloopBwdSm90ILi2ELi2ELi2EN4cute5tupleIJNS5_1CILi1EEES8_S8_EEENS6_IJNS7_ILi64EEENS7_ILi128EEENS7_ILi96EEEEEENS_10bfloat16_tEfNS_4arch4Sm90ELb0ELb0ELb1ELb1ELb1ELb1ELb0ELb0ELi2ELi1ELi2ELi1ELb1EEENS1_24CollectiveEpilogueBwdGQAISD_fSG_Li256ELb1ELb1EEENS1_19SingleTileSchedulerILb1ELb0ELb0ELi128EEEEEEEEEvNT_6ParamsE,"a",@progbits
	.sectionflags	@""
	.align	4
.nv.constant0._ZN7cutlass13device_kernelIN5flash11enable_sm90INS1_16FlashAttnBwdSm90INS1_25CollectiveMainloopBwdSm90ILi2ELi2ELi2EN4cute5tupleIJNS5_1CILi1EEES8_S8_EEENS6_IJNS7_ILi64EEENS7_ILi128EEENS7_ILi96EEEEEENS_10bfloat16_tEfNS_4arch4Sm90ELb0ELb0ELb1ELb1ELb1ELb1ELb0ELb0ELi2ELi1ELi2ELi1ELb1EEENS1_24CollectiveEpilogueBwdGQAISD_fSG_Li256ELb1ELb1EEENS1_19SingleTileSchedulerILb1ELb0ELb0ELi128EEEEEEEEEvNT_6ParamsE:
	.zero		2560


//--------------------- .nv.constant0._ZN7cutlass13device_kernelIN5flash11enable_sm90INS1_16FlashAttnBwdSm90INS1_25CollectiveMainloopBwdSm90ILi2ELi2ELi2EN4cute5tupleIJNS5_1CILi1EEES8_S8_EEENS6_IJNS7_ILi64EEENS7_ILi128EEENS7_ILi96EEEEEENS_10bfloat16_tEfNS_4arch4Sm90ELb0ELb1ELb1ELb0ELb0ELb1ELb0ELb0ELi2ELi1ELi2ELi1ELb1EEENS1_21CollectiveEpilogueBwdISD_SE_SG_Li256ELb0ELb0ELi1EEENS1_19SingleTileSchedulerILb0ELb0ELb0ELi128EEEEEEEEEvNT_6ParamsE --------------------------
	.section	.nv.constant0._ZN7cutlass13device_kernelIN5flash11enable_sm90INS1_16FlashAttnBwdSm90INS1_25CollectiveMainloopBwdSm90ILi2ELi2ELi2EN4cute5tupleIJNS5_1CILi1EEES8_S8_EEENS6_IJNS7_ILi64EEENS7_ILi128EEENS7_ILi96EEEEEENS_10bfloat16_tEfNS_4arch4Sm90ELb0ELb1ELb1ELb0ELb0ELb1ELb0ELb0ELi2ELi1ELi2ELi1ELb1EEENS1_21CollectiveEpilogueBwdISD_SE_SG_Li256ELb0ELb0ELi1EEENS1_19SingleTileSchedulerILb0ELb0ELb0ELi128EEEEEEEEEvNT_6ParamsE,"a",@progbits
	.sectionflags	@""
	.align	4
.nv.constant0._ZN7cutlass13device_kernelIN5flash11enable_sm90INS1_16FlashAttnBwdSm90INS1_25CollectiveMainloopBwdSm90ILi2ELi2ELi2EN4cute5tupleIJNS5_1CILi1EEES8_S8_EEENS6_IJNS7_ILi64EEENS7_ILi128EEENS7_ILi96EEEEEENS_10bfloat16_tEfNS_4arch4Sm90ELb0ELb1ELb1ELb0ELb0ELb1ELb0ELb0ELi2ELi1ELi2ELi1ELb1EEENS1_21CollectiveEpilogueBwdISD_SE_SG_Li256ELb0ELb0ELi1EEENS1_19SingleTileSchedulerILb0ELb0ELb0ELi128EEEEEEEEEvNT_6ParamsE:
	.zero		3200


//--------------------- .nv.constant0._ZN7cutlass13device_kernelIN5flash11enable_sm90INS1_16FlashAttnBwdSm90INS1_25CollectiveMainloopBwdSm90ILi2ELi2ELi2EN4cute5tupleIJNS5_1CILi1EEES8_S8_EEENS6_IJNS7_ILi64EEENS7_ILi128EEENS7_ILi96EEEEEENS_10bfloat16_tEfNS_4arch4Sm90ELb0ELb1ELb1ELb0ELb1ELb1ELb0ELb0ELi2ELi1ELi2ELi1ELb1EEENS1_21CollectiveEpilogueBwdISD_SE_SG_Li256ELb0ELb0ELi1EEENS1_19SingleTileSchedulerILb0ELb0ELb0ELi128EEEEEEEEEvNT_6ParamsE --------------------------
	.section	.nv.constant0._ZN7cutlass13device_kernelIN5flash11enable_sm90INS1_16FlashAttnBwdSm90INS1_25CollectiveMainloopBwdSm90ILi2ELi2ELi2EN4cute5tupleIJNS5_1CILi1EEES8_S8_EEENS6_IJNS7_ILi64EEENS7_ILi128EEENS7_ILi96EEEEEENS_10bfloat16_tEfNS_4arch4Sm90ELb0ELb1ELb1ELb0ELb1ELb1ELb0ELb0ELi2ELi1ELi2ELi1ELb1EEENS1_21CollectiveEpilogueBwdISD_SE_SG_Li256ELb0ELb0ELi1EEENS1_19SingleTileSchedulerILb0ELb0ELb0ELi128EEEEEEEEEvNT_6ParamsE,"a",@progbits
	.sectionflags	@""
	.align	4
.nv.constant0._ZN7cutlass13device_kernelIN5flash11enable_sm90INS1_16FlashAttnBwdSm90INS1_25CollectiveMainloopBwdSm90ILi2ELi2ELi2EN4cute5tupleIJNS5_1CILi1EEES8_S8_EEENS6_IJNS7_ILi64EEENS7_ILi128EEENS7_ILi96EEEEEENS_10bfloat16_tEfNS_4arch4Sm90ELb0ELb1ELb1ELb0ELb1ELb1ELb0ELb0ELi2ELi1ELi2ELi1ELb1EEENS1_21CollectiveEpilogueBwdISD_SE_SG_Li256ELb0ELb0ELi1EEENS1_19SingleTileSchedulerILb0ELb0ELb0ELi128EEEEEEEEEvNT_6ParamsE:
	.zero		3200


//--------------------- .nv.constant0._ZN7cutlass13device_kernelIN5flash11enable_sm90INS1_16FlashAttnBwdSm90INS1_25CollectiveMainloopBwdSm90ILi2ELi2ELi2EN4cute5tupleIJNS5_1CILi1EEES8_S8_EEENS6_IJNS7_ILi64EEENS7_ILi128EEENS7_ILi96EEEEEENS_10bfloat16_tEfNS_4arch4Sm90ELb0ELb1ELb1ELb0ELb0ELb1ELb0ELb0ELi2ELi1ELi2ELi1ELb1EEENS1_24CollectiveEpilogueBwdGQAISD_fSG_Li256ELb0ELb0EEENS1_19SingleTileSchedulerILb0ELb0ELb0ELi128EEEEEEEEEvNT_6ParamsE --------------------------
	.section	.nv.constant0._ZN7cutlass13device_kernelIN5flash11enable_sm90INS1_16FlashAttnBwdSm90INS1_25CollectiveMainloopBwdSm90ILi2ELi2ELi2EN4cute5tupleIJNS5_1CILi1EEES8_S8_EEENS6_IJNS7_ILi64EEENS7_ILi128EEENS7_ILi96EEEEEENS_10bfloat16_tEfNS_4arch4Sm90ELb0ELb1ELb1ELb0ELb0ELb1ELb0ELb0ELi2ELi1ELi2ELi1ELb1EEENS1_24CollectiveEpilogueBwdGQAISD_fSG_Li256ELb0ELb0EEENS1_19SingleTileSchedulerILb0ELb0ELb0ELi128EEEEEEEEEvNT_6ParamsE,"a",@progbits
	.sectionflags	@""
	.align	4
.nv.constant0._ZN7cutlass13device_kernelIN5flash11enable_sm90INS1_16FlashAttnBwdSm90INS1_25CollectiveMainloopBwdSm90ILi2ELi2ELi2EN4cute5tupleIJNS5_1CILi1EEES8_S8_EEENS6_IJNS7_ILi64EEENS7_ILi128EEENS7_ILi96EEEEEENS_10bfloat16_tEfNS_4arch4Sm90ELb0ELb1ELb1ELb0ELb0ELb1ELb0ELb0ELi2ELi1ELi2ELi1ELb1EEENS1_24CollectiveEpilogueBwdGQAISD_fSG_Li256ELb0ELb0EEENS1_19SingleTileSchedulerILb0ELb0ELb0ELi128EEEEEEEEEvNT_6ParamsE:
	.zero		2560


//--------------------- .nv.constant0._ZN7cutlass13device_kernelIN5flash11enable_sm90INS1_16FlashAttnBwdSm90INS1_25CollectiveMainloopBwdSm90ILi2ELi2ELi2EN4cute5tupleIJNS5_1CILi1EEES8_S8_EEENS6_IJNS7_ILi64EEENS7_ILi128EEENS7_ILi96EEEEEENS_10bfloat16_tEfNS_4arch4Sm90ELb0ELb1ELb1ELb0ELb1ELb1ELb0ELb0ELi2ELi1ELi2ELi1ELb1EEENS1_24CollectiveEpilogueBwdGQAISD_fSG_Li256ELb0ELb1EEENS1_19SingleTileSchedulerILb0ELb0ELb0ELi128EEEEEEEEEvNT_6ParamsE --------------------------
	.section	.nv.constant0._ZN7cutlass13device_kernelIN5flash11enable_sm90INS1_16FlashAttnBwdSm90INS1_25CollectiveMainloopBwdSm90ILi2ELi2ELi2EN4cute5tupleIJNS5_1CILi1EEES8_S8_EEENS6_IJNS7_ILi64EEENS7_ILi128EEENS7_ILi96EEEEEENS_10bfloat16_tEfNS_4arch4Sm90ELb0ELb1ELb1ELb0ELb1ELb1ELb0ELb0ELi2ELi1ELi2ELi1ELb1EEENS1_24CollectiveEpilogueBwdGQAISD_fSG_Li256ELb0ELb1EEENS1_19SingleTileSchedulerILb0ELb0ELb0ELi128EEEEEEEEEvNT_6ParamsE,"a",@progbits
	.sectionflags	@""
	.align	4
.nv.constant0._ZN7cutlass13device_kernelIN5flash11enable_sm90INS1_16FlashAttnBwdSm90INS1_25CollectiveMainloopBwdSm90ILi2ELi2ELi2EN4cute5tupleIJNS5_1CILi1EEES8_S8_EEENS6_IJNS7_ILi64EEENS7_ILi128EEENS7_ILi96EEEEEENS_10bfloat16_tEfNS_4arch4Sm90ELb0ELb1ELb1ELb0ELb1ELb1ELb0ELb0ELi2ELi1ELi2ELi1ELb1EEENS1_24CollectiveEpilogueBwdGQAISD_fSG_Li256ELb0ELb1EEENS1_19SingleTileSchedulerILb0ELb0ELb0ELi128EEEEEEEEEvNT_6ParamsE:
	.zero		2560


//--------------------- .nv.constant0._ZN7cutlass13device_kernelIN5flash11enable_sm90INS1_16FlashAttnBwdSm90INS1_25CollectiveMainloopBwdSm90ILi2ELi2ELi2EN4cute5tupleIJNS5_1CILi1EEES8_S8_EEENS6_IJNS7_ILi64EEENS7_ILi128EEENS7_ILi96EEEEEENS_10bfloat16_tEfNS_4arch4Sm90ELb0ELb1ELb1ELb1ELb0ELb1ELb0ELb0ELi2ELi1ELi2ELi1ELb1EEENS1_21CollectiveEpilogueBwdISD_SE_SG_Li256ELb1ELb0ELi1EEENS1_19SingleTileSchedulerILb1ELb0ELb0ELi128EEEEEEEEEvNT_6ParamsE --------------------------
	.section	.nv.constant0._ZN7cutlass13device_kernelIN5flash11enable_sm90INS1_16FlashAttnBwdSm90INS1_25CollectiveMainloopBwdSm90ILi2ELi2ELi2EN4cute5tupleIJNS5_1CILi1EEES8_S8_EEENS6_IJNS7_ILi64EEENS7_ILi128EEENS7_ILi96EEEEEENS_10bfloat16_tEfNS_4arch4Sm90ELb0ELb1ELb1ELb1ELb0ELb1ELb0ELb0ELi2ELi1ELi2ELi1ELb1EEENS1_21CollectiveEpilogueBwdISD_SE_SG_Li256ELb1ELb0ELi1EEENS1_19SingleTileSchedulerILb1ELb0ELb0ELi128EEEEEEEEEvNT_6ParamsE,"a",@progbits
	.sectionflags	@""
	.align	4
.nv.constant0._ZN7cutlass13device_kernelIN5flash11enable_sm90INS1_16FlashAttnBwdSm90INS1_25CollectiveMainloopBwdSm90ILi2ELi2ELi2EN4cute5tupleIJNS5_1CILi1EEES8_S8_EEENS6_IJNS7_ILi64EEENS7_ILi128EEENS7_ILi96EEEEEENS_10bfloat16_tEfNS_4arch4Sm90ELb0ELb1ELb1ELb1ELb0ELb1ELb0ELb0ELi2ELi1ELi2ELi1ELb1EEENS1_21CollectiveEpilogueBwdISD_SE_SG_Li256ELb1ELb0ELi1EEENS1_19SingleTileSchedulerILb1ELb0ELb0ELi128EEEEEEEEEvNT_6ParamsE:
	.zero		2560


//--------------------- .nv.constant0._ZN7cutlass13device_kernelIN5flash11enable_sm90INS1_16FlashAttnBwdSm90INS1_25CollectiveMainloopBwdSm90ILi2ELi2ELi2EN4cute5tupleIJNS5_1CILi1EEES8_S8_EEENS6_IJNS7_ILi64EEENS7_ILi128EEENS7_ILi96EEEEEENS_10bfloat16_tEfNS_4arch4Sm90ELb0ELb1ELb1ELb1ELb1ELb1ELb0ELb0ELi2ELi1ELi2ELi1ELb1EEENS1_21CollectiveEpilogueBwdISD_SE_SG_Li256ELb1ELb0ELi1EEENS1_19SingleTileSchedulerILb1ELb0ELb0ELi128EEEEEEEEEvNT_6ParamsE --------------------------
	.section	.nv.constant0._ZN7cutlass13device_kernelIN5flash11enable_sm90INS1_16FlashAttnBwdSm90INS1_25CollectiveMainloopBwdSm90ILi2ELi2ELi2EN4cute5tupleIJNS5_1CILi1EEES8_S8_EEENS6_IJNS7_ILi64EEENS7_ILi128EEENS7_ILi96EEEEEENS_10bfloat16_tEfNS_4arch4Sm90ELb0ELb1ELb1ELb1ELb1ELb1ELb0ELb0ELi2ELi1ELi2ELi1ELb1EEENS1_21CollectiveEpilogueBwdISD_SE_SG_Li256ELb1ELb0ELi1EEENS1_19SingleTileSchedulerILb1ELb0ELb0ELi128EEEEEEEEEvNT_6ParamsE,"a",@progbits
	.sectionflags	@""
	.align	4
.nv.constant0._ZN7cutlass13device_kernelIN5flash11enable_sm90INS1_16FlashAttnBwdSm90INS1_25CollectiveMainloopBwdSm90ILi2ELi2ELi2EN4cute5tupleIJNS5_1CILi1EEES8_S8_EEENS6_IJNS7_ILi64EEENS7_ILi128EEENS7_ILi96EEEEEENS_10bfloat16_tEfNS_4arch4Sm90ELb0ELb1ELb1ELb1ELb1ELb1ELb0ELb0ELi2ELi1ELi2ELi1ELb1EEENS1_21CollectiveEpilogueBwdISD_SE_SG_Li256ELb1ELb0ELi1EEENS1_19SingleTileSchedulerILb1ELb0ELb0ELi128EEEEEEEEEvNT_6ParamsE:
	.zero		2560


//--------------------- .nv.constant0._ZN7cutlass13device_kernelIN5flash11enable_sm90INS1_16FlashAttnBwdSm90INS1_25CollectiveMainloopBwdSm90ILi2ELi2ELi2EN4cute5tupleIJNS5_1CILi1EEES8_S8_EEENS6_IJNS7_ILi64EEENS7_ILi128EEENS7_ILi96EEEEEENS_10bfloat16_tEfNS_4arch4Sm90ELb0ELb1ELb1ELb1ELb0ELb1ELb0ELb0ELi2ELi1ELi2ELi1ELb1EEENS1_24CollectiveEpilogueBwdGQAISD_fSG_Li256ELb1ELb0EEENS1_19SingleTileSchedulerILb1ELb0ELb0ELi128EEEEEEEEEvNT_6ParamsE --------------------------
	.section	.nv.constant0._ZN7cutlass13device_kernelIN5flash11enable_sm90INS1_16FlashAttnBwdSm90INS1_25CollectiveMainloopBwdSm90ILi2ELi2ELi2EN4cute5tupleIJNS5_1CILi1EEES8_S8_EEENS6_IJNS7_ILi64EEENS7_ILi128EEENS7_ILi96EEEEEENS_10bfloat16_tEfNS_4arch4Sm90ELb0ELb1ELb1ELb1ELb0ELb1ELb0ELb0ELi2ELi1ELi2ELi1ELb1EEENS1_24CollectiveEpilogueBwdGQAISD_fSG_Li256ELb1ELb0EEENS1_19SingleTileSchedulerILb1ELb0ELb0ELi128EEEEEEEEEvNT_6ParamsE,"a",@progbits
	.sectionflags	@""
	.align	4
.nv.constant0._ZN7cutlass13device_kernelIN5flash11enable_sm90INS1_16FlashAttnBwdSm90INS1_25CollectiveMainloopBwdSm90ILi2ELi2ELi2EN4cute5tupleIJNS5_1CILi1EEES8_S8_EEENS6_IJNS7_ILi64EEENS7_ILi128EEENS7_ILi96EEEEEENS_10bfloat16_tEfNS_4arch4Sm90ELb0ELb1ELb1ELb1ELb0ELb1ELb0ELb0ELi2ELi1ELi2ELi1ELb1EEENS1_24CollectiveEpilogueBwdGQAISD_fSG_Li256ELb1ELb0EEENS1_19SingleTileSchedulerILb1ELb0ELb0ELi128EEEEEEEEEvNT_6ParamsE:
	.zero		2560


//--------------------- .nv.constant0._ZN7cutlass13device_kernelIN5flash11enable_sm90INS1_16FlashAttnBwdSm90INS1_25CollectiveMainloopBwdSm90ILi2ELi2ELi2EN4cute5tupleIJNS5_1CILi1EEES8_S8_EEENS6_IJNS7_ILi64EEENS7_ILi128EEENS7_ILi96EEEEEENS_10bfloat16_tEfNS_4arch4Sm90ELb0ELb1ELb1ELb1ELb1ELb1ELb0ELb0ELi2ELi1ELi2ELi1ELb1EEENS1_24CollectiveEpilogueBwdGQAISD_fSG_Li256ELb1ELb1EEENS1_19SingleTileSchedulerILb1ELb0ELb0ELi128EEEEEEEEEvNT_6ParamsE --------------------------
	.section	.nv.constant0._ZN7cutlass13device_kernelIN5flash11enable_sm90INS1_16FlashAttnBwdSm90INS1_25CollectiveMainloopBwdSm90ILi2ELi2ELi2EN4cute5tupleIJNS5_1CILi1EEES8_S8_EEENS6_IJNS7_ILi64EEENS7_ILi128EEENS7_ILi96EEEEEENS_10bfloat16_tEfNS_4arch4Sm90ELb0ELb1ELb1ELb1ELb1ELb1ELb0ELb0ELi2ELi1ELi2ELi1ELb1EEENS1_24CollectiveEpilogueBwdGQAISD_fSG_Li256ELb1ELb1EEENS1_19SingleTileSchedulerILb1ELb0ELb0ELi128EEEEEEEEEvNT_6ParamsE,"a",@progbits
	.sectionflags	@""
	.align	4
.nv.constant0._ZN7cutlass13device_kernelIN5flash11enable_sm90INS1_16FlashAttnBwdSm90INS1_25CollectiveMainloopBwdSm90ILi2ELi2ELi2EN4cute5tupleIJNS5_1CILi1EEES8_S8_EEENS6_IJNS7_ILi64EEENS7_ILi128EEENS7_ILi96EEEEEENS_10bfloat16_tEfNS_4arch4Sm90ELb0ELb1ELb1ELb1ELb1ELb1ELb0ELb0ELi2ELi1ELi2ELi1ELb1EEENS1_24CollectiveEpilogueBwdGQAISD_fSG_Li256ELb1ELb1EEENS1_19SingleTileSchedulerILb1ELb0ELb0ELi128EEEEEEEEEvNT_6ParamsE:
	.zero		2560


//--------------------- .nv.constant0._ZN7cutlass13device_kernelIN5flash11enable_sm90INS1_16FlashAttnBwdSm90INS1_25CollectiveMainloopBwdSm90ILi2ELi2ELi2EN4cute5tupleIJNS5_1CILi1EEES8_S8_EEENS6_IJNS7_ILi64EEENS7_ILi128EEENS7_ILi96EEEEEENS_10bfloat16_tEfNS_4arch4Sm90ELb1ELb0ELb1ELb0ELb0ELb1ELb0ELb0ELi2ELi1ELi2ELi1ELb1EEENS1_21CollectiveEpilogueBwdISD_SE_SG_Li256ELb0ELb0ELi1EEENS1_25SingleTileBwdLPTSchedulerILb0ELi128ELb0EEEEEEEEEvNT_6ParamsE --------------------------
	.section	.nv.constant0._ZN7cutlass13device_kernelIN5flash11enable_sm90INS1_16FlashAttnBwdSm90INS1_25CollectiveMainloopBwdSm90ILi2ELi2ELi2EN4cute5tupleIJNS5_1CILi1EEES8_S8_EEENS6_IJNS7_ILi64EEENS7_ILi128EEENS7_ILi96EEEEEENS_10bfloat16_tEfNS_4arch4Sm90ELb1ELb0ELb1ELb0ELb0ELb1ELb0ELb0ELi2ELi1ELi2ELi1ELb1EEENS1_21CollectiveEpilogueBwdISD_SE_SG_Li256ELb0ELb0ELi1EEENS1_25SingleTileBwdLPTSchedulerILb0ELi128ELb0EEEEEEEEEvNT_6ParamsE,"a",@progbits
	.sectionflags	@""
	.align	4
.nv.constant0._ZN7cutlass13device_kernelIN5flash11enable_sm90INS1_16FlashAttnBwdSm90INS1_25CollectiveMainloopBwdSm90ILi2ELi2ELi2EN4cute5tupleIJNS5_1CILi1EEES8_S8_EEENS6_IJNS7_ILi64EEENS7_ILi128EEENS7_ILi96EEEEEENS_10bfloat16_tEfNS_4arch4Sm90ELb1ELb0ELb1ELb0ELb0ELb1ELb0ELb0ELi2ELi1ELi2ELi1ELb1EEENS1_21CollectiveEpilogueBwdISD_SE_SG_Li256ELb0ELb0ELi1EEENS1_25SingleTileBwdLPTSchedulerILb0ELi128ELb0EEEEEEEEEvNT_6ParamsE:
	.zero		3200


//--------------------- .nv.constant0._ZN7cutlass13device_kernelIN5flash11enable_sm90INS1_16FlashAttnBwdSm90INS1_25CollectiveMainloopBwdSm90ILi2ELi2ELi2EN4cute5tupleIJNS5_1CILi1EEES8_S8_EEENS6_IJNS7_ILi64EEENS7_ILi128EEENS7_ILi96EEEEEENS_10bfloat16_tEfNS_4arch4Sm90ELb1ELb0ELb1ELb0ELb1ELb1ELb0ELb0ELi2ELi1ELi2ELi1ELb1EEENS1_21CollectiveEpilogueBwdISD_SE_SG_Li256ELb0ELb0ELi1EEENS1_25SingleTileBwdLPTSchedulerILb0ELi128ELb1EEEEEEEEEvNT_6ParamsE --------------------------
	.section	.nv.constant0._ZN7cutlass13device_kernelIN5flash11enable_sm90INS1_16FlashAttnBwdSm90INS1_25CollectiveMainloopBwdSm90ILi2ELi2ELi2EN4cute5tupleIJNS5_1CILi1EEES8_S8_EEENS6_IJNS7_ILi64EEENS7_ILi128EEENS7_ILi96EEEEEENS_10bfloat16_tEfNS_4arch4Sm90ELb1ELb0ELb1ELb0ELb1ELb1ELb0ELb0ELi2ELi1ELi2ELi1ELb1EEENS1_21CollectiveEpilogueBwdISD_SE_SG_Li256ELb0ELb0ELi1EEENS1_25SingleTileBwdLPTSchedulerILb0ELi128ELb1EEEEEEEEEvNT_6ParamsE,"a",@progbits
	.sectionflags	@""
	.align	4
.nv.constant0._ZN7cutlass13device_kernelIN5flash11enable_sm90INS1_16FlashAttnBwdSm90INS1_25CollectiveMainloopBwdSm90ILi2ELi2ELi2EN4cute5tupleIJNS5_1CILi1EEES8_S8_EEENS6_IJNS7_ILi64EEENS7_ILi128EEENS7_ILi96EEEEEENS_10bfloat16_tEfNS_4arch4Sm90ELb1ELb0ELb1ELb0ELb1ELb1ELb0ELb0ELi2ELi1ELi2ELi1ELb1EEENS1_21CollectiveEpilogueBwdISD_SE_SG_Li256ELb0ELb0ELi1EEENS1_25SingleTileBwdLPTSchedulerILb0ELi128ELb1EEEEEEEEEvNT_6ParamsE:
	.zero		3200


//--------------------- .nv.constant0._ZN7cutlass13device_kernelIN5flash11enable_sm90INS1_16FlashAttnBwdSm90INS1_25CollectiveMainloopBwdSm90ILi2ELi2ELi2EN4cute5tupleIJNS5_1CILi1EEES8_S8_EEENS6_IJNS7_ILi64EEENS7_ILi128EEENS7_ILi96EEEEEENS_10bfloat16_tEfNS_4arch4Sm90ELb1ELb0ELb1ELb0ELb0ELb1ELb0ELb0ELi2ELi1ELi2ELi1ELb1EEENS1_24CollectiveEpilogueBwdGQAISD_fSG_Li256ELb0ELb0EEENS1_25SingleTileBwdLPTSchedulerILb0ELi128ELb0EEEEEEEEEvNT_6ParamsE --------------------------
	.section	.nv.constant0._ZN7cutlass13device_kernelIN5flash11enable_sm90INS1_16FlashAttnBwdSm90INS1_25CollectiveMainloopBwdSm90ILi2ELi2ELi2EN4cute5tupleIJNS5_1CILi1EEES8_S8_EEENS6_IJNS7_ILi64EEENS7_ILi128EEENS7_ILi96EEEEEENS_10bfloat16_tEfNS_4arch4Sm90ELb1ELb0ELb1ELb0ELb0ELb1ELb0ELb0ELi2ELi1ELi2ELi1ELb1EEENS1_24CollectiveEpilogueBwdGQAISD_fSG_Li256ELb0ELb0EEENS1_25SingleTileBwdLPTSchedulerILb0ELi128ELb0EEEEEEEEEvNT_6ParamsE,"a",@progbits
	.sectionflags	@""
	.align	4
.nv.constant0._ZN7cutlass13device_kernelIN5flash11enable_sm90INS1_16FlashAttnBwdSm90INS1_25CollectiveMainloopBwdSm90ILi2ELi2ELi2EN4cute5tupleIJNS5_1CILi1EEES8_S8_EEENS6_IJNS7_ILi64EEENS7_ILi128EEENS7_ILi96EEEEEENS_10bfloat16_tEfNS_4arch4Sm90ELb1ELb0ELb1ELb0ELb0ELb1ELb0ELb0ELi2ELi1ELi2ELi1ELb1EEENS1_24CollectiveEpilogueBwdGQAISD_fSG_Li256ELb0ELb0EEENS1_25SingleTileBwdLPTSchedulerILb0ELi128ELb0EEEEEEEEEvNT_6ParamsE:
	.zero		2688


//--------------------- .nv.constant0._ZN7cutlass13device_kernelIN5flash11enable_sm90INS1_16FlashAttnBwdSm90INS1_25CollectiveMainloopBwdSm90ILi2ELi2ELi2EN4cute5tupleIJNS5_1CILi1EEES8_S8_EEENS6_IJNS7_ILi64EEENS7_ILi128EEENS7_ILi96EEEEEENS_10bfloat16_tEfNS_4arch4Sm90ELb1ELb0ELb1ELb0ELb1ELb1ELb0ELb0ELi2ELi1ELi2ELi1ELb1EEENS1_24CollectiveEpilogueBwdGQAISD_fSG_Li256ELb0ELb1EEENS1_25SingleTileBwdLPTSchedulerILb0ELi128ELb1EEEEEEEEEvNT_6ParamsE --------------------------
	.section	.nv.constant0._ZN7cutlass13device_kernelIN5flash11enable_sm90INS1_16FlashAttnBwdSm90INS1_25CollectiveMainloopBwdSm90ILi2ELi2ELi2EN4cute5tupleIJNS5_1CILi1EEES8_S8_EEENS6_IJNS7_ILi64EEENS7_ILi128EEENS7_ILi96EEEEEENS_10bfloat16_tEfNS_4arch4Sm90ELb1ELb0ELb1ELb0ELb1ELb1ELb0ELb0ELi2ELi1ELi2ELi1ELb1EEENS1_24CollectiveEpilogueBwdGQAISD_fSG_Li256ELb0ELb1EEENS1_25SingleTileBwdLPTSchedulerILb0ELi128ELb1EEEEEEEEEvNT_6ParamsE,"a",@progbits
	.sectionflags	@""
	.align	4
.nv.constant0._ZN7cutlass13device_kernelIN5flash11enable_sm90INS1_16FlashAttnBwdSm90INS1_25CollectiveMainloopBwdSm90ILi2ELi2ELi2EN4cute5tupleIJNS5_1CILi1EEES8_S8_EEENS6_IJNS7_ILi64EEENS7_ILi128EEENS7_ILi96EEEEEENS_10bfloat16_tEfNS_4arch4Sm90ELb1ELb0ELb1ELb0ELb1ELb1ELb0ELb0ELi2ELi1ELi2ELi1ELb1EEENS1_24CollectiveEpilogueBwdGQAISD_fSG_Li256ELb0ELb1EEENS1_25SingleTileBwdLPTSchedulerILb0ELi128ELb1EEEEEEEEEvNT_6ParamsE:
	.zero		2688


//--------------------- .nv.constant0._ZN7cutlass13device_kernelIN5flash22FlashAttnBwdPreprocessIN4cute5tupleIJNS3_1CILi64EEENS5_ILi96EEEEEENS_10bfloat16_tEfNS_4arch4Sm90ELb1ELb0EEEEEvNT_6ParamsE --------------------------
	.section	.nv.constant0._ZN7cutlass13device_kernelIN5flash22FlashAttnBwdPreprocessIN4cute5tupleIJNS3_1CILi64EEENS5_ILi96EEEEEENS_10bfloat16_tEfNS_4arch4Sm90ELb1ELb0EEEEEvNT_6ParamsE,"a",@progbits
	.sectionflags	@""
	.align	4
.nv.constant0._ZN7cutlass13device_kernelIN5flash22FlashAttnBwdPreprocessIN4cute5tupleIJNS3_1CILi64EEENS5_ILi96EEEEEENS_10bfloat16_tEfNS_4arch4Sm90ELb1ELb0EEEEEvNT_6ParamsE:
	.zero		1136


//--------------------- .nv.constant0._ZN7cutlass13device_kernelIN5flash11enable_sm90INS1_16FlashAttnBwdSm90INS1_25CollectiveMainloopBwdSm90ILi2ELi2ELi2EN4cute5tupleIJNS5_1CILi1EEES8_S8_EEENS6_IJNS7_ILi64EEENS7_ILi128EEENS7_ILi96EEEEEENS_10bfloat16_tEfNS_4arch4Sm90ELb1ELb0ELb1ELb1ELb0ELb1ELb0ELb0ELi2ELi1ELi2ELi1ELb1EEENS1_21CollectiveEpilogueBwdISD_SE_SG_Li256ELb1ELb0ELi1EEENS1_25SingleTileBwdLPTSchedulerILb1ELi128ELb0EEEEEEEEEvNT_6ParamsE --------------------------
	.section	.nv.constant0._ZN7cutlass13device_kernelIN5flash11enable_sm90INS1_16FlashAttnBwdSm90INS1_25CollectiveMainloopBwdSm90ILi2ELi2ELi2EN4cute5tupleIJNS5_1CILi1EEES8_S8_EEENS6_IJNS7_ILi64EEENS7_ILi128EEENS7_ILi96EEEEEENS_10bfloat16_tEfNS_4arch4Sm90ELb1ELb0ELb1ELb1ELb0ELb1ELb0ELb0ELi2ELi1ELi2ELi1ELb1EEENS1_21CollectiveEpilogueBwdISD_SE_SG_Li256ELb1ELb0ELi1EEENS1_25SingleTileBwdLPTSchedulerILb1ELi128ELb0EEEEEEEEEvNT_6ParamsE,"a",@progbits
	.sectionflags	@""
	.align	4
.nv.constant0._ZN7cutlass13device_kernelIN5flash11enable_sm90INS1_16FlashAttnBwdSm90INS1_25CollectiveMainloopBwdSm90ILi2ELi2ELi2EN4cute5tupleIJNS5_1CILi1EEES8_S8_EEENS6_IJNS7_ILi64EEENS7_ILi128EEENS7_ILi96EEEEEENS_10bfloat16_tEfNS_4arch4Sm90ELb1ELb0ELb1ELb1ELb0ELb1ELb0ELb0ELi2ELi1ELi2ELi1ELb1EEENS1_21CollectiveEpilogueBwdISD_SE_SG_Li256ELb1ELb0ELi1EEENS1_25SingleTileBwdLPTSchedulerILb1ELi128ELb0EEEEEEEEEvNT_6ParamsE:
	.zero		2560


//--------------------- .nv.constant0._ZN7cutlass13device_kernelIN5flash11enable_sm90INS1_16FlashAttnBwdSm90INS1_25CollectiveMainloopBwdSm90ILi2ELi2ELi2EN4cute5tupleIJNS5_1CILi1EEES8_S8_EEENS6_IJNS7_ILi64EEENS7_ILi128EEENS7_ILi96EEEEEENS_10bfloat16_tEfNS_4arch4Sm90ELb1ELb0ELb1ELb1ELb1ELb1ELb0ELb0ELi2ELi1ELi2ELi1ELb1EEENS1_21CollectiveEpilogueBwdISD_SE_SG_Li256ELb1ELb0ELi1EEENS1_25SingleTileBwdLPTSchedulerILb1ELi128ELb1EEEEEEEEEvNT_6ParamsE --------------------------
	.section	.nv.constant0._ZN7cutlass13device_kernelIN5flash11enable_sm90INS1_16FlashAttnBwdSm90INS1_25CollectiveMainloopBwdSm90ILi2ELi2ELi2EN4cute5tupleIJNS5_1CILi1EEES8_S8_EEENS6_IJNS7_ILi64EEENS7_ILi128EEENS7_ILi96EEEEEENS_10bfloat16_tEfNS_4arch4Sm90ELb1ELb0ELb1ELb1ELb1ELb1ELb0ELb0ELi2ELi1ELi2ELi1ELb1EEENS1_21CollectiveEpilogueBwdISD_SE_SG_Li256ELb1ELb0ELi1EEENS1_25SingleTileBwdLPTSchedulerILb1ELi128ELb1EEEEEEEEEvNT_6ParamsE,"a",@progbits
	.sectionflags	@""
	.align	4
.nv.constant0._ZN7cutlass13device_kernelIN5flash11enable_sm90INS1_16FlashAttnBwdSm90INS1_25CollectiveMainloopBwdSm90ILi2ELi2ELi2EN4cute5tupleIJNS5_1CILi1EEES8_S8_EEENS6_IJNS7_ILi64EEENS7_ILi128EEENS7_ILi96EEEEEENS_10bfloat16_tEfNS_4arch4Sm90ELb1ELb0ELb1ELb1ELb1ELb1ELb0ELb0ELi2ELi1ELi2ELi1ELb1EEENS1_21CollectiveEpilogueBwdISD_SE_SG_Li256ELb1ELb0ELi1EEENS1_25SingleTileBwdLPTSchedulerILb1ELi128ELb1EEEEEEEEEvNT_6ParamsE:
	.zero		2560


//--------------------- .nv.constant0._ZN7cutlass13device_kernelIN5flash11enable_sm90INS1_16FlashAttnBwdSm90INS1_25CollectiveMainloopBwdSm90ILi2ELi2ELi2EN4cute5tupleIJNS5_1CILi1EEES8_S8_EEENS6_IJNS7_ILi64EEENS7_ILi128EEENS7_ILi96EEEEEENS_10bfloat16_tEfNS_4arch4Sm90ELb1ELb0ELb1ELb1ELb0ELb1ELb0ELb0ELi2ELi1ELi2ELi1ELb1EEENS1_24CollectiveEpilogueBwdGQAISD_fSG_Li256ELb1ELb0EEENS1_25SingleTileBwdLPTSchedulerILb1ELi128ELb0EEEEEEEEEvNT_6ParamsE --------------------------
	.section	.nv.constant0._ZN7cutlass13device_kernelIN5flash11enable_sm90INS1_16FlashAttnBwdSm90INS1_25CollectiveMainloopBwdSm90ILi2ELi2ELi2EN4cute5tupleIJNS5_1CILi1EEES8_S8_EEENS6_IJNS7_ILi64EEENS7_ILi128EEENS7_ILi96EEEEEENS_10bfloat16_tEfNS_4arch4Sm90ELb1ELb0ELb1ELb1ELb0ELb1ELb0ELb0ELi2ELi1ELi2ELi1ELb1EEENS1_24CollectiveEpilogueBwdGQAISD_fSG_Li256ELb1ELb0EEENS1_25SingleTileBwdLPTSchedulerILb1ELi128ELb0EEEEEEEEEvNT_6ParamsE,"a",@progbits
	.sectionflags	@""
	.align	4
.nv.constant0._ZN7cutlass13device_kernelIN5flash11enable_sm90INS1_16FlashAttnBwdSm90INS1_25CollectiveMainloopBwdSm90ILi2ELi2ELi2EN4cute5tupleIJNS5_1CILi1EEES8_S8_EEENS6_IJNS7_ILi64EEENS7_ILi128EEENS7_ILi96EEEEEENS_10bfloat16_tEfNS_4arch4Sm90ELb1ELb0ELb1ELb1ELb0ELb1ELb0ELb0ELi2ELi1ELi2ELi1ELb1EEENS1_24CollectiveEpilogueBwdGQAISD_fSG_Li256ELb1ELb0EEENS1_25SingleTileBwdLPTSchedulerILb1ELi128ELb0EEEEEEEEEvNT_6ParamsE:
	.zero		2688


//--------------------- .nv.constant0._ZN7cutlass13device_kernelIN5flash32FlashAttnBwdPostprocessConvertdQIN4cute5tupleIJNS3_1CILi128EEENS5_ILi96EEEEEENS_10bfloat16_tEfNS_4arch4Sm90ELi256ENS3_8TiledMMAINS3_8MMA_AtomIJNS3_4SM904GMMA27MMA_64x96x16_F32BF16BF16_RSILNSF_5MajorE0ELSH_1ELNSF_7ScaleInE1ELSI_1EEEEEENS3_6LayoutINS4_IJNS5_ILi2EEENS5_ILi1EEESN_EEENS4_IJSN_NS5_ILi0EEESP_EEEEENS4_IJNS3_10UnderscoreESS_SS_EEEEELb0EEEEEvNT_6ParamsE --------------------------
	.section	.nv.constant0._ZN7cutlass13device_kernelIN5flash32FlashAttnBwdPostprocessConvertdQIN4cute5tupleIJNS3_1CILi128EEENS5_ILi96EEEEEENS_10bfloat16_tEfNS_4arch4Sm90ELi256ENS3_8TiledMMAINS3_8MMA_AtomIJNS3_4SM904GMMA27MMA_64x96x16_F32BF16BF16_RSILNSF_5MajorE0ELSH_1ELNSF_7ScaleInE1ELSI_1EEEEEENS3_6LayoutINS4_IJNS5_ILi2EEENS5_ILi1EEESN_EEENS4_IJSN_NS5_ILi0EEESP_EEEEENS4_IJNS3_10UnderscoreESS_SS_EEEEELb0EEEEEvNT_6ParamsE,"a",@progbits
	.sectionflags	@""
	.align	4
.nv.constant0._ZN7cutlass13device_kernelIN5flash32FlashAttnBwdPostprocessConvertdQIN4cute5tupleIJNS3_1CILi128EEENS5_ILi96EEEEEENS_10bfloat16_tEfNS_4arch4Sm90ELi256ENS3_8TiledMMAINS3_8MMA_AtomIJNS3_4SM904GMMA27MMA_64x96x16_F32BF16BF16_RSILNSF_5MajorE0ELSH_1ELNSF_7ScaleInE1ELSI_1EEEEEENS3_6LayoutINS4_IJNS5_ILi2EEENS5_ILi1EEESN_EEENS4_IJSN_NS5_ILi0EEESP_EEEEENS4_IJNS3_10UnderscoreESS_SS_EEEEELb0EEEEEvNT_6ParamsE:
	.zero		1008


//--------------------- .nv.constant0._ZN7cutlass13device_kernelIN5flash32FlashAttnBwdPostprocessConvertdQIN4cute5tupleIJNS3_1CILi64EEENS5_ILi96EEEEEENS_10bfloat16_tEfNS_4arch4Sm90ELi256ENS3_8TiledMMAINS3_8MMA_AtomIJNS3_4SM904GMMA27MMA_64x16x16_F32BF16BF16_SSILNSF_5MajorE0ELSH_1ELNSF_7ScaleInE1ELSI_1EEEEEENS3_6LayoutINS4_IJNS5_ILi1EEENS5_ILi2EEESM_EEENS4_IJNS5_ILi0EEESM_SP_EEEEENS4_IJNS3_10UnderscoreESS_SS_EEEEELb0EEEEEvNT_6ParamsE --------------------------
	.section	.nv.constant0._ZN7cutlass13device_kernelIN5flash32FlashAttnBwdPostprocessConvertdQIN4cute5tupleIJNS3_1CILi64EEENS5_ILi96EEEEEENS_10bfloat16_tEfNS_4arch4Sm90ELi256ENS3_8TiledMMAINS3_8MMA_AtomIJNS3_4SM904GMMA27MMA_64x16x16_F32BF16BF16_SSILNSF_5MajorE0ELSH_1ELNSF_7ScaleInE1ELSI_1EEEEEENS3_6LayoutINS4_IJNS5_ILi1EEENS5_ILi2EEESM_EEENS4_IJNS5_ILi0EEESM_SP_EEEEENS4_IJNS3_10UnderscoreESS_SS_EEEEELb0EEEEEvNT_6ParamsE,"a",@progbits
	.sectionflags	@""
	.align	4
.nv.constant0._ZN7cutlass13device_kernelIN5flash32FlashAttnBwdPostprocessConvertdQIN4cute5tupleIJNS3_1CILi64EEENS5_ILi96EEEEEENS_10bfloat16_tEfNS_4arch4Sm90ELi256ENS3_8TiledMMAINS3_8MMA_AtomIJNS3_4SM904GMMA27MMA_64x16x16_F32BF16BF16_SSILNSF_5MajorE0ELSH_1ELNSF_7ScaleInE1ELSI_1EEEEEENS3_6LayoutINS4_IJNS5_ILi1EEENS5_ILi2EEESM_EEENS4_IJNS5_ILi0EEESM_SP_EEEEENS4_IJNS3_10UnderscoreESS_SS_EEEEELb0EEEEEvNT_6ParamsE:
	.zero		1008


//--------------------- .nv.constant0._ZN7cutlass13device_kernelIN5flash11enable_sm90INS1_16FlashAttnBwdSm90INS1_25CollectiveMainloopBwdSm90ILi2ELi2ELi2EN4cute5tupleIJNS5_1CILi1EEES8_S8_EEENS6_IJNS7_ILi64EEENS7_ILi128EEENS7_ILi96EEEEEENS_10bfloat16_tEfNS_4arch4Sm90ELb1ELb0ELb1ELb1ELb1ELb1ELb0ELb0ELi2ELi1ELi2ELi1ELb1EEENS1_24CollectiveEpilogueBwdGQAISD_fSG_Li256ELb1ELb1EEENS1_25SingleTileBwdLPTSchedulerILb1ELi128ELb1EEEEEEEEEvNT_6ParamsE --------------------------
	.section	.nv.constant0._ZN7cutlass13device_kernelIN5flash11enable_sm90INS1_16FlashAttnBwdSm90INS1_25CollectiveMainloopBwdSm90ILi2ELi2ELi2EN4cute5tupleIJNS5_1CILi1EEES8_S8_EEENS6_IJNS7_ILi64EEENS7_ILi128EEENS7_ILi96EEEEEENS_10bfloat16_tEfNS_4arch4Sm90ELb1ELb0ELb1ELb1ELb1ELb1ELb0ELb0ELi2ELi1ELi2ELi1ELb1EEENS1_24CollectiveEpilogueBwdGQAISD_fSG_Li256ELb1ELb1EEENS1_25SingleTileBwdLPTSchedulerILb1ELi128ELb1EEEEEEEEEvNT_6ParamsE,"a",@progbits
	.sectionflags	@""
	.align	4
.nv.constant0._ZN7cutlass13device_kernelIN5flash11enable_sm90INS1_16FlashAttnBwdSm90INS1_25CollectiveMainloopBwdSm90ILi2ELi2ELi2EN4cute5tupleIJNS5_1CILi1EEES8_S8_EEENS6_IJNS7_ILi64EEENS7_ILi128EEENS7_ILi96EEEEEENS_10bfloat16_tEfNS_4arch4Sm90ELb1ELb0ELb1ELb1ELb1ELb1ELb0ELb0ELi2ELi1ELi2ELi1ELb1EEENS1_24CollectiveEpilogueBwdGQAISD_fSG_Li256ELb1ELb1EEENS1_25SingleTileBwdLPTSchedulerILb1ELi128ELb1EEEEEEEEEvNT_6ParamsE:
	.zero		2688


//--------------------- .nv.constant0._ZN7cutlass13device_kernelIN5flash22FlashAttnBwdPreprocessIN4cute5tupleIJNS3_1CILi64EEENS5_ILi96EEEEEENS_10bfloat16_tEfNS_4arch4Sm90ELb1ELb1EEEEEvNT_6ParamsE --------------------------
	.section	.nv.constant0._ZN7cutlass13device_kernelIN5flash22FlashAttnBwdPreprocessIN4cute5tupleIJNS3_1CILi64EEENS5_ILi96EEEEEENS_10bfloat16_tEfNS_4arch4Sm90ELb1ELb1EEEEEvNT_6ParamsE,"a",@progbits
	.sectionflags	@""
	.align	4
.nv.constant0._ZN7cutlass13device_kernelIN5flash22FlashAttnBwdPreprocessIN4cute5tupleIJNS3_1CILi64EEENS5_ILi96EEEEEENS_10bfloat16_tEfNS_4arch4Sm90ELb1ELb1EEEEEvNT_6ParamsE:
	.zero		1136


//--------------------- SYMBOLS --------------------------

	.type		.nv.reservedSmem.offset0,@object
	.size		.nv.reservedSmem.offset0,0x4
	.type		.nv.reservedSmem.cap,@object
	.size		.nv.reservedSmem.cap,0x4
